//
// Generated by NVIDIA NVVM Compiler
//
// Compiler Build ID: CL-36424714
// Cuda compilation tools, release 13.0, V13.0.88
// Based on NVVM 20.0.0
//

.version 9.0
.target sm_100
.address_size 64

	// .globl	_Z11jacobi_iterPdS_S_S_iiddd
// _ZZ5adi_xPdS_S_iiE12sharedMemory has been demoted
// _ZZ5adi_yPdS_S_iiE12sharedMemory has been demoted
// _ZZN3cub18CUB_300001_SM_10006detail6reduce28DeviceReduceSingleTileKernelINS2_10policy_hubIdjN4cuda3std3__44plusIdEEE10Policy1000EN6thrust24THRUST_300001_SM_1000_NS10device_ptrIdEEPdjS9_dd6squareEEvT0_T1_T2_T3_T4_T6_E12temp_storage has been demoted
// _ZZN3cub18CUB_300001_SM_10006detail6reduce18DeviceReduceKernelINS2_10policy_hubIdjN4cuda3std3__44plusIdEEE10Policy1000EN6thrust24THRUST_300001_SM_1000_NS10device_ptrIdEEjS9_d6squareEEvT0_PT3_T1_NS0_13GridEvenShareISK_EET2_T4_E12temp_storage has been demoted
// _ZZN3cub18CUB_300001_SM_10006detail6reduce28DeviceReduceSingleTileKernelINS2_10policy_hubIdjN4cuda3std3__44plusIdEEE10Policy1000EPdSC_iS9_ddNS7_10__identityEEEvT0_T1_T2_T3_T4_T6_E12temp_storage has been demoted
// _ZZN3cub18CUB_300001_SM_10006detail6reduce28DeviceReduceSingleTileKernelINS2_10policy_hubIdyN4cuda3std3__44plusIdEEE10Policy1000EN6thrust24THRUST_300001_SM_1000_NS10device_ptrIdEEPdyS9_dd6squareEEvT0_T1_T2_T3_T4_T6_E12temp_storage has been demoted
// _ZZN3cub18CUB_300001_SM_10006detail6reduce18DeviceReduceKernelINS2_10policy_hubIdyN4cuda3std3__44plusIdEEE10Policy1000EN6thrust24THRUST_300001_SM_1000_NS10device_ptrIdEEyS9_d6squareEEvT0_PT3_T1_NS0_13GridEvenShareISK_EET2_T4_E12temp_storage has been demoted
// _ZZN3cub18CUB_300001_SM_10006detail6reduce28DeviceReduceSingleTileKernelINS2_10policy_hubIdyN4cuda3std3__44plusIdEEE10Policy1000EPdSC_iS9_ddNS7_10__identityEEEvT0_T1_T2_T3_T4_T6_E12temp_storage has been demoted
.global .align 1 .b8 _ZN34_INTERNAL_3f550f5a_4_k_cu_acb3e1184cuda3std3__45__cpo5beginE[1];
.global .align 1 .b8 _ZN34_INTERNAL_3f550f5a_4_k_cu_acb3e1184cuda3std3__45__cpo3endE[1];
.global .align 1 .b8 _ZN34_INTERNAL_3f550f5a_4_k_cu_acb3e1184cuda3std3__45__cpo6cbeginE[1];
.global .align 1 .b8 _ZN34_INTERNAL_3f550f5a_4_k_cu_acb3e1184cuda3std3__45__cpo4cendE[1];
.global .align 1 .b8 _ZN34_INTERNAL_3f550f5a_4_k_cu_acb3e1184cuda3std3__45__cpo6rbeginE[1];
.global .align 1 .b8 _ZN34_INTERNAL_3f550f5a_4_k_cu_acb3e1184cuda3std3__45__cpo4rendE[1];
.global .align 1 .b8 _ZN34_INTERNAL_3f550f5a_4_k_cu_acb3e1184cuda3std3__45__cpo7crbeginE[1];
.global .align 1 .b8 _ZN34_INTERNAL_3f550f5a_4_k_cu_acb3e1184cuda3std3__45__cpo5crendE[1];
.global .align 1 .b8 _ZN34_INTERNAL_3f550f5a_4_k_cu_acb3e1184cuda3std3__436_GLOBAL__N__3f550f5a_4_k_cu_acb3e1186ignoreE[1];
.global .align 1 .b8 _ZN34_INTERNAL_3f550f5a_4_k_cu_acb3e1184cuda3std3__419piecewise_constructE[1];
.global .align 1 .b8 _ZN34_INTERNAL_3f550f5a_4_k_cu_acb3e1184cuda3std3__48in_placeE[1];
.global .align 1 .b8 _ZN34_INTERNAL_3f550f5a_4_k_cu_acb3e1184cuda3std3__420unreachable_sentinelE[1];
.global .align 1 .b8 _ZN34_INTERNAL_3f550f5a_4_k_cu_acb3e1184cuda3std3__47nulloptE[1];
.global .align 1 .b8 _ZN34_INTERNAL_3f550f5a_4_k_cu_acb3e1184cuda3std3__48unexpectE[1];
.global .align 1 .b8 _ZN34_INTERNAL_3f550f5a_4_k_cu_acb3e1184cuda3std6ranges3__45__cpo4swapE[1];
.global .align 1 .b8 _ZN34_INTERNAL_3f550f5a_4_k_cu_acb3e1184cuda3std6ranges3__45__cpo9iter_moveE[1];
.global .align 1 .b8 _ZN34_INTERNAL_3f550f5a_4_k_cu_acb3e1184cuda3std6ranges3__45__cpo5beginE[1];
.global .align 1 .b8 _ZN34_INTERNAL_3f550f5a_4_k_cu_acb3e1184cuda3std6ranges3__45__cpo3endE[1];
.global .align 1 .b8 _ZN34_INTERNAL_3f550f5a_4_k_cu_acb3e1184cuda3std6ranges3__45__cpo6cbeginE[1];
.global .align 1 .b8 _ZN34_INTERNAL_3f550f5a_4_k_cu_acb3e1184cuda3std6ranges3__45__cpo4cendE[1];
.global .align 1 .b8 _ZN34_INTERNAL_3f550f5a_4_k_cu_acb3e1184cuda3std6ranges3__45__cpo7advanceE[1];
.global .align 1 .b8 _ZN34_INTERNAL_3f550f5a_4_k_cu_acb3e1184cuda3std6ranges3__45__cpo9iter_swapE[1];
.global .align 1 .b8 _ZN34_INTERNAL_3f550f5a_4_k_cu_acb3e1184cuda3std6ranges3__45__cpo4nextE[1];
.global .align 1 .b8 _ZN34_INTERNAL_3f550f5a_4_k_cu_acb3e1184cuda3std6ranges3__45__cpo4prevE[1];
.global .align 1 .b8 _ZN34_INTERNAL_3f550f5a_4_k_cu_acb3e1184cuda3std6ranges3__45__cpo4dataE[1];
.global .align 1 .b8 _ZN34_INTERNAL_3f550f5a_4_k_cu_acb3e1184cuda3std6ranges3__45__cpo5cdataE[1];
.global .align 1 .b8 _ZN34_INTERNAL_3f550f5a_4_k_cu_acb3e1184cuda3std6ranges3__45__cpo4sizeE[1];
.global .align 1 .b8 _ZN34_INTERNAL_3f550f5a_4_k_cu_acb3e1184cuda3std6ranges3__45__cpo5ssizeE[1];
.global .align 1 .b8 _ZN34_INTERNAL_3f550f5a_4_k_cu_acb3e1184cuda3std6ranges3__45__cpo8distanceE[1];
.global .align 1 .b8 _ZN34_INTERNAL_3f550f5a_4_k_cu_acb3e1186thrust24THRUST_300001_SM_1000_NS8cuda_cub3parE[1];
.global .align 1 .b8 _ZN34_INTERNAL_3f550f5a_4_k_cu_acb3e1186thrust24THRUST_300001_SM_1000_NS8cuda_cub10par_nosyncE[1];
.global .align 1 .b8 _ZN34_INTERNAL_3f550f5a_4_k_cu_acb3e1186thrust24THRUST_300001_SM_1000_NS6system6detail10sequential3seqE[1];
.global .align 1 .b8 _ZN34_INTERNAL_3f550f5a_4_k_cu_acb3e1186thrust24THRUST_300001_SM_1000_NS12placeholders2_1E[1];
.global .align 1 .b8 _ZN34_INTERNAL_3f550f5a_4_k_cu_acb3e1186thrust24THRUST_300001_SM_1000_NS12placeholders2_2E[1];
.global .align 1 .b8 _ZN34_INTERNAL_3f550f5a_4_k_cu_acb3e1186thrust24THRUST_300001_SM_1000_NS12placeholders2_3E[1];
.global .align 1 .b8 _ZN34_INTERNAL_3f550f5a_4_k_cu_acb3e1186thrust24THRUST_300001_SM_1000_NS12placeholders2_4E[1];
.global .align 1 .b8 _ZN34_INTERNAL_3f550f5a_4_k_cu_acb3e1186thrust24THRUST_300001_SM_1000_NS12placeholders2_5E[1];
.global .align 1 .b8 _ZN34_INTERNAL_3f550f5a_4_k_cu_acb3e1186thrust24THRUST_300001_SM_1000_NS12placeholders2_6E[1];
.global .align 1 .b8 _ZN34_INTERNAL_3f550f5a_4_k_cu_acb3e1186thrust24THRUST_300001_SM_1000_NS12placeholders2_7E[1];
.global .align 1 .b8 _ZN34_INTERNAL_3f550f5a_4_k_cu_acb3e1186thrust24THRUST_300001_SM_1000_NS12placeholders2_8E[1];
.global .align 1 .b8 _ZN34_INTERNAL_3f550f5a_4_k_cu_acb3e1186thrust24THRUST_300001_SM_1000_NS12placeholders2_9E[1];
.global .align 1 .b8 _ZN34_INTERNAL_3f550f5a_4_k_cu_acb3e1186thrust24THRUST_300001_SM_1000_NS12placeholders3_10E[1];
.global .align 1 .b8 _ZN34_INTERNAL_3f550f5a_4_k_cu_acb3e1186thrust24THRUST_300001_SM_1000_NS3seqE[1];

.visible .entry _Z11jacobi_iterPdS_S_S_iiddd(
	.param .u64 .ptr .align 1 _Z11jacobi_iterPdS_S_S_iiddd_param_0,
	.param .u64 .ptr .align 1 _Z11jacobi_iterPdS_S_S_iiddd_param_1,
	.param .u64 .ptr .align 1 _Z11jacobi_iterPdS_S_S_iiddd_param_2,
	.param .u64 .ptr .align 1 _Z11jacobi_iterPdS_S_S_iiddd_param_3,
	.param .u32 _Z11jacobi_iterPdS_S_S_iiddd_param_4,
	.param .u32 _Z11jacobi_iterPdS_S_S_iiddd_param_5,
	.param .f64 _Z11jacobi_iterPdS_S_S_iiddd_param_6,
	.param .f64 _Z11jacobi_iterPdS_S_S_iiddd_param_7,
	.param .f64 _Z11jacobi_iterPdS_S_S_iiddd_param_8
)
{
	.reg .pred 	%p<4>;
	.reg .b32 	%r<15>;
	.reg .b64 	%rd<12>;
	.reg .b64 	%fd<7>;

	ld.param.u64 	%rd1, [_Z11jacobi_iterPdS_S_S_iiddd_param_0];
	ld.param.u64 	%rd2, [_Z11jacobi_iterPdS_S_S_iiddd_param_2];
	ld.param.u64 	%rd3, [_Z11jacobi_iterPdS_S_S_iiddd_param_3];
	ld.param.u32 	%r3, [_Z11jacobi_iterPdS_S_S_iiddd_param_4];
	ld.param.u32 	%r4, [_Z11jacobi_iterPdS_S_S_iiddd_param_5];
	mov.u32 	%r6, %ctaid.x;
	mov.u32 	%r7, %ntid.x;
	mov.u32 	%r8, %tid.x;
	mad.lo.s32 	%r1, %r6, %r7, %r8;
	mov.u32 	%r9, %ctaid.y;
	mov.u32 	%r10, %ntid.y;
	mov.u32 	%r11, %tid.y;
	mad.lo.s32 	%r12, %r9, %r10, %r11;
	setp.ge.s32 	%p1, %r1, %r3;
	setp.ge.s32 	%p2, %r12, %r4;
	or.pred  	%p3, %p1, %p2;
	@%p3 bra 	$L__BB0_2;
	cvta.to.global.u64 	%rd4, %rd2;
	cvta.to.global.u64 	%rd5, %rd3;
	cvta.to.global.u64 	%rd6, %rd1;
	mad.lo.s32 	%r13, %r3, %r12, %r1;
	mul.lo.s32 	%r14, %r13, 5;
	mul.wide.s32 	%rd7, %r14, 8;
	add.s64 	%rd8, %rd4, %rd7;
	ld.global.f64 	%fd1, [%rd8];
	mul.wide.s32 	%rd9, %r13, 8;
	add.s64 	%rd10, %rd5, %rd9;
	ld.global.f64 	%fd2, [%rd10];
	mul.f64 	%fd3, %fd2, 0d3FECCCCCCCCCCCCD;
	div.rn.f64 	%fd4, %fd3, %fd1;
	add.s64 	%rd11, %rd6, %rd9;
	ld.global.f64 	%fd5, [%rd11];
	add.f64 	%fd6, %fd5, %fd4;
	st.global.f64 	[%rd11], %fd6;
$L__BB0_2:
	ret;

}
	// .globl	_Z5adi_xPdS_S_ii
.visible .entry _Z5adi_xPdS_S_ii(
	.param .u64 .ptr .align 1 _Z5adi_xPdS_S_ii_param_0,
	.param .u64 .ptr .align 1 _Z5adi_xPdS_S_ii_param_1,
	.param .u64 .ptr .align 1 _Z5adi_xPdS_S_ii_param_2,
	.param .u32 _Z5adi_xPdS_S_ii_param_3,
	.param .u32 _Z5adi_xPdS_S_ii_param_4
)
{
	.reg .pred 	%p<40>;
	.reg .b32 	%r<265>;
	.reg .b64 	%rd<32>;
	.reg .b64 	%fd<403>;
	// demoted variable
	.shared .align 8 .b8 _ZZ5adi_xPdS_S_iiE12sharedMemory[10240];
	ld.param.u64 	%rd5, [_Z5adi_xPdS_S_ii_param_0];
	ld.param.u64 	%rd6, [_Z5adi_xPdS_S_ii_param_1];
	ld.param.u64 	%rd7, [_Z5adi_xPdS_S_ii_param_2];
	ld.param.u32 	%r117, [_Z5adi_xPdS_S_ii_param_3];
	ld.param.u32 	%r118, [_Z5adi_xPdS_S_ii_param_4];
	cvta.to.global.u64 	%rd1, %rd7;
	cvta.to.global.u64 	%rd2, %rd6;
	cvta.to.global.u64 	%rd3, %rd5;
	mov.u32 	%r119, %ctaid.x;
	mov.u32 	%r120, %ntid.x;
	mov.u32 	%r1, %tid.x;
	mad.lo.s32 	%r2, %r119, %r120, %r1;
	mul.lo.s32 	%r121, %r1, %r117;
	mov.u32 	%r122, _ZZ5adi_xPdS_S_iiE12sharedMemory;
	mad.lo.s32 	%r3, %r121, 40, %r122;
	shl.b32 	%r123, %r117, 3;
	add.s32 	%r4, %r3, %r123;
	add.s32 	%r5, %r4, %r123;
	add.s32 	%r6, %r5, %r123;
	setp.ge.s32 	%p1, %r2, %r118;
	setp.lt.s32 	%p2, %r117, 1;
	or.pred  	%p3, %p1, %p2;
	@%p3 bra 	$L__BB1_12;
	mul.lo.s32 	%r7, %r117, %r2;
	and.b32  	%r8, %r117, 7;
	setp.lt.u32 	%p4, %r117, 8;
	mov.b32 	%r236, 0;
	@%p4 bra 	$L__BB1_4;
	and.b32  	%r236, %r117, 2147483640;
	neg.s32 	%r234, %r236;
	mul.lo.s32 	%r233, %r7, 5;
	mul.lo.s32 	%r126, %r1, 40;
	mad.lo.s32 	%r127, %r126, %r117, %r122;
	add.s32 	%r231, %r127, 32;
	add.s32 	%r128, %r126, 8;
	mad.lo.s32 	%r129, %r117, %r128, %r122;
	add.s32 	%r230, %r129, 32;
	add.s32 	%r130, %r126, 16;
	mad.lo.s32 	%r131, %r117, %r130, %r122;
	add.s32 	%r229, %r131, 32;
	add.s32 	%r132, %r126, 24;
	mad.lo.s32 	%r133, %r117, %r132, %r122;
	add.s32 	%r228, %r133, 32;
	mov.u32 	%r232, %r7;
$L__BB1_3:
	.pragma "nounroll";
	mul.wide.s32 	%rd8, %r232, 8;
	add.s64 	%rd9, %rd1, %rd8;
	mul.wide.s32 	%rd10, %r233, 8;
	add.s64 	%rd11, %rd2, %rd10;
	ld.global.f64 	%fd8, [%rd11+8];
	st.shared.f64 	[%r231+-32], %fd8;
	ld.global.f64 	%fd9, [%rd11];
	st.shared.f64 	[%r230+-32], %fd9;
	ld.global.f64 	%fd10, [%rd11+16];
	st.shared.f64 	[%r229+-32], %fd10;
	ld.global.f64 	%fd11, [%rd9];
	st.shared.f64 	[%r228+-32], %fd11;
	ld.global.f64 	%fd12, [%rd11+48];
	st.shared.f64 	[%r231+-24], %fd12;
	ld.global.f64 	%fd13, [%rd11+40];
	st.shared.f64 	[%r230+-24], %fd13;
	ld.global.f64 	%fd14, [%rd11+56];
	st.shared.f64 	[%r229+-24], %fd14;
	ld.global.f64 	%fd15, [%rd9+8];
	st.shared.f64 	[%r228+-24], %fd15;
	ld.global.f64 	%fd16, [%rd11+88];
	st.shared.f64 	[%r231+-16], %fd16;
	ld.global.f64 	%fd17, [%rd11+80];
	st.shared.f64 	[%r230+-16], %fd17;
	ld.global.f64 	%fd18, [%rd11+96];
	st.shared.f64 	[%r229+-16], %fd18;
	ld.global.f64 	%fd19, [%rd9+16];
	st.shared.f64 	[%r228+-16], %fd19;
	ld.global.f64 	%fd20, [%rd11+128];
	st.shared.f64 	[%r231+-8], %fd20;
	ld.global.f64 	%fd21, [%rd11+120];
	st.shared.f64 	[%r230+-8], %fd21;
	ld.global.f64 	%fd22, [%rd11+136];
	st.shared.f64 	[%r229+-8], %fd22;
	ld.global.f64 	%fd23, [%rd9+24];
	st.shared.f64 	[%r228+-8], %fd23;
	ld.global.f64 	%fd24, [%rd11+168];
	st.shared.f64 	[%r231], %fd24;
	ld.global.f64 	%fd25, [%rd11+160];
	st.shared.f64 	[%r230], %fd25;
	ld.global.f64 	%fd26, [%rd11+176];
	st.shared.f64 	[%r229], %fd26;
	ld.global.f64 	%fd27, [%rd9+32];
	st.shared.f64 	[%r228], %fd27;
	ld.global.f64 	%fd28, [%rd11+208];
	st.shared.f64 	[%r231+8], %fd28;
	ld.global.f64 	%fd29, [%rd11+200];
	st.shared.f64 	[%r230+8], %fd29;
	ld.global.f64 	%fd30, [%rd11+216];
	st.shared.f64 	[%r229+8], %fd30;
	ld.global.f64 	%fd31, [%rd9+40];
	st.shared.f64 	[%r228+8], %fd31;
	ld.global.f64 	%fd32, [%rd11+248];
	st.shared.f64 	[%r231+16], %fd32;
	ld.global.f64 	%fd33, [%rd11+240];
	st.shared.f64 	[%r230+16], %fd33;
	ld.global.f64 	%fd34, [%rd11+256];
	st.shared.f64 	[%r229+16], %fd34;
	ld.global.f64 	%fd35, [%rd9+48];
	st.shared.f64 	[%r228+16], %fd35;
	ld.global.f64 	%fd36, [%rd11+288];
	st.shared.f64 	[%r231+24], %fd36;
	ld.global.f64 	%fd37, [%rd11+280];
	st.shared.f64 	[%r230+24], %fd37;
	ld.global.f64 	%fd38, [%rd11+296];
	st.shared.f64 	[%r229+24], %fd38;
	ld.global.f64 	%fd39, [%rd9+56];
	st.shared.f64 	[%r228+24], %fd39;
	add.s32 	%r234, %r234, 8;
	add.s32 	%r233, %r233, 40;
	add.s32 	%r232, %r232, 8;
	add.s32 	%r231, %r231, 64;
	add.s32 	%r230, %r230, 64;
	add.s32 	%r229, %r229, 64;
	add.s32 	%r228, %r228, 64;
	setp.ne.s32 	%p5, %r234, 0;
	@%p5 bra 	$L__BB1_3;
$L__BB1_4:
	setp.eq.s32 	%p6, %r8, 0;
	@%p6 bra 	$L__BB1_12;
	and.b32  	%r31, %r117, 3;
	setp.lt.u32 	%p7, %r8, 4;
	@%p7 bra 	$L__BB1_7;
	add.s32 	%r134, %r236, %r7;
	mul.lo.s32 	%r135, %r134, 5;
	mul.wide.s32 	%rd12, %r135, 8;
	add.s64 	%rd13, %rd2, %rd12;
	ld.global.f64 	%fd40, [%rd13+8];
	shl.b32 	%r136, %r236, 3;
	add.s32 	%r137, %r3, %r136;
	st.shared.f64 	[%r137], %fd40;
	ld.global.f64 	%fd41, [%rd13];
	add.s32 	%r138, %r4, %r136;
	st.shared.f64 	[%r138], %fd41;
	ld.global.f64 	%fd42, [%rd13+16];
	add.s32 	%r139, %r5, %r136;
	st.shared.f64 	[%r139], %fd42;
	mul.wide.s32 	%rd14, %r134, 8;
	add.s64 	%rd15, %rd1, %rd14;
	ld.global.f64 	%fd43, [%rd15];
	add.s32 	%r140, %r6, %r136;
	st.shared.f64 	[%r140], %fd43;
	ld.global.f64 	%fd44, [%rd13+48];
	st.shared.f64 	[%r137+8], %fd44;
	ld.global.f64 	%fd45, [%rd13+40];
	st.shared.f64 	[%r138+8], %fd45;
	ld.global.f64 	%fd46, [%rd13+56];
	st.shared.f64 	[%r139+8], %fd46;
	ld.global.f64 	%fd47, [%rd15+8];
	st.shared.f64 	[%r140+8], %fd47;
	ld.global.f64 	%fd48, [%rd13+88];
	st.shared.f64 	[%r137+16], %fd48;
	ld.global.f64 	%fd49, [%rd13+80];
	st.shared.f64 	[%r138+16], %fd49;
	ld.global.f64 	%fd50, [%rd13+96];
	st.shared.f64 	[%r139+16], %fd50;
	ld.global.f64 	%fd51, [%rd15+16];
	st.shared.f64 	[%r140+16], %fd51;
	ld.global.f64 	%fd52, [%rd13+128];
	st.shared.f64 	[%r137+24], %fd52;
	ld.global.f64 	%fd53, [%rd13+120];
	st.shared.f64 	[%r138+24], %fd53;
	ld.global.f64 	%fd54, [%rd13+136];
	st.shared.f64 	[%r139+24], %fd54;
	ld.global.f64 	%fd55, [%rd15+24];
	st.shared.f64 	[%r140+24], %fd55;
	add.s32 	%r236, %r236, 4;
$L__BB1_7:
	setp.eq.s32 	%p8, %r31, 0;
	@%p8 bra 	$L__BB1_12;
	setp.eq.s32 	%p9, %r31, 1;
	@%p9 bra 	$L__BB1_10;
	add.s32 	%r141, %r236, %r7;
	mul.lo.s32 	%r142, %r141, 5;
	mul.wide.s32 	%rd16, %r142, 8;
	add.s64 	%rd17, %rd2, %rd16;
	ld.global.f64 	%fd56, [%rd17+8];
	shl.b32 	%r143, %r236, 3;
	add.s32 	%r144, %r3, %r143;
	st.shared.f64 	[%r144], %fd56;
	ld.global.f64 	%fd57, [%rd17];
	add.s32 	%r145, %r4, %r143;
	st.shared.f64 	[%r145], %fd57;
	ld.global.f64 	%fd58, [%rd17+16];
	add.s32 	%r146, %r5, %r143;
	st.shared.f64 	[%r146], %fd58;
	mul.wide.s32 	%rd18, %r141, 8;
	add.s64 	%rd19, %rd1, %rd18;
	ld.global.f64 	%fd59, [%rd19];
	add.s32 	%r147, %r6, %r143;
	st.shared.f64 	[%r147], %fd59;
	ld.global.f64 	%fd60, [%rd17+48];
	st.shared.f64 	[%r144+8], %fd60;
	ld.global.f64 	%fd61, [%rd17+40];
	st.shared.f64 	[%r145+8], %fd61;
	ld.global.f64 	%fd62, [%rd17+56];
	st.shared.f64 	[%r146+8], %fd62;
	ld.global.f64 	%fd63, [%rd19+8];
	st.shared.f64 	[%r147+8], %fd63;
	add.s32 	%r236, %r236, 2;
$L__BB1_10:
	and.b32  	%r148, %r117, 1;
	setp.eq.b32 	%p10, %r148, 1;
	not.pred 	%p11, %p10;
	@%p11 bra 	$L__BB1_12;
	add.s32 	%r149, %r236, %r7;
	mul.lo.s32 	%r150, %r149, 5;
	mul.wide.s32 	%rd20, %r150, 8;
	add.s64 	%rd21, %rd2, %rd20;
	ld.global.f64 	%fd64, [%rd21+8];
	shl.b32 	%r151, %r236, 3;
	add.s32 	%r152, %r3, %r151;
	st.shared.f64 	[%r152], %fd64;
	ld.global.f64 	%fd65, [%rd21];
	add.s32 	%r153, %r4, %r151;
	st.shared.f64 	[%r153], %fd65;
	ld.global.f64 	%fd66, [%rd21+16];
	add.s32 	%r154, %r5, %r151;
	st.shared.f64 	[%r154], %fd66;
	mul.wide.s32 	%rd22, %r149, 8;
	add.s64 	%rd23, %rd1, %rd22;
	ld.global.f64 	%fd67, [%rd23];
	add.s32 	%r155, %r6, %r151;
	st.shared.f64 	[%r155], %fd67;
$L__BB1_12:
	setp.ge.s32 	%p12, %r2, %r118;
	bar.sync 	0;
	@%p12 bra 	$L__BB1_52;
	setp.lt.s32 	%p13, %r117, 2;
	@%p13 bra 	$L__BB1_26;
	add.s32 	%r36, %r117, -1;
	add.s32 	%r157, %r117, -2;
	and.b32  	%r37, %r36, 7;
	setp.lt.u32 	%p14, %r157, 7;
	mov.b32 	%r245, 1;
	@%p14 bra 	$L__BB1_18;
	ld.shared.f64 	%fd400, [%r6];
	and.b32  	%r159, %r36, -8;
	neg.s32 	%r243, %r159;
	mul.lo.s32 	%r161, %r1, 40;
	mad.lo.s32 	%r162, %r161, %r117, %r122;
	add.s32 	%r242, %r162, 32;
	add.s32 	%r163, %r161, 24;
	mad.lo.s32 	%r164, %r117, %r163, %r122;
	add.s32 	%r241, %r164, 32;
	add.s32 	%r165, %r161, 8;
	mad.lo.s32 	%r166, %r117, %r165, %r122;
	add.s32 	%r239, %r166, 32;
	add.s32 	%r167, %r161, 16;
	mad.lo.s32 	%r168, %r117, %r167, %r122;
	add.s32 	%r238, %r168, 32;
	mov.b32 	%r240, 0;
$L__BB1_16:
	.pragma "nounroll";
	ld.shared.f64 	%fd68, [%r242+-24];
	ld.shared.f64 	%fd69, [%r239+-32];
	div.rn.f64 	%fd70, %fd68, %fd69;
	ld.shared.f64 	%fd71, [%r239+-24];
	ld.shared.f64 	%fd72, [%r238+-32];
	mul.f64 	%fd73, %fd70, %fd72;
	sub.f64 	%fd74, %fd71, %fd73;
	st.shared.f64 	[%r239+-24], %fd74;
	ld.shared.f64 	%fd75, [%r241+-24];
	mul.f64 	%fd76, %fd70, %fd400;
	sub.f64 	%fd77, %fd75, %fd76;
	st.shared.f64 	[%r241+-24], %fd77;
	ld.shared.f64 	%fd78, [%r242+-16];
	ld.shared.f64 	%fd79, [%r239+-24];
	div.rn.f64 	%fd80, %fd78, %fd79;
	ld.shared.f64 	%fd81, [%r239+-16];
	ld.shared.f64 	%fd82, [%r238+-24];
	mul.f64 	%fd83, %fd80, %fd82;
	sub.f64 	%fd84, %fd81, %fd83;
	st.shared.f64 	[%r239+-16], %fd84;
	ld.shared.f64 	%fd85, [%r241+-16];
	mul.f64 	%fd86, %fd80, %fd77;
	sub.f64 	%fd87, %fd85, %fd86;
	st.shared.f64 	[%r241+-16], %fd87;
	ld.shared.f64 	%fd88, [%r242+-8];
	ld.shared.f64 	%fd89, [%r239+-16];
	div.rn.f64 	%fd90, %fd88, %fd89;
	ld.shared.f64 	%fd91, [%r239+-8];
	ld.shared.f64 	%fd92, [%r238+-16];
	mul.f64 	%fd93, %fd90, %fd92;
	sub.f64 	%fd94, %fd91, %fd93;
	st.shared.f64 	[%r239+-8], %fd94;
	ld.shared.f64 	%fd95, [%r241+-8];
	mul.f64 	%fd96, %fd90, %fd87;
	sub.f64 	%fd97, %fd95, %fd96;
	st.shared.f64 	[%r241+-8], %fd97;
	ld.shared.f64 	%fd98, [%r242];
	ld.shared.f64 	%fd99, [%r239+-8];
	div.rn.f64 	%fd100, %fd98, %fd99;
	ld.shared.f64 	%fd101, [%r239];
	ld.shared.f64 	%fd102, [%r238+-8];
	mul.f64 	%fd103, %fd100, %fd102;
	sub.f64 	%fd104, %fd101, %fd103;
	st.shared.f64 	[%r239], %fd104;
	ld.shared.f64 	%fd105, [%r241];
	mul.f64 	%fd106, %fd100, %fd97;
	sub.f64 	%fd107, %fd105, %fd106;
	st.shared.f64 	[%r241], %fd107;
	ld.shared.f64 	%fd108, [%r242+8];
	ld.shared.f64 	%fd109, [%r239];
	div.rn.f64 	%fd110, %fd108, %fd109;
	ld.shared.f64 	%fd111, [%r239+8];
	ld.shared.f64 	%fd112, [%r238];
	mul.f64 	%fd113, %fd110, %fd112;
	sub.f64 	%fd114, %fd111, %fd113;
	st.shared.f64 	[%r239+8], %fd114;
	ld.shared.f64 	%fd115, [%r241+8];
	mul.f64 	%fd116, %fd110, %fd107;
	sub.f64 	%fd117, %fd115, %fd116;
	st.shared.f64 	[%r241+8], %fd117;
	ld.shared.f64 	%fd118, [%r242+16];
	ld.shared.f64 	%fd119, [%r239+8];
	div.rn.f64 	%fd120, %fd118, %fd119;
	ld.shared.f64 	%fd121, [%r239+16];
	ld.shared.f64 	%fd122, [%r238+8];
	mul.f64 	%fd123, %fd120, %fd122;
	sub.f64 	%fd124, %fd121, %fd123;
	st.shared.f64 	[%r239+16], %fd124;
	ld.shared.f64 	%fd125, [%r241+16];
	mul.f64 	%fd126, %fd120, %fd117;
	sub.f64 	%fd127, %fd125, %fd126;
	st.shared.f64 	[%r241+16], %fd127;
	ld.shared.f64 	%fd128, [%r242+24];
	ld.shared.f64 	%fd129, [%r239+16];
	div.rn.f64 	%fd130, %fd128, %fd129;
	ld.shared.f64 	%fd131, [%r239+24];
	ld.shared.f64 	%fd132, [%r238+16];
	mul.f64 	%fd133, %fd130, %fd132;
	sub.f64 	%fd134, %fd131, %fd133;
	st.shared.f64 	[%r239+24], %fd134;
	ld.shared.f64 	%fd135, [%r241+24];
	mul.f64 	%fd136, %fd130, %fd127;
	sub.f64 	%fd137, %fd135, %fd136;
	st.shared.f64 	[%r241+24], %fd137;
	ld.shared.f64 	%fd138, [%r242+32];
	ld.shared.f64 	%fd139, [%r239+24];
	div.rn.f64 	%fd140, %fd138, %fd139;
	ld.shared.f64 	%fd141, [%r239+32];
	ld.shared.f64 	%fd142, [%r238+24];
	mul.f64 	%fd143, %fd140, %fd142;
	sub.f64 	%fd144, %fd141, %fd143;
	st.shared.f64 	[%r239+32], %fd144;
	ld.shared.f64 	%fd145, [%r241+32];
	mul.f64 	%fd146, %fd140, %fd137;
	sub.f64 	%fd400, %fd145, %fd146;
	st.shared.f64 	[%r241+32], %fd400;
	add.s32 	%r243, %r243, 8;
	add.s32 	%r242, %r242, 64;
	add.s32 	%r241, %r241, 64;
	add.s32 	%r240, %r240, 8;
	add.s32 	%r239, %r239, 64;
	add.s32 	%r238, %r238, 64;
	setp.ne.s32 	%p15, %r243, 0;
	@%p15 bra 	$L__BB1_16;
	add.s32 	%r245, %r240, 1;
$L__BB1_18:
	setp.eq.s32 	%p16, %r37, 0;
	@%p16 bra 	$L__BB1_26;
	and.b32  	%r57, %r36, 3;
	setp.lt.u32 	%p17, %r37, 4;
	@%p17 bra 	$L__BB1_21;
	shl.b32 	%r169, %r245, 3;
	add.s32 	%r170, %r3, %r169;
	ld.shared.f64 	%fd147, [%r170];
	add.s32 	%r171, %r4, %r169;
	ld.shared.f64 	%fd148, [%r171+-8];
	div.rn.f64 	%fd149, %fd147, %fd148;
	ld.shared.f64 	%fd150, [%r171];
	add.s32 	%r172, %r5, %r169;
	ld.shared.f64 	%fd151, [%r172+-8];
	mul.f64 	%fd152, %fd149, %fd151;
	sub.f64 	%fd153, %fd150, %fd152;
	st.shared.f64 	[%r171], %fd153;
	add.s32 	%r173, %r6, %r169;
	ld.shared.f64 	%fd154, [%r173];
	ld.shared.f64 	%fd155, [%r173+-8];
	mul.f64 	%fd156, %fd149, %fd155;
	sub.f64 	%fd157, %fd154, %fd156;
	st.shared.f64 	[%r173], %fd157;
	ld.shared.f64 	%fd158, [%r170+8];
	ld.shared.f64 	%fd159, [%r171];
	div.rn.f64 	%fd160, %fd158, %fd159;
	ld.shared.f64 	%fd161, [%r171+8];
	ld.shared.f64 	%fd162, [%r172];
	mul.f64 	%fd163, %fd160, %fd162;
	sub.f64 	%fd164, %fd161, %fd163;
	st.shared.f64 	[%r171+8], %fd164;
	ld.shared.f64 	%fd165, [%r173+8];
	mul.f64 	%fd166, %fd160, %fd157;
	sub.f64 	%fd167, %fd165, %fd166;
	st.shared.f64 	[%r173+8], %fd167;
	ld.shared.f64 	%fd168, [%r170+16];
	ld.shared.f64 	%fd169, [%r171+8];
	div.rn.f64 	%fd170, %fd168, %fd169;
	ld.shared.f64 	%fd171, [%r171+16];
	ld.shared.f64 	%fd172, [%r172+8];
	mul.f64 	%fd173, %fd170, %fd172;
	sub.f64 	%fd174, %fd171, %fd173;
	st.shared.f64 	[%r171+16], %fd174;
	ld.shared.f64 	%fd175, [%r173+16];
	mul.f64 	%fd176, %fd170, %fd167;
	sub.f64 	%fd177, %fd175, %fd176;
	st.shared.f64 	[%r173+16], %fd177;
	ld.shared.f64 	%fd178, [%r170+24];
	ld.shared.f64 	%fd179, [%r171+16];
	div.rn.f64 	%fd180, %fd178, %fd179;
	ld.shared.f64 	%fd181, [%r171+24];
	ld.shared.f64 	%fd182, [%r172+16];
	mul.f64 	%fd183, %fd180, %fd182;
	sub.f64 	%fd184, %fd181, %fd183;
	st.shared.f64 	[%r171+24], %fd184;
	ld.shared.f64 	%fd185, [%r173+24];
	mul.f64 	%fd186, %fd180, %fd177;
	sub.f64 	%fd187, %fd185, %fd186;
	st.shared.f64 	[%r173+24], %fd187;
	add.s32 	%r245, %r245, 4;
$L__BB1_21:
	setp.eq.s32 	%p18, %r57, 0;
	@%p18 bra 	$L__BB1_26;
	setp.eq.s32 	%p19, %r57, 1;
	@%p19 bra 	$L__BB1_24;
	shl.b32 	%r174, %r245, 3;
	add.s32 	%r175, %r3, %r174;
	ld.shared.f64 	%fd188, [%r175];
	add.s32 	%r176, %r4, %r174;
	ld.shared.f64 	%fd189, [%r176+-8];
	div.rn.f64 	%fd190, %fd188, %fd189;
	ld.shared.f64 	%fd191, [%r176];
	add.s32 	%r177, %r5, %r174;
	ld.shared.f64 	%fd192, [%r177+-8];
	mul.f64 	%fd193, %fd190, %fd192;
	sub.f64 	%fd194, %fd191, %fd193;
	st.shared.f64 	[%r176], %fd194;
	add.s32 	%r178, %r6, %r174;
	ld.shared.f64 	%fd195, [%r178];
	ld.shared.f64 	%fd196, [%r178+-8];
	mul.f64 	%fd197, %fd190, %fd196;
	sub.f64 	%fd198, %fd195, %fd197;
	st.shared.f64 	[%r178], %fd198;
	ld.shared.f64 	%fd199, [%r175+8];
	ld.shared.f64 	%fd200, [%r176];
	div.rn.f64 	%fd201, %fd199, %fd200;
	ld.shared.f64 	%fd202, [%r176+8];
	ld.shared.f64 	%fd203, [%r177];
	mul.f64 	%fd204, %fd201, %fd203;
	sub.f64 	%fd205, %fd202, %fd204;
	st.shared.f64 	[%r176+8], %fd205;
	ld.shared.f64 	%fd206, [%r178+8];
	mul.f64 	%fd207, %fd201, %fd198;
	sub.f64 	%fd208, %fd206, %fd207;
	st.shared.f64 	[%r178+8], %fd208;
	add.s32 	%r245, %r245, 2;
$L__BB1_24:
	and.b32  	%r179, %r36, 1;
	setp.eq.b32 	%p20, %r179, 1;
	not.pred 	%p21, %p20;
	@%p21 bra 	$L__BB1_26;
	shl.b32 	%r180, %r245, 3;
	add.s32 	%r181, %r3, %r180;
	ld.shared.f64 	%fd209, [%r181];
	add.s32 	%r182, %r4, %r180;
	ld.shared.f64 	%fd210, [%r182+-8];
	div.rn.f64 	%fd211, %fd209, %fd210;
	ld.shared.f64 	%fd212, [%r182];
	add.s32 	%r183, %r5, %r180;
	ld.shared.f64 	%fd213, [%r183+-8];
	mul.f64 	%fd214, %fd211, %fd213;
	sub.f64 	%fd215, %fd212, %fd214;
	st.shared.f64 	[%r182], %fd215;
	add.s32 	%r184, %r6, %r180;
	ld.shared.f64 	%fd216, [%r184];
	ld.shared.f64 	%fd217, [%r184+-8];
	mul.f64 	%fd218, %fd211, %fd217;
	sub.f64 	%fd219, %fd216, %fd218;
	st.shared.f64 	[%r184], %fd219;
$L__BB1_26:
	add.s32 	%r62, %r6, %r123;
	setp.lt.s32 	%p22, %r117, 2;
	add.s32 	%r63, %r117, -1;
	ld.shared.f64 	%fd220, [%r62+-8];
	ld.shared.f64 	%fd221, [%r5+-8];
	div.rn.f64 	%fd402, %fd220, %fd221;
	add.s32 	%r186, %r62, %r123;
	st.shared.f64 	[%r186+-8], %fd402;
	@%p22 bra 	$L__BB1_39;
	add.s32 	%r248, %r117, -2;
	and.b32  	%r65, %r63, 7;
	setp.lt.u32 	%p23, %r248, 7;
	@%p23 bra 	$L__BB1_31;
	and.b32  	%r187, %r63, -8;
	neg.s32 	%r254, %r187;
	mul.lo.s32 	%r188, %r1, 40;
	add.s32 	%r189, %r188, 32;
	mad.lo.s32 	%r191, %r117, %r189, %r122;
	add.s32 	%r253, %r191, -32;
	add.s32 	%r192, %r188, 24;
	mad.lo.s32 	%r193, %r117, %r192, %r122;
	add.s32 	%r252, %r193, -32;
	add.s32 	%r194, %r188, 16;
	mad.lo.s32 	%r195, %r117, %r194, %r122;
	add.s32 	%r251, %r195, -32;
	add.s32 	%r196, %r188, 40;
	mad.lo.s32 	%r197, %r117, %r196, %r122;
	add.s32 	%r250, %r197, -32;
	mov.u32 	%r255, %r117;
$L__BB1_29:
	.pragma "nounroll";
	ld.shared.f64 	%fd222, [%r253+16];
	ld.shared.f64 	%fd223, [%r252+16];
	mul.f64 	%fd224, %fd223, %fd402;
	sub.f64 	%fd225, %fd222, %fd224;
	ld.shared.f64 	%fd226, [%r251+16];
	div.rn.f64 	%fd227, %fd225, %fd226;
	st.shared.f64 	[%r250+16], %fd227;
	ld.shared.f64 	%fd228, [%r253+8];
	ld.shared.f64 	%fd229, [%r252+8];
	mul.f64 	%fd230, %fd229, %fd227;
	sub.f64 	%fd231, %fd228, %fd230;
	ld.shared.f64 	%fd232, [%r251+8];
	div.rn.f64 	%fd233, %fd231, %fd232;
	st.shared.f64 	[%r250+8], %fd233;
	ld.shared.f64 	%fd234, [%r253];
	ld.shared.f64 	%fd235, [%r252];
	mul.f64 	%fd236, %fd235, %fd233;
	sub.f64 	%fd237, %fd234, %fd236;
	ld.shared.f64 	%fd238, [%r251];
	div.rn.f64 	%fd239, %fd237, %fd238;
	st.shared.f64 	[%r250], %fd239;
	ld.shared.f64 	%fd240, [%r253+-8];
	ld.shared.f64 	%fd241, [%r252+-8];
	mul.f64 	%fd242, %fd241, %fd239;
	sub.f64 	%fd243, %fd240, %fd242;
	ld.shared.f64 	%fd244, [%r251+-8];
	div.rn.f64 	%fd245, %fd243, %fd244;
	st.shared.f64 	[%r250+-8], %fd245;
	ld.shared.f64 	%fd246, [%r253+-16];
	ld.shared.f64 	%fd247, [%r252+-16];
	mul.f64 	%fd248, %fd247, %fd245;
	sub.f64 	%fd249, %fd246, %fd248;
	ld.shared.f64 	%fd250, [%r251+-16];
	div.rn.f64 	%fd251, %fd249, %fd250;
	st.shared.f64 	[%r250+-16], %fd251;
	ld.shared.f64 	%fd252, [%r253+-24];
	ld.shared.f64 	%fd253, [%r252+-24];
	mul.f64 	%fd254, %fd253, %fd251;
	sub.f64 	%fd255, %fd252, %fd254;
	ld.shared.f64 	%fd256, [%r251+-24];
	div.rn.f64 	%fd257, %fd255, %fd256;
	st.shared.f64 	[%r250+-24], %fd257;
	ld.shared.f64 	%fd258, [%r253+-32];
	ld.shared.f64 	%fd259, [%r252+-32];
	mul.f64 	%fd260, %fd259, %fd257;
	sub.f64 	%fd261, %fd258, %fd260;
	ld.shared.f64 	%fd262, [%r251+-32];
	div.rn.f64 	%fd263, %fd261, %fd262;
	st.shared.f64 	[%r250+-32], %fd263;
	ld.shared.f64 	%fd264, [%r253+-40];
	ld.shared.f64 	%fd265, [%r252+-40];
	mul.f64 	%fd266, %fd265, %fd263;
	sub.f64 	%fd267, %fd264, %fd266;
	ld.shared.f64 	%fd268, [%r251+-40];
	div.rn.f64 	%fd402, %fd267, %fd268;
	st.shared.f64 	[%r250+-40], %fd402;
	add.s32 	%r255, %r255, -8;
	add.s32 	%r254, %r254, 8;
	add.s32 	%r253, %r253, -64;
	add.s32 	%r252, %r252, -64;
	add.s32 	%r251, %r251, -64;
	add.s32 	%r250, %r250, -64;
	setp.eq.s32 	%p24, %r254, 0;
	@%p24 bra 	$L__BB1_30;
	bra.uni 	$L__BB1_29;
$L__BB1_30:
	add.s32 	%r248, %r255, -2;
$L__BB1_31:
	setp.eq.s32 	%p25, %r65, 0;
	@%p25 bra 	$L__BB1_39;
	and.b32  	%r73, %r63, 3;
	setp.lt.u32 	%p26, %r65, 4;
	@%p26 bra 	$L__BB1_34;
	shl.b32 	%r198, %r248, 3;
	add.s32 	%r199, %r6, %r198;
	ld.shared.f64 	%fd269, [%r199];
	add.s32 	%r200, %r5, %r198;
	ld.shared.f64 	%fd270, [%r200];
	mul.f64 	%fd271, %fd270, %fd402;
	sub.f64 	%fd272, %fd269, %fd271;
	add.s32 	%r201, %r4, %r198;
	ld.shared.f64 	%fd273, [%r201];
	div.rn.f64 	%fd274, %fd272, %fd273;
	add.s32 	%r202, %r62, %r198;
	st.shared.f64 	[%r202], %fd274;
	ld.shared.f64 	%fd275, [%r199+-8];
	ld.shared.f64 	%fd276, [%r200+-8];
	mul.f64 	%fd277, %fd276, %fd274;
	sub.f64 	%fd278, %fd275, %fd277;
	ld.shared.f64 	%fd279, [%r201+-8];
	div.rn.f64 	%fd280, %fd278, %fd279;
	st.shared.f64 	[%r202+-8], %fd280;
	ld.shared.f64 	%fd281, [%r199+-16];
	ld.shared.f64 	%fd282, [%r200+-16];
	mul.f64 	%fd283, %fd282, %fd280;
	sub.f64 	%fd284, %fd281, %fd283;
	ld.shared.f64 	%fd285, [%r201+-16];
	div.rn.f64 	%fd286, %fd284, %fd285;
	st.shared.f64 	[%r202+-16], %fd286;
	ld.shared.f64 	%fd287, [%r199+-24];
	ld.shared.f64 	%fd288, [%r200+-24];
	mul.f64 	%fd289, %fd288, %fd286;
	sub.f64 	%fd290, %fd287, %fd289;
	ld.shared.f64 	%fd291, [%r201+-24];
	div.rn.f64 	%fd292, %fd290, %fd291;
	st.shared.f64 	[%r202+-24], %fd292;
	add.s32 	%r248, %r248, -4;
$L__BB1_34:
	setp.eq.s32 	%p27, %r73, 0;
	@%p27 bra 	$L__BB1_39;
	setp.eq.s32 	%p28, %r73, 1;
	@%p28 bra 	$L__BB1_37;
	shl.b32 	%r203, %r248, 3;
	add.s32 	%r204, %r6, %r203;
	ld.shared.f64 	%fd293, [%r204];
	add.s32 	%r205, %r5, %r203;
	ld.shared.f64 	%fd294, [%r205];
	add.s32 	%r206, %r62, %r203;
	ld.shared.f64 	%fd295, [%r206+8];
	mul.f64 	%fd296, %fd294, %fd295;
	sub.f64 	%fd297, %fd293, %fd296;
	add.s32 	%r207, %r4, %r203;
	ld.shared.f64 	%fd298, [%r207];
	div.rn.f64 	%fd299, %fd297, %fd298;
	st.shared.f64 	[%r206], %fd299;
	ld.shared.f64 	%fd300, [%r204+-8];
	ld.shared.f64 	%fd301, [%r205+-8];
	mul.f64 	%fd302, %fd301, %fd299;
	sub.f64 	%fd303, %fd300, %fd302;
	ld.shared.f64 	%fd304, [%r207+-8];
	div.rn.f64 	%fd305, %fd303, %fd304;
	st.shared.f64 	[%r206+-8], %fd305;
	add.s32 	%r248, %r248, -2;
$L__BB1_37:
	and.b32  	%r208, %r63, 1;
	setp.eq.b32 	%p29, %r208, 1;
	not.pred 	%p30, %p29;
	@%p30 bra 	$L__BB1_39;
	shl.b32 	%r209, %r248, 3;
	add.s32 	%r210, %r6, %r209;
	ld.shared.f64 	%fd306, [%r210];
	add.s32 	%r211, %r5, %r209;
	ld.shared.f64 	%fd307, [%r211];
	add.s32 	%r212, %r62, %r209;
	ld.shared.f64 	%fd308, [%r212+8];
	mul.f64 	%fd309, %fd307, %fd308;
	sub.f64 	%fd310, %fd306, %fd309;
	add.s32 	%r213, %r4, %r209;
	ld.shared.f64 	%fd311, [%r213];
	div.rn.f64 	%fd312, %fd310, %fd311;
	st.shared.f64 	[%r212], %fd312;
$L__BB1_39:
	setp.lt.s32 	%p31, %r117, 1;
	@%p31 bra 	$L__BB1_52;
	mul.lo.s32 	%r78, %r117, %r2;
	and.b32  	%r79, %r117, 15;
	setp.lt.u32 	%p32, %r117, 16;
	mov.b32 	%r259, 0;
	@%p32 bra 	$L__BB1_43;
	and.b32  	%r259, %r117, 2147483632;
	neg.s32 	%r258, %r259;
	add.s64 	%rd4, %rd3, 64;
	mad.lo.s32 	%r215, %r1, 40, 32;
	mad.lo.s32 	%r217, %r117, %r215, %r122;
	add.s32 	%r256, %r217, 64;
	mov.u32 	%r257, %r78;
$L__BB1_42:
	.pragma "nounroll";
	mul.wide.s32 	%rd24, %r257, 8;
	add.s64 	%rd25, %rd4, %rd24;
	ld.global.f64 	%fd313, [%rd25+-64];
	ld.shared.f64 	%fd314, [%r256+-64];
	add.f64 	%fd315, %fd313, %fd314;
	st.global.f64 	[%rd25+-64], %fd315;
	ld.global.f64 	%fd316, [%rd25+-56];
	ld.shared.f64 	%fd317, [%r256+-56];
	add.f64 	%fd318, %fd316, %fd317;
	st.global.f64 	[%rd25+-56], %fd318;
	ld.global.f64 	%fd319, [%rd25+-48];
	ld.shared.f64 	%fd320, [%r256+-48];
	add.f64 	%fd321, %fd319, %fd320;
	st.global.f64 	[%rd25+-48], %fd321;
	ld.global.f64 	%fd322, [%rd25+-40];
	ld.shared.f64 	%fd323, [%r256+-40];
	add.f64 	%fd324, %fd322, %fd323;
	st.global.f64 	[%rd25+-40], %fd324;
	ld.global.f64 	%fd325, [%rd25+-32];
	ld.shared.f64 	%fd326, [%r256+-32];
	add.f64 	%fd327, %fd325, %fd326;
	st.global.f64 	[%rd25+-32], %fd327;
	ld.global.f64 	%fd328, [%rd25+-24];
	ld.shared.f64 	%fd329, [%r256+-24];
	add.f64 	%fd330, %fd328, %fd329;
	st.global.f64 	[%rd25+-24], %fd330;
	ld.global.f64 	%fd331, [%rd25+-16];
	ld.shared.f64 	%fd332, [%r256+-16];
	add.f64 	%fd333, %fd331, %fd332;
	st.global.f64 	[%rd25+-16], %fd333;
	ld.global.f64 	%fd334, [%rd25+-8];
	ld.shared.f64 	%fd335, [%r256+-8];
	add.f64 	%fd336, %fd334, %fd335;
	st.global.f64 	[%rd25+-8], %fd336;
	ld.global.f64 	%fd337, [%rd25];
	ld.shared.f64 	%fd338, [%r256];
	add.f64 	%fd339, %fd337, %fd338;
	st.global.f64 	[%rd25], %fd339;
	ld.global.f64 	%fd340, [%rd25+8];
	ld.shared.f64 	%fd341, [%r256+8];
	add.f64 	%fd342, %fd340, %fd341;
	st.global.f64 	[%rd25+8], %fd342;
	ld.global.f64 	%fd343, [%rd25+16];
	ld.shared.f64 	%fd344, [%r256+16];
	add.f64 	%fd345, %fd343, %fd344;
	st.global.f64 	[%rd25+16], %fd345;
	ld.global.f64 	%fd346, [%rd25+24];
	ld.shared.f64 	%fd347, [%r256+24];
	add.f64 	%fd348, %fd346, %fd347;
	st.global.f64 	[%rd25+24], %fd348;
	ld.global.f64 	%fd349, [%rd25+32];
	ld.shared.f64 	%fd350, [%r256+32];
	add.f64 	%fd351, %fd349, %fd350;
	st.global.f64 	[%rd25+32], %fd351;
	ld.global.f64 	%fd352, [%rd25+40];
	ld.shared.f64 	%fd353, [%r256+40];
	add.f64 	%fd354, %fd352, %fd353;
	st.global.f64 	[%rd25+40], %fd354;
	ld.global.f64 	%fd355, [%rd25+48];
	ld.shared.f64 	%fd356, [%r256+48];
	add.f64 	%fd357, %fd355, %fd356;
	st.global.f64 	[%rd25+48], %fd357;
	ld.global.f64 	%fd358, [%rd25+56];
	ld.shared.f64 	%fd359, [%r256+56];
	add.f64 	%fd360, %fd358, %fd359;
	st.global.f64 	[%rd25+56], %fd360;
	add.s32 	%r258, %r258, 16;
	add.s32 	%r257, %r257, 16;
	add.s32 	%r256, %r256, 128;
	setp.ne.s32 	%p33, %r258, 0;
	@%p33 bra 	$L__BB1_42;
$L__BB1_43:
	setp.eq.s32 	%p34, %r79, 0;
	@%p34 bra 	$L__BB1_52;
	and.b32  	%r102, %r117, 7;
	setp.lt.u32 	%p35, %r79, 8;
	@%p35 bra 	$L__BB1_46;
	add.s32 	%r218, %r259, %r78;
	mul.wide.s32 	%rd26, %r218, 8;
	add.s64 	%rd27, %rd3, %rd26;
	ld.global.f64 	%fd361, [%rd27];
	shl.b32 	%r219, %r259, 3;
	add.s32 	%r220, %r62, %r219;
	ld.shared.f64 	%fd362, [%r220];
	add.f64 	%fd363, %fd361, %fd362;
	st.global.f64 	[%rd27], %fd363;
	ld.global.f64 	%fd364, [%rd27+8];
	ld.shared.f64 	%fd365, [%r220+8];
	add.f64 	%fd366, %fd364, %fd365;
	st.global.f64 	[%rd27+8], %fd366;
	ld.global.f64 	%fd367, [%rd27+16];
	ld.shared.f64 	%fd368, [%r220+16];
	add.f64 	%fd369, %fd367, %fd368;
	st.global.f64 	[%rd27+16], %fd369;
	ld.global.f64 	%fd370, [%rd27+24];
	ld.shared.f64 	%fd371, [%r220+24];
	add.f64 	%fd372, %fd370, %fd371;
	st.global.f64 	[%rd27+24], %fd372;
	ld.global.f64 	%fd373, [%rd27+32];
	ld.shared.f64 	%fd374, [%r220+32];
	add.f64 	%fd375, %fd373, %fd374;
	st.global.f64 	[%rd27+32], %fd375;
	ld.global.f64 	%fd376, [%rd27+40];
	ld.shared.f64 	%fd377, [%r220+40];
	add.f64 	%fd378, %fd376, %fd377;
	st.global.f64 	[%rd27+40], %fd378;
	ld.global.f64 	%fd379, [%rd27+48];
	ld.shared.f64 	%fd380, [%r220+48];
	add.f64 	%fd381, %fd379, %fd380;
	st.global.f64 	[%rd27+48], %fd381;
	ld.global.f64 	%fd382, [%rd27+56];
	ld.shared.f64 	%fd383, [%r220+56];
	add.f64 	%fd384, %fd382, %fd383;
	st.global.f64 	[%rd27+56], %fd384;
	add.s32 	%r259, %r259, 8;
$L__BB1_46:
	setp.eq.s32 	%p36, %r102, 0;
	@%p36 bra 	$L__BB1_52;
	and.b32  	%r105, %r117, 3;
	setp.lt.u32 	%p37, %r102, 4;
	@%p37 bra 	$L__BB1_49;
	add.s32 	%r221, %r259, %r78;
	mul.wide.s32 	%rd28, %r221, 8;
	add.s64 	%rd29, %rd3, %rd28;
	ld.global.f64 	%fd385, [%rd29];
	shl.b32 	%r222, %r259, 3;
	add.s32 	%r223, %r62, %r222;
	ld.shared.f64 	%fd386, [%r223];
	add.f64 	%fd387, %fd385, %fd386;
	st.global.f64 	[%rd29], %fd387;
	ld.global.f64 	%fd388, [%rd29+8];
	ld.shared.f64 	%fd389, [%r223+8];
	add.f64 	%fd390, %fd388, %fd389;
	st.global.f64 	[%rd29+8], %fd390;
	ld.global.f64 	%fd391, [%rd29+16];
	ld.shared.f64 	%fd392, [%r223+16];
	add.f64 	%fd393, %fd391, %fd392;
	st.global.f64 	[%rd29+16], %fd393;
	ld.global.f64 	%fd394, [%rd29+24];
	ld.shared.f64 	%fd395, [%r223+24];
	add.f64 	%fd396, %fd394, %fd395;
	st.global.f64 	[%rd29+24], %fd396;
	add.s32 	%r259, %r259, 4;
$L__BB1_49:
	setp.eq.s32 	%p38, %r105, 0;
	@%p38 bra 	$L__BB1_52;
	mad.lo.s32 	%r224, %r1, 40, 32;
	shl.b32 	%r225, %r259, 3;
	mad.lo.s32 	%r226, %r117, %r224, %r225;
	add.s32 	%r264, %r122, %r226;
	add.s32 	%r263, %r259, %r78;
	neg.s32 	%r262, %r105;
$L__BB1_51:
	.pragma "nounroll";
	mul.wide.s32 	%rd30, %r263, 8;
	add.s64 	%rd31, %rd3, %rd30;
	ld.global.f64 	%fd397, [%rd31];
	ld.shared.f64 	%fd398, [%r264];
	add.f64 	%fd399, %fd397, %fd398;
	st.global.f64 	[%rd31], %fd399;
	add.s32 	%r264, %r264, 8;
	add.s32 	%r263, %r263, 1;
	add.s32 	%r262, %r262, 1;
	setp.ne.s32 	%p39, %r262, 0;
	@%p39 bra 	$L__BB1_51;
$L__BB1_52:
	ret;

}
	// .globl	_Z5adi_yPdS_S_ii
.visible .entry _Z5adi_yPdS_S_ii(
	.param .u64 .ptr .align 1 _Z5adi_yPdS_S_ii_param_0,
	.param .u64 .ptr .align 1 _Z5adi_yPdS_S_ii_param_1,
	.param .u64 .ptr .align 1 _Z5adi_yPdS_S_ii_param_2,
	.param .u32 _Z5adi_yPdS_S_ii_param_3,
	.param .u32 _Z5adi_yPdS_S_ii_param_4
)
{
	.reg .pred 	%p<38>;
	.reg .b32 	%r<255>;
	.reg .b64 	%rd<72>;
	.reg .b64 	%fd<371>;
	// demoted variable
	.shared .align 8 .b8 _ZZ5adi_yPdS_S_iiE12sharedMemory[30720];
	ld.param.u64 	%rd4, [_Z5adi_yPdS_S_ii_param_0];
	ld.param.u64 	%rd5, [_Z5adi_yPdS_S_ii_param_2];
	ld.param.u32 	%r113, [_Z5adi_yPdS_S_ii_param_3];
	ld.param.u32 	%r114, [_Z5adi_yPdS_S_ii_param_4];
	cvta.to.global.u64 	%rd1, %rd5;
	cvta.to.global.u64 	%rd2, %rd4;
	mov.u32 	%r115, %ctaid.x;
	mov.u32 	%r116, %ntid.x;
	mov.u32 	%r1, %tid.x;
	mad.lo.s32 	%r2, %r115, %r116, %r1;
	mul.lo.s32 	%r117, %r1, %r114;
	mov.u32 	%r118, _ZZ5adi_yPdS_S_iiE12sharedMemory;
	mad.lo.s32 	%r3, %r117, 40, %r118;
	shl.b32 	%r119, %r114, 3;
	add.s32 	%r4, %r3, %r119;
	add.s32 	%r5, %r4, %r119;
	add.s32 	%r6, %r5, %r119;
	setp.ge.s32 	%p1, %r2, %r113;
	setp.lt.s32 	%p2, %r114, 1;
	or.pred  	%p3, %p1, %p2;
	@%p3 bra 	$L__BB2_9;
	setp.lt.u32 	%p4, %r114, 4;
	mov.b32 	%r227, 0;
	@%p4 bra 	$L__BB2_4;
	and.b32  	%r121, %r114, 2147483644;
	neg.s32 	%r225, %r121;
	mul.lo.s32 	%r224, %r2, 5;
	mul.lo.s32 	%r123, %r1, 40;
	mad.lo.s32 	%r124, %r123, %r114, %r118;
	add.s32 	%r222, %r124, 16;
	add.s32 	%r125, %r123, 24;
	mad.lo.s32 	%r126, %r114, %r125, %r118;
	add.s32 	%r221, %r126, 16;
	add.s32 	%r127, %r123, 8;
	mad.lo.s32 	%r128, %r114, %r127, %r118;
	add.s32 	%r220, %r128, 16;
	add.s32 	%r129, %r123, 16;
	mad.lo.s32 	%r130, %r114, %r129, %r118;
	add.s32 	%r219, %r130, 16;
	mul.wide.s32 	%rd11, %r113, 40;
	mul.wide.s32 	%rd13, %r113, 8;
	mov.u32 	%r223, %r2;
$L__BB2_3:
	.pragma "nounroll";
	ld.param.u64 	%rd69, [_Z5adi_yPdS_S_ii_param_1];
	and.b32  	%r227, %r114, 2147483644;
	cvta.to.global.u64 	%rd6, %rd69;
	mul.wide.s32 	%rd7, %r224, 8;
	add.s64 	%rd8, %rd6, %rd7;
	ld.global.f64 	%fd8, [%rd8+24];
	st.shared.f64 	[%r222+-16], %fd8;
	ld.global.f64 	%fd9, [%rd8];
	st.shared.f64 	[%r220+-16], %fd9;
	ld.global.f64 	%fd10, [%rd8+32];
	st.shared.f64 	[%r219+-16], %fd10;
	mul.wide.s32 	%rd9, %r223, 8;
	add.s64 	%rd10, %rd1, %rd9;
	ld.global.f64 	%fd11, [%rd10];
	st.shared.f64 	[%r221+-16], %fd11;
	add.s64 	%rd12, %rd8, %rd11;
	ld.global.f64 	%fd12, [%rd12+24];
	st.shared.f64 	[%r222+-8], %fd12;
	ld.global.f64 	%fd13, [%rd12];
	st.shared.f64 	[%r220+-8], %fd13;
	ld.global.f64 	%fd14, [%rd12+32];
	st.shared.f64 	[%r219+-8], %fd14;
	add.s64 	%rd14, %rd10, %rd13;
	ld.global.f64 	%fd15, [%rd14];
	st.shared.f64 	[%r221+-8], %fd15;
	add.s64 	%rd15, %rd12, %rd11;
	ld.global.f64 	%fd16, [%rd15+24];
	st.shared.f64 	[%r222], %fd16;
	ld.global.f64 	%fd17, [%rd15];
	st.shared.f64 	[%r220], %fd17;
	ld.global.f64 	%fd18, [%rd15+32];
	st.shared.f64 	[%r219], %fd18;
	add.s64 	%rd16, %rd14, %rd13;
	ld.global.f64 	%fd19, [%rd16];
	st.shared.f64 	[%r221], %fd19;
	add.s64 	%rd17, %rd15, %rd11;
	ld.global.f64 	%fd20, [%rd17+24];
	st.shared.f64 	[%r222+8], %fd20;
	ld.global.f64 	%fd21, [%rd17];
	st.shared.f64 	[%r220+8], %fd21;
	ld.global.f64 	%fd22, [%rd17+32];
	st.shared.f64 	[%r219+8], %fd22;
	add.s64 	%rd18, %rd16, %rd13;
	ld.global.f64 	%fd23, [%rd18];
	st.shared.f64 	[%r221+8], %fd23;
	add.s32 	%r225, %r225, 4;
	mad.lo.s32 	%r224, %r113, 20, %r224;
	shl.b32 	%r131, %r113, 2;
	add.s32 	%r223, %r223, %r131;
	add.s32 	%r222, %r222, 32;
	add.s32 	%r221, %r221, 32;
	add.s32 	%r220, %r220, 32;
	add.s32 	%r219, %r219, 32;
	setp.ne.s32 	%p5, %r225, 0;
	@%p5 bra 	$L__BB2_3;
$L__BB2_4:
	and.b32  	%r29, %r114, 3;
	setp.eq.s32 	%p6, %r29, 0;
	@%p6 bra 	$L__BB2_9;
	setp.eq.s32 	%p7, %r29, 1;
	@%p7 bra 	$L__BB2_7;
	ld.param.u64 	%rd70, [_Z5adi_yPdS_S_ii_param_1];
	mad.lo.s32 	%r132, %r227, %r113, %r2;
	mul.lo.s32 	%r133, %r132, 5;
	cvta.to.global.u64 	%rd19, %rd70;
	mul.wide.s32 	%rd20, %r133, 8;
	add.s64 	%rd21, %rd19, %rd20;
	ld.global.f64 	%fd24, [%rd21+24];
	shl.b32 	%r134, %r227, 3;
	add.s32 	%r135, %r3, %r134;
	st.shared.f64 	[%r135], %fd24;
	ld.global.f64 	%fd25, [%rd21];
	add.s32 	%r136, %r4, %r134;
	st.shared.f64 	[%r136], %fd25;
	ld.global.f64 	%fd26, [%rd21+32];
	add.s32 	%r137, %r5, %r134;
	st.shared.f64 	[%r137], %fd26;
	mul.wide.s32 	%rd22, %r132, 8;
	add.s64 	%rd23, %rd1, %rd22;
	ld.global.f64 	%fd27, [%rd23];
	add.s32 	%r138, %r6, %r134;
	st.shared.f64 	[%r138], %fd27;
	mul.wide.s32 	%rd24, %r113, 40;
	add.s64 	%rd25, %rd21, %rd24;
	ld.global.f64 	%fd28, [%rd25+24];
	st.shared.f64 	[%r135+8], %fd28;
	ld.global.f64 	%fd29, [%rd25];
	st.shared.f64 	[%r136+8], %fd29;
	ld.global.f64 	%fd30, [%rd25+32];
	st.shared.f64 	[%r137+8], %fd30;
	mul.wide.s32 	%rd26, %r113, 8;
	add.s64 	%rd27, %rd23, %rd26;
	ld.global.f64 	%fd31, [%rd27];
	st.shared.f64 	[%r138+8], %fd31;
	add.s32 	%r227, %r227, 2;
$L__BB2_7:
	and.b32  	%r139, %r114, 1;
	setp.eq.b32 	%p8, %r139, 1;
	not.pred 	%p9, %p8;
	@%p9 bra 	$L__BB2_9;
	ld.param.u64 	%rd71, [_Z5adi_yPdS_S_ii_param_1];
	mad.lo.s32 	%r140, %r227, %r113, %r2;
	mul.lo.s32 	%r141, %r140, 5;
	cvta.to.global.u64 	%rd28, %rd71;
	mul.wide.s32 	%rd29, %r141, 8;
	add.s64 	%rd30, %rd28, %rd29;
	ld.global.f64 	%fd32, [%rd30+24];
	shl.b32 	%r142, %r227, 3;
	add.s32 	%r143, %r3, %r142;
	st.shared.f64 	[%r143], %fd32;
	ld.global.f64 	%fd33, [%rd30];
	add.s32 	%r144, %r4, %r142;
	st.shared.f64 	[%r144], %fd33;
	ld.global.f64 	%fd34, [%rd30+32];
	add.s32 	%r145, %r5, %r142;
	st.shared.f64 	[%r145], %fd34;
	mul.wide.s32 	%rd31, %r140, 8;
	add.s64 	%rd32, %rd1, %rd31;
	ld.global.f64 	%fd35, [%rd32];
	add.s32 	%r146, %r6, %r142;
	st.shared.f64 	[%r146], %fd35;
$L__BB2_9:
	setp.ge.s32 	%p10, %r2, %r113;
	bar.sync 	0;
	@%p10 bra 	$L__BB2_49;
	setp.lt.s32 	%p11, %r114, 2;
	@%p11 bra 	$L__BB2_23;
	add.s32 	%r32, %r114, -1;
	add.s32 	%r148, %r114, -2;
	and.b32  	%r33, %r32, 7;
	setp.lt.u32 	%p12, %r148, 7;
	mov.b32 	%r235, 1;
	@%p12 bra 	$L__BB2_15;
	ld.shared.f64 	%fd368, [%r6];
	and.b32  	%r150, %r32, -8;
	neg.s32 	%r233, %r150;
	mul.lo.s32 	%r152, %r1, 40;
	mad.lo.s32 	%r153, %r152, %r114, %r118;
	add.s32 	%r232, %r153, 32;
	add.s32 	%r154, %r152, 24;
	mad.lo.s32 	%r155, %r114, %r154, %r118;
	add.s32 	%r231, %r155, 32;
	add.s32 	%r156, %r152, 8;
	mad.lo.s32 	%r157, %r114, %r156, %r118;
	add.s32 	%r229, %r157, 32;
	add.s32 	%r158, %r152, 16;
	mad.lo.s32 	%r159, %r114, %r158, %r118;
	add.s32 	%r228, %r159, 32;
	mov.b32 	%r230, 0;
$L__BB2_13:
	.pragma "nounroll";
	ld.shared.f64 	%fd36, [%r232+-24];
	ld.shared.f64 	%fd37, [%r229+-32];
	div.rn.f64 	%fd38, %fd36, %fd37;
	ld.shared.f64 	%fd39, [%r229+-24];
	ld.shared.f64 	%fd40, [%r228+-32];
	mul.f64 	%fd41, %fd38, %fd40;
	sub.f64 	%fd42, %fd39, %fd41;
	st.shared.f64 	[%r229+-24], %fd42;
	ld.shared.f64 	%fd43, [%r231+-24];
	mul.f64 	%fd44, %fd38, %fd368;
	sub.f64 	%fd45, %fd43, %fd44;
	st.shared.f64 	[%r231+-24], %fd45;
	ld.shared.f64 	%fd46, [%r232+-16];
	ld.shared.f64 	%fd47, [%r229+-24];
	div.rn.f64 	%fd48, %fd46, %fd47;
	ld.shared.f64 	%fd49, [%r229+-16];
	ld.shared.f64 	%fd50, [%r228+-24];
	mul.f64 	%fd51, %fd48, %fd50;
	sub.f64 	%fd52, %fd49, %fd51;
	st.shared.f64 	[%r229+-16], %fd52;
	ld.shared.f64 	%fd53, [%r231+-16];
	mul.f64 	%fd54, %fd48, %fd45;
	sub.f64 	%fd55, %fd53, %fd54;
	st.shared.f64 	[%r231+-16], %fd55;
	ld.shared.f64 	%fd56, [%r232+-8];
	ld.shared.f64 	%fd57, [%r229+-16];
	div.rn.f64 	%fd58, %fd56, %fd57;
	ld.shared.f64 	%fd59, [%r229+-8];
	ld.shared.f64 	%fd60, [%r228+-16];
	mul.f64 	%fd61, %fd58, %fd60;
	sub.f64 	%fd62, %fd59, %fd61;
	st.shared.f64 	[%r229+-8], %fd62;
	ld.shared.f64 	%fd63, [%r231+-8];
	mul.f64 	%fd64, %fd58, %fd55;
	sub.f64 	%fd65, %fd63, %fd64;
	st.shared.f64 	[%r231+-8], %fd65;
	ld.shared.f64 	%fd66, [%r232];
	ld.shared.f64 	%fd67, [%r229+-8];
	div.rn.f64 	%fd68, %fd66, %fd67;
	ld.shared.f64 	%fd69, [%r229];
	ld.shared.f64 	%fd70, [%r228+-8];
	mul.f64 	%fd71, %fd68, %fd70;
	sub.f64 	%fd72, %fd69, %fd71;
	st.shared.f64 	[%r229], %fd72;
	ld.shared.f64 	%fd73, [%r231];
	mul.f64 	%fd74, %fd68, %fd65;
	sub.f64 	%fd75, %fd73, %fd74;
	st.shared.f64 	[%r231], %fd75;
	ld.shared.f64 	%fd76, [%r232+8];
	ld.shared.f64 	%fd77, [%r229];
	div.rn.f64 	%fd78, %fd76, %fd77;
	ld.shared.f64 	%fd79, [%r229+8];
	ld.shared.f64 	%fd80, [%r228];
	mul.f64 	%fd81, %fd78, %fd80;
	sub.f64 	%fd82, %fd79, %fd81;
	st.shared.f64 	[%r229+8], %fd82;
	ld.shared.f64 	%fd83, [%r231+8];
	mul.f64 	%fd84, %fd78, %fd75;
	sub.f64 	%fd85, %fd83, %fd84;
	st.shared.f64 	[%r231+8], %fd85;
	ld.shared.f64 	%fd86, [%r232+16];
	ld.shared.f64 	%fd87, [%r229+8];
	div.rn.f64 	%fd88, %fd86, %fd87;
	ld.shared.f64 	%fd89, [%r229+16];
	ld.shared.f64 	%fd90, [%r228+8];
	mul.f64 	%fd91, %fd88, %fd90;
	sub.f64 	%fd92, %fd89, %fd91;
	st.shared.f64 	[%r229+16], %fd92;
	ld.shared.f64 	%fd93, [%r231+16];
	mul.f64 	%fd94, %fd88, %fd85;
	sub.f64 	%fd95, %fd93, %fd94;
	st.shared.f64 	[%r231+16], %fd95;
	ld.shared.f64 	%fd96, [%r232+24];
	ld.shared.f64 	%fd97, [%r229+16];
	div.rn.f64 	%fd98, %fd96, %fd97;
	ld.shared.f64 	%fd99, [%r229+24];
	ld.shared.f64 	%fd100, [%r228+16];
	mul.f64 	%fd101, %fd98, %fd100;
	sub.f64 	%fd102, %fd99, %fd101;
	st.shared.f64 	[%r229+24], %fd102;
	ld.shared.f64 	%fd103, [%r231+24];
	mul.f64 	%fd104, %fd98, %fd95;
	sub.f64 	%fd105, %fd103, %fd104;
	st.shared.f64 	[%r231+24], %fd105;
	ld.shared.f64 	%fd106, [%r232+32];
	ld.shared.f64 	%fd107, [%r229+24];
	div.rn.f64 	%fd108, %fd106, %fd107;
	ld.shared.f64 	%fd109, [%r229+32];
	ld.shared.f64 	%fd110, [%r228+24];
	mul.f64 	%fd111, %fd108, %fd110;
	sub.f64 	%fd112, %fd109, %fd111;
	st.shared.f64 	[%r229+32], %fd112;
	ld.shared.f64 	%fd113, [%r231+32];
	mul.f64 	%fd114, %fd108, %fd105;
	sub.f64 	%fd368, %fd113, %fd114;
	st.shared.f64 	[%r231+32], %fd368;
	add.s32 	%r233, %r233, 8;
	add.s32 	%r232, %r232, 64;
	add.s32 	%r231, %r231, 64;
	add.s32 	%r230, %r230, 8;
	add.s32 	%r229, %r229, 64;
	add.s32 	%r228, %r228, 64;
	setp.ne.s32 	%p13, %r233, 0;
	@%p13 bra 	$L__BB2_13;
	add.s32 	%r235, %r230, 1;
$L__BB2_15:
	setp.eq.s32 	%p14, %r33, 0;
	@%p14 bra 	$L__BB2_23;
	and.b32  	%r53, %r32, 3;
	setp.lt.u32 	%p15, %r33, 4;
	@%p15 bra 	$L__BB2_18;
	shl.b32 	%r160, %r235, 3;
	add.s32 	%r161, %r3, %r160;
	ld.shared.f64 	%fd115, [%r161];
	add.s32 	%r162, %r4, %r160;
	ld.shared.f64 	%fd116, [%r162+-8];
	div.rn.f64 	%fd117, %fd115, %fd116;
	ld.shared.f64 	%fd118, [%r162];
	add.s32 	%r163, %r5, %r160;
	ld.shared.f64 	%fd119, [%r163+-8];
	mul.f64 	%fd120, %fd117, %fd119;
	sub.f64 	%fd121, %fd118, %fd120;
	st.shared.f64 	[%r162], %fd121;
	add.s32 	%r164, %r6, %r160;
	ld.shared.f64 	%fd122, [%r164];
	ld.shared.f64 	%fd123, [%r164+-8];
	mul.f64 	%fd124, %fd117, %fd123;
	sub.f64 	%fd125, %fd122, %fd124;
	st.shared.f64 	[%r164], %fd125;
	ld.shared.f64 	%fd126, [%r161+8];
	ld.shared.f64 	%fd127, [%r162];
	div.rn.f64 	%fd128, %fd126, %fd127;
	ld.shared.f64 	%fd129, [%r162+8];
	ld.shared.f64 	%fd130, [%r163];
	mul.f64 	%fd131, %fd128, %fd130;
	sub.f64 	%fd132, %fd129, %fd131;
	st.shared.f64 	[%r162+8], %fd132;
	ld.shared.f64 	%fd133, [%r164+8];
	mul.f64 	%fd134, %fd128, %fd125;
	sub.f64 	%fd135, %fd133, %fd134;
	st.shared.f64 	[%r164+8], %fd135;
	ld.shared.f64 	%fd136, [%r161+16];
	ld.shared.f64 	%fd137, [%r162+8];
	div.rn.f64 	%fd138, %fd136, %fd137;
	ld.shared.f64 	%fd139, [%r162+16];
	ld.shared.f64 	%fd140, [%r163+8];
	mul.f64 	%fd141, %fd138, %fd140;
	sub.f64 	%fd142, %fd139, %fd141;
	st.shared.f64 	[%r162+16], %fd142;
	ld.shared.f64 	%fd143, [%r164+16];
	mul.f64 	%fd144, %fd138, %fd135;
	sub.f64 	%fd145, %fd143, %fd144;
	st.shared.f64 	[%r164+16], %fd145;
	ld.shared.f64 	%fd146, [%r161+24];
	ld.shared.f64 	%fd147, [%r162+16];
	div.rn.f64 	%fd148, %fd146, %fd147;
	ld.shared.f64 	%fd149, [%r162+24];
	ld.shared.f64 	%fd150, [%r163+16];
	mul.f64 	%fd151, %fd148, %fd150;
	sub.f64 	%fd152, %fd149, %fd151;
	st.shared.f64 	[%r162+24], %fd152;
	ld.shared.f64 	%fd153, [%r164+24];
	mul.f64 	%fd154, %fd148, %fd145;
	sub.f64 	%fd155, %fd153, %fd154;
	st.shared.f64 	[%r164+24], %fd155;
	add.s32 	%r235, %r235, 4;
$L__BB2_18:
	setp.eq.s32 	%p16, %r53, 0;
	@%p16 bra 	$L__BB2_23;
	setp.eq.s32 	%p17, %r53, 1;
	@%p17 bra 	$L__BB2_21;
	shl.b32 	%r165, %r235, 3;
	add.s32 	%r166, %r3, %r165;
	ld.shared.f64 	%fd156, [%r166];
	add.s32 	%r167, %r4, %r165;
	ld.shared.f64 	%fd157, [%r167+-8];
	div.rn.f64 	%fd158, %fd156, %fd157;
	ld.shared.f64 	%fd159, [%r167];
	add.s32 	%r168, %r5, %r165;
	ld.shared.f64 	%fd160, [%r168+-8];
	mul.f64 	%fd161, %fd158, %fd160;
	sub.f64 	%fd162, %fd159, %fd161;
	st.shared.f64 	[%r167], %fd162;
	add.s32 	%r169, %r6, %r165;
	ld.shared.f64 	%fd163, [%r169];
	ld.shared.f64 	%fd164, [%r169+-8];
	mul.f64 	%fd165, %fd158, %fd164;
	sub.f64 	%fd166, %fd163, %fd165;
	st.shared.f64 	[%r169], %fd166;
	ld.shared.f64 	%fd167, [%r166+8];
	ld.shared.f64 	%fd168, [%r167];
	div.rn.f64 	%fd169, %fd167, %fd168;
	ld.shared.f64 	%fd170, [%r167+8];
	ld.shared.f64 	%fd171, [%r168];
	mul.f64 	%fd172, %fd169, %fd171;
	sub.f64 	%fd173, %fd170, %fd172;
	st.shared.f64 	[%r167+8], %fd173;
	ld.shared.f64 	%fd174, [%r169+8];
	mul.f64 	%fd175, %fd169, %fd166;
	sub.f64 	%fd176, %fd174, %fd175;
	st.shared.f64 	[%r169+8], %fd176;
	add.s32 	%r235, %r235, 2;
$L__BB2_21:
	and.b32  	%r170, %r32, 1;
	setp.eq.b32 	%p18, %r170, 1;
	not.pred 	%p19, %p18;
	@%p19 bra 	$L__BB2_23;
	shl.b32 	%r171, %r235, 3;
	add.s32 	%r172, %r3, %r171;
	ld.shared.f64 	%fd177, [%r172];
	add.s32 	%r173, %r4, %r171;
	ld.shared.f64 	%fd178, [%r173+-8];
	div.rn.f64 	%fd179, %fd177, %fd178;
	ld.shared.f64 	%fd180, [%r173];
	add.s32 	%r174, %r5, %r171;
	ld.shared.f64 	%fd181, [%r174+-8];
	mul.f64 	%fd182, %fd179, %fd181;
	sub.f64 	%fd183, %fd180, %fd182;
	st.shared.f64 	[%r173], %fd183;
	add.s32 	%r175, %r6, %r171;
	ld.shared.f64 	%fd184, [%r175];
	ld.shared.f64 	%fd185, [%r175+-8];
	mul.f64 	%fd186, %fd179, %fd185;
	sub.f64 	%fd187, %fd184, %fd186;
	st.shared.f64 	[%r175], %fd187;
$L__BB2_23:
	add.s32 	%r58, %r6, %r119;
	setp.lt.s32 	%p20, %r114, 2;
	add.s32 	%r59, %r114, -1;
	ld.shared.f64 	%fd188, [%r58+-8];
	ld.shared.f64 	%fd189, [%r5+-8];
	div.rn.f64 	%fd370, %fd188, %fd189;
	add.s32 	%r177, %r58, %r119;
	st.shared.f64 	[%r177+-8], %fd370;
	@%p20 bra 	$L__BB2_36;
	add.s32 	%r238, %r114, -2;
	and.b32  	%r61, %r59, 7;
	setp.lt.u32 	%p21, %r238, 7;
	@%p21 bra 	$L__BB2_28;
	and.b32  	%r178, %r59, -8;
	neg.s32 	%r244, %r178;
	mul.lo.s32 	%r179, %r1, 40;
	add.s32 	%r180, %r179, 32;
	mad.lo.s32 	%r182, %r114, %r180, %r118;
	add.s32 	%r243, %r182, -32;
	add.s32 	%r183, %r179, 24;
	mad.lo.s32 	%r184, %r114, %r183, %r118;
	add.s32 	%r242, %r184, -32;
	add.s32 	%r185, %r179, 16;
	mad.lo.s32 	%r186, %r114, %r185, %r118;
	add.s32 	%r241, %r186, -32;
	add.s32 	%r187, %r179, 40;
	mad.lo.s32 	%r188, %r114, %r187, %r118;
	add.s32 	%r240, %r188, -32;
	mov.u32 	%r245, %r114;
$L__BB2_26:
	.pragma "nounroll";
	ld.shared.f64 	%fd190, [%r243+16];
	ld.shared.f64 	%fd191, [%r242+16];
	mul.f64 	%fd192, %fd191, %fd370;
	sub.f64 	%fd193, %fd190, %fd192;
	ld.shared.f64 	%fd194, [%r241+16];
	div.rn.f64 	%fd195, %fd193, %fd194;
	st.shared.f64 	[%r240+16], %fd195;
	ld.shared.f64 	%fd196, [%r243+8];
	ld.shared.f64 	%fd197, [%r242+8];
	mul.f64 	%fd198, %fd197, %fd195;
	sub.f64 	%fd199, %fd196, %fd198;
	ld.shared.f64 	%fd200, [%r241+8];
	div.rn.f64 	%fd201, %fd199, %fd200;
	st.shared.f64 	[%r240+8], %fd201;
	ld.shared.f64 	%fd202, [%r243];
	ld.shared.f64 	%fd203, [%r242];
	mul.f64 	%fd204, %fd203, %fd201;
	sub.f64 	%fd205, %fd202, %fd204;
	ld.shared.f64 	%fd206, [%r241];
	div.rn.f64 	%fd207, %fd205, %fd206;
	st.shared.f64 	[%r240], %fd207;
	ld.shared.f64 	%fd208, [%r243+-8];
	ld.shared.f64 	%fd209, [%r242+-8];
	mul.f64 	%fd210, %fd209, %fd207;
	sub.f64 	%fd211, %fd208, %fd210;
	ld.shared.f64 	%fd212, [%r241+-8];
	div.rn.f64 	%fd213, %fd211, %fd212;
	st.shared.f64 	[%r240+-8], %fd213;
	ld.shared.f64 	%fd214, [%r243+-16];
	ld.shared.f64 	%fd215, [%r242+-16];
	mul.f64 	%fd216, %fd215, %fd213;
	sub.f64 	%fd217, %fd214, %fd216;
	ld.shared.f64 	%fd218, [%r241+-16];
	div.rn.f64 	%fd219, %fd217, %fd218;
	st.shared.f64 	[%r240+-16], %fd219;
	ld.shared.f64 	%fd220, [%r243+-24];
	ld.shared.f64 	%fd221, [%r242+-24];
	mul.f64 	%fd222, %fd221, %fd219;
	sub.f64 	%fd223, %fd220, %fd222;
	ld.shared.f64 	%fd224, [%r241+-24];
	div.rn.f64 	%fd225, %fd223, %fd224;
	st.shared.f64 	[%r240+-24], %fd225;
	ld.shared.f64 	%fd226, [%r243+-32];
	ld.shared.f64 	%fd227, [%r242+-32];
	mul.f64 	%fd228, %fd227, %fd225;
	sub.f64 	%fd229, %fd226, %fd228;
	ld.shared.f64 	%fd230, [%r241+-32];
	div.rn.f64 	%fd231, %fd229, %fd230;
	st.shared.f64 	[%r240+-32], %fd231;
	ld.shared.f64 	%fd232, [%r243+-40];
	ld.shared.f64 	%fd233, [%r242+-40];
	mul.f64 	%fd234, %fd233, %fd231;
	sub.f64 	%fd235, %fd232, %fd234;
	ld.shared.f64 	%fd236, [%r241+-40];
	div.rn.f64 	%fd370, %fd235, %fd236;
	st.shared.f64 	[%r240+-40], %fd370;
	add.s32 	%r245, %r245, -8;
	add.s32 	%r244, %r244, 8;
	add.s32 	%r243, %r243, -64;
	add.s32 	%r242, %r242, -64;
	add.s32 	%r241, %r241, -64;
	add.s32 	%r240, %r240, -64;
	setp.eq.s32 	%p22, %r244, 0;
	@%p22 bra 	$L__BB2_27;
	bra.uni 	$L__BB2_26;
$L__BB2_27:
	add.s32 	%r238, %r245, -2;
$L__BB2_28:
	setp.eq.s32 	%p23, %r61, 0;
	@%p23 bra 	$L__BB2_36;
	and.b32  	%r69, %r59, 3;
	setp.lt.u32 	%p24, %r61, 4;
	@%p24 bra 	$L__BB2_31;
	shl.b32 	%r189, %r238, 3;
	add.s32 	%r190, %r6, %r189;
	ld.shared.f64 	%fd237, [%r190];
	add.s32 	%r191, %r5, %r189;
	ld.shared.f64 	%fd238, [%r191];
	mul.f64 	%fd239, %fd238, %fd370;
	sub.f64 	%fd240, %fd237, %fd239;
	add.s32 	%r192, %r4, %r189;
	ld.shared.f64 	%fd241, [%r192];
	div.rn.f64 	%fd242, %fd240, %fd241;
	add.s32 	%r193, %r58, %r189;
	st.shared.f64 	[%r193], %fd242;
	ld.shared.f64 	%fd243, [%r190+-8];
	ld.shared.f64 	%fd244, [%r191+-8];
	mul.f64 	%fd245, %fd244, %fd242;
	sub.f64 	%fd246, %fd243, %fd245;
	ld.shared.f64 	%fd247, [%r192+-8];
	div.rn.f64 	%fd248, %fd246, %fd247;
	st.shared.f64 	[%r193+-8], %fd248;
	ld.shared.f64 	%fd249, [%r190+-16];
	ld.shared.f64 	%fd250, [%r191+-16];
	mul.f64 	%fd251, %fd250, %fd248;
	sub.f64 	%fd252, %fd249, %fd251;
	ld.shared.f64 	%fd253, [%r192+-16];
	div.rn.f64 	%fd254, %fd252, %fd253;
	st.shared.f64 	[%r193+-16], %fd254;
	ld.shared.f64 	%fd255, [%r190+-24];
	ld.shared.f64 	%fd256, [%r191+-24];
	mul.f64 	%fd257, %fd256, %fd254;
	sub.f64 	%fd258, %fd255, %fd257;
	ld.shared.f64 	%fd259, [%r192+-24];
	div.rn.f64 	%fd260, %fd258, %fd259;
	st.shared.f64 	[%r193+-24], %fd260;
	add.s32 	%r238, %r238, -4;
$L__BB2_31:
	setp.eq.s32 	%p25, %r69, 0;
	@%p25 bra 	$L__BB2_36;
	setp.eq.s32 	%p26, %r69, 1;
	@%p26 bra 	$L__BB2_34;
	shl.b32 	%r194, %r238, 3;
	add.s32 	%r195, %r6, %r194;
	ld.shared.f64 	%fd261, [%r195];
	add.s32 	%r196, %r5, %r194;
	ld.shared.f64 	%fd262, [%r196];
	add.s32 	%r197, %r58, %r194;
	ld.shared.f64 	%fd263, [%r197+8];
	mul.f64 	%fd264, %fd262, %fd263;
	sub.f64 	%fd265, %fd261, %fd264;
	add.s32 	%r198, %r4, %r194;
	ld.shared.f64 	%fd266, [%r198];
	div.rn.f64 	%fd267, %fd265, %fd266;
	st.shared.f64 	[%r197], %fd267;
	ld.shared.f64 	%fd268, [%r195+-8];
	ld.shared.f64 	%fd269, [%r196+-8];
	mul.f64 	%fd270, %fd269, %fd267;
	sub.f64 	%fd271, %fd268, %fd270;
	ld.shared.f64 	%fd272, [%r198+-8];
	div.rn.f64 	%fd273, %fd271, %fd272;
	st.shared.f64 	[%r197+-8], %fd273;
	add.s32 	%r238, %r238, -2;
$L__BB2_34:
	and.b32  	%r199, %r59, 1;
	setp.eq.b32 	%p27, %r199, 1;
	not.pred 	%p28, %p27;
	@%p28 bra 	$L__BB2_36;
	shl.b32 	%r200, %r238, 3;
	add.s32 	%r201, %r6, %r200;
	ld.shared.f64 	%fd274, [%r201];
	add.s32 	%r202, %r5, %r200;
	ld.shared.f64 	%fd275, [%r202];
	add.s32 	%r203, %r58, %r200;
	ld.shared.f64 	%fd276, [%r203+8];
	mul.f64 	%fd277, %fd275, %fd276;
	sub.f64 	%fd278, %fd274, %fd277;
	add.s32 	%r204, %r4, %r200;
	ld.shared.f64 	%fd279, [%r204];
	div.rn.f64 	%fd280, %fd278, %fd279;
	st.shared.f64 	[%r203], %fd280;
$L__BB2_36:
	setp.lt.s32 	%p29, %r114, 1;
	@%p29 bra 	$L__BB2_49;
	and.b32  	%r74, %r114, 15;
	setp.lt.u32 	%p30, %r114, 16;
	mov.b32 	%r249, 0;
	@%p30 bra 	$L__BB2_40;
	and.b32  	%r249, %r114, 2147483632;
	neg.s32 	%r248, %r249;
	shl.b32 	%r77, %r113, 4;
	mad.lo.s32 	%r206, %r1, 40, 32;
	mad.lo.s32 	%r208, %r114, %r206, %r118;
	add.s32 	%r246, %r208, 64;
	mul.wide.s32 	%rd35, %r113, 8;
	mov.u32 	%r247, %r2;
$L__BB2_39:
	.pragma "nounroll";
	mul.wide.s32 	%rd33, %r247, 8;
	add.s64 	%rd34, %rd2, %rd33;
	ld.global.f64 	%fd281, [%rd34];
	ld.shared.f64 	%fd282, [%r246+-64];
	add.f64 	%fd283, %fd281, %fd282;
	st.global.f64 	[%rd34], %fd283;
	add.s64 	%rd36, %rd34, %rd35;
	ld.global.f64 	%fd284, [%rd36];
	ld.shared.f64 	%fd285, [%r246+-56];
	add.f64 	%fd286, %fd284, %fd285;
	st.global.f64 	[%rd36], %fd286;
	add.s64 	%rd37, %rd36, %rd35;
	ld.global.f64 	%fd287, [%rd37];
	ld.shared.f64 	%fd288, [%r246+-48];
	add.f64 	%fd289, %fd287, %fd288;
	st.global.f64 	[%rd37], %fd289;
	add.s64 	%rd38, %rd37, %rd35;
	ld.global.f64 	%fd290, [%rd38];
	ld.shared.f64 	%fd291, [%r246+-40];
	add.f64 	%fd292, %fd290, %fd291;
	st.global.f64 	[%rd38], %fd292;
	add.s64 	%rd39, %rd38, %rd35;
	ld.global.f64 	%fd293, [%rd39];
	ld.shared.f64 	%fd294, [%r246+-32];
	add.f64 	%fd295, %fd293, %fd294;
	st.global.f64 	[%rd39], %fd295;
	add.s64 	%rd40, %rd39, %rd35;
	ld.global.f64 	%fd296, [%rd40];
	ld.shared.f64 	%fd297, [%r246+-24];
	add.f64 	%fd298, %fd296, %fd297;
	st.global.f64 	[%rd40], %fd298;
	add.s64 	%rd41, %rd40, %rd35;
	ld.global.f64 	%fd299, [%rd41];
	ld.shared.f64 	%fd300, [%r246+-16];
	add.f64 	%fd301, %fd299, %fd300;
	st.global.f64 	[%rd41], %fd301;
	add.s64 	%rd42, %rd41, %rd35;
	ld.global.f64 	%fd302, [%rd42];
	ld.shared.f64 	%fd303, [%r246+-8];
	add.f64 	%fd304, %fd302, %fd303;
	st.global.f64 	[%rd42], %fd304;
	add.s64 	%rd43, %rd42, %rd35;
	ld.global.f64 	%fd305, [%rd43];
	ld.shared.f64 	%fd306, [%r246];
	add.f64 	%fd307, %fd305, %fd306;
	st.global.f64 	[%rd43], %fd307;
	add.s64 	%rd44, %rd43, %rd35;
	ld.global.f64 	%fd308, [%rd44];
	ld.shared.f64 	%fd309, [%r246+8];
	add.f64 	%fd310, %fd308, %fd309;
	st.global.f64 	[%rd44], %fd310;
	add.s64 	%rd45, %rd44, %rd35;
	ld.global.f64 	%fd311, [%rd45];
	ld.shared.f64 	%fd312, [%r246+16];
	add.f64 	%fd313, %fd311, %fd312;
	st.global.f64 	[%rd45], %fd313;
	add.s64 	%rd46, %rd45, %rd35;
	ld.global.f64 	%fd314, [%rd46];
	ld.shared.f64 	%fd315, [%r246+24];
	add.f64 	%fd316, %fd314, %fd315;
	st.global.f64 	[%rd46], %fd316;
	add.s64 	%rd47, %rd46, %rd35;
	ld.global.f64 	%fd317, [%rd47];
	ld.shared.f64 	%fd318, [%r246+32];
	add.f64 	%fd319, %fd317, %fd318;
	st.global.f64 	[%rd47], %fd319;
	add.s64 	%rd48, %rd47, %rd35;
	ld.global.f64 	%fd320, [%rd48];
	ld.shared.f64 	%fd321, [%r246+40];
	add.f64 	%fd322, %fd320, %fd321;
	st.global.f64 	[%rd48], %fd322;
	add.s64 	%rd49, %rd48, %rd35;
	ld.global.f64 	%fd323, [%rd49];
	ld.shared.f64 	%fd324, [%r246+48];
	add.f64 	%fd325, %fd323, %fd324;
	st.global.f64 	[%rd49], %fd325;
	add.s64 	%rd50, %rd49, %rd35;
	ld.global.f64 	%fd326, [%rd50];
	ld.shared.f64 	%fd327, [%r246+56];
	add.f64 	%fd328, %fd326, %fd327;
	st.global.f64 	[%rd50], %fd328;
	add.s32 	%r248, %r248, 16;
	add.s32 	%r247, %r247, %r77;
	add.s32 	%r246, %r246, 128;
	setp.ne.s32 	%p31, %r248, 0;
	@%p31 bra 	$L__BB2_39;
$L__BB2_40:
	setp.eq.s32 	%p32, %r74, 0;
	@%p32 bra 	$L__BB2_49;
	and.b32  	%r98, %r114, 7;
	setp.lt.u32 	%p33, %r74, 8;
	@%p33 bra 	$L__BB2_43;
	mad.lo.s32 	%r209, %r249, %r113, %r2;
	mul.wide.s32 	%rd51, %r209, 8;
	add.s64 	%rd52, %rd2, %rd51;
	ld.global.f64 	%fd329, [%rd52];
	shl.b32 	%r210, %r249, 3;
	add.s32 	%r211, %r58, %r210;
	ld.shared.f64 	%fd330, [%r211];
	add.f64 	%fd331, %fd329, %fd330;
	st.global.f64 	[%rd52], %fd331;
	mul.wide.s32 	%rd53, %r113, 8;
	add.s64 	%rd54, %rd52, %rd53;
	ld.global.f64 	%fd332, [%rd54];
	ld.shared.f64 	%fd333, [%r211+8];
	add.f64 	%fd334, %fd332, %fd333;
	st.global.f64 	[%rd54], %fd334;
	add.s64 	%rd55, %rd54, %rd53;
	ld.global.f64 	%fd335, [%rd55];
	ld.shared.f64 	%fd336, [%r211+16];
	add.f64 	%fd337, %fd335, %fd336;
	st.global.f64 	[%rd55], %fd337;
	add.s64 	%rd56, %rd55, %rd53;
	ld.global.f64 	%fd338, [%rd56];
	ld.shared.f64 	%fd339, [%r211+24];
	add.f64 	%fd340, %fd338, %fd339;
	st.global.f64 	[%rd56], %fd340;
	add.s64 	%rd57, %rd56, %rd53;
	ld.global.f64 	%fd341, [%rd57];
	ld.shared.f64 	%fd342, [%r211+32];
	add.f64 	%fd343, %fd341, %fd342;
	st.global.f64 	[%rd57], %fd343;
	add.s64 	%rd58, %rd57, %rd53;
	ld.global.f64 	%fd344, [%rd58];
	ld.shared.f64 	%fd345, [%r211+40];
	add.f64 	%fd346, %fd344, %fd345;
	st.global.f64 	[%rd58], %fd346;
	add.s64 	%rd59, %rd58, %rd53;
	ld.global.f64 	%fd347, [%rd59];
	ld.shared.f64 	%fd348, [%r211+48];
	add.f64 	%fd349, %fd347, %fd348;
	st.global.f64 	[%rd59], %fd349;
	add.s64 	%rd60, %rd59, %rd53;
	ld.global.f64 	%fd350, [%rd60];
	ld.shared.f64 	%fd351, [%r211+56];
	add.f64 	%fd352, %fd350, %fd351;
	st.global.f64 	[%rd60], %fd352;
	add.s32 	%r249, %r249, 8;
$L__BB2_43:
	setp.eq.s32 	%p34, %r98, 0;
	@%p34 bra 	$L__BB2_49;
	and.b32  	%r101, %r114, 3;
	setp.lt.u32 	%p35, %r98, 4;
	@%p35 bra 	$L__BB2_46;
	mad.lo.s32 	%r212, %r249, %r113, %r2;
	mul.wide.s32 	%rd61, %r212, 8;
	add.s64 	%rd62, %rd2, %rd61;
	ld.global.f64 	%fd353, [%rd62];
	shl.b32 	%r213, %r249, 3;
	add.s32 	%r214, %r58, %r213;
	ld.shared.f64 	%fd354, [%r214];
	add.f64 	%fd355, %fd353, %fd354;
	st.global.f64 	[%rd62], %fd355;
	mul.wide.s32 	%rd63, %r113, 8;
	add.s64 	%rd64, %rd62, %rd63;
	ld.global.f64 	%fd356, [%rd64];
	ld.shared.f64 	%fd357, [%r214+8];
	add.f64 	%fd358, %fd356, %fd357;
	st.global.f64 	[%rd64], %fd358;
	add.s64 	%rd65, %rd64, %rd63;
	ld.global.f64 	%fd359, [%rd65];
	ld.shared.f64 	%fd360, [%r214+16];
	add.f64 	%fd361, %fd359, %fd360;
	st.global.f64 	[%rd65], %fd361;
	add.s64 	%rd66, %rd65, %rd63;
	ld.global.f64 	%fd362, [%rd66];
	ld.shared.f64 	%fd363, [%r214+24];
	add.f64 	%fd364, %fd362, %fd363;
	st.global.f64 	[%rd66], %fd364;
	add.s32 	%r249, %r249, 4;
$L__BB2_46:
	setp.eq.s32 	%p36, %r101, 0;
	@%p36 bra 	$L__BB2_49;
	mad.lo.s32 	%r215, %r1, 40, 32;
	shl.b32 	%r216, %r249, 3;
	mad.lo.s32 	%r217, %r114, %r215, %r216;
	add.s32 	%r254, %r118, %r217;
	mad.lo.s32 	%r253, %r249, %r113, %r2;
	neg.s32 	%r252, %r101;
$L__BB2_48:
	.pragma "nounroll";
	mul.wide.s32 	%rd67, %r253, 8;
	add.s64 	%rd68, %rd2, %rd67;
	ld.global.f64 	%fd365, [%rd68];
	ld.shared.f64 	%fd366, [%r254];
	add.f64 	%fd367, %fd365, %fd366;
	st.global.f64 	[%rd68], %fd367;
	add.s32 	%r254, %r254, 8;
	add.s32 	%r253, %r253, %r113;
	add.s32 	%r252, %r252, 1;
	setp.ne.s32 	%p37, %r252, 0;
	@%p37 bra 	$L__BB2_48;
$L__BB2_49:
	ret;

}
	// .globl	_ZN3cub18CUB_300001_SM_10006detail11EmptyKernelIvEEvv
.visible .entry _ZN3cub18CUB_300001_SM_10006detail11EmptyKernelIvEEvv()
{


	ret;

}
	// .globl	_ZN3cub18CUB_300001_SM_10006detail6reduce28DeviceReduceSingleTileKernelINS2_10policy_hubIdjN4cuda3std3__44plusIdEEE10Policy1000EN6thrust24THRUST_300001_SM_1000_NS10device_ptrIdEEPdjS9_dd6squareEEvT0_T1_T2_T3_T4_T6_
.visible .entry _ZN3cub18CUB_300001_SM_10006detail6reduce28DeviceReduceSingleTileKernelINS2_10policy_hubIdjN4cuda3std3__44plusIdEEE10Policy1000EN6thrust24THRUST_300001_SM_1000_NS10device_ptrIdEEPdjS9_dd6squareEEvT0_T1_T2_T3_T4_T6_(
	.param .align 8 .b8 _ZN3cub18CUB_300001_SM_10006detail6reduce28DeviceReduceSingleTileKernelINS2_10policy_hubIdjN4cuda3std3__44plusIdEEE10Policy1000EN6thrust24THRUST_300001_SM_1000_NS10device_ptrIdEEPdjS9_dd6squareEEvT0_T1_T2_T3_T4_T6__param_0[8],
	.param .u64 .ptr .align 1 _ZN3cub18CUB_300001_SM_10006detail6reduce28DeviceReduceSingleTileKernelINS2_10policy_hubIdjN4cuda3std3__44plusIdEEE10Policy1000EN6thrust24THRUST_300001_SM_1000_NS10device_ptrIdEEPdjS9_dd6squareEEvT0_T1_T2_T3_T4_T6__param_1,
	.param .u32 _ZN3cub18CUB_300001_SM_10006detail6reduce28DeviceReduceSingleTileKernelINS2_10policy_hubIdjN4cuda3std3__44plusIdEEE10Policy1000EN6thrust24THRUST_300001_SM_1000_NS10device_ptrIdEEPdjS9_dd6squareEEvT0_T1_T2_T3_T4_T6__param_2,
	.param .align 1 .b8 _ZN3cub18CUB_300001_SM_10006detail6reduce28DeviceReduceSingleTileKernelINS2_10policy_hubIdjN4cuda3std3__44plusIdEEE10Policy1000EN6thrust24THRUST_300001_SM_1000_NS10device_ptrIdEEPdjS9_dd6squareEEvT0_T1_T2_T3_T4_T6__param_3[1],
	.param .f64 _ZN3cub18CUB_300001_SM_10006detail6reduce28DeviceReduceSingleTileKernelINS2_10policy_hubIdjN4cuda3std3__44plusIdEEE10Policy1000EN6thrust24THRUST_300001_SM_1000_NS10device_ptrIdEEPdjS9_dd6squareEEvT0_T1_T2_T3_T4_T6__param_4,
	.param .align 1 .b8 _ZN3cub18CUB_300001_SM_10006detail6reduce28DeviceReduceSingleTileKernelINS2_10policy_hubIdjN4cuda3std3__44plusIdEEE10Policy1000EN6thrust24THRUST_300001_SM_1000_NS10device_ptrIdEEPdjS9_dd6squareEEvT0_T1_T2_T3_T4_T6__param_5[1]
)
.maxntid 640
.minnctapersm 1
{
	.reg .pred 	%p<71>;
	.reg .b32 	%r<288>;
	.reg .b64 	%rd<114>;
	.reg .b64 	%fd<382>;
	// demoted variable
	.shared .align 8 .b8 _ZZN3cub18CUB_300001_SM_10006detail6reduce28DeviceReduceSingleTileKernelINS2_10policy_hubIdjN4cuda3std3__44plusIdEEE10Policy1000EN6thrust24THRUST_300001_SM_1000_NS10device_ptrIdEEPdjS9_dd6squareEEvT0_T1_T2_T3_T4_T6_E12temp_storage[192];
	ld.param.u64 	%rd9, [_ZN3cub18CUB_300001_SM_10006detail6reduce28DeviceReduceSingleTileKernelINS2_10policy_hubIdjN4cuda3std3__44plusIdEEE10Policy1000EN6thrust24THRUST_300001_SM_1000_NS10device_ptrIdEEPdjS9_dd6squareEEvT0_T1_T2_T3_T4_T6__param_0];
	ld.param.u64 	%rd10, [_ZN3cub18CUB_300001_SM_10006detail6reduce28DeviceReduceSingleTileKernelINS2_10policy_hubIdjN4cuda3std3__44plusIdEEE10Policy1000EN6thrust24THRUST_300001_SM_1000_NS10device_ptrIdEEPdjS9_dd6squareEEvT0_T1_T2_T3_T4_T6__param_1];
	ld.param.u32 	%r51, [_ZN3cub18CUB_300001_SM_10006detail6reduce28DeviceReduceSingleTileKernelINS2_10policy_hubIdjN4cuda3std3__44plusIdEEE10Policy1000EN6thrust24THRUST_300001_SM_1000_NS10device_ptrIdEEPdjS9_dd6squareEEvT0_T1_T2_T3_T4_T6__param_2];
	ld.param.f64 	%fd42, [_ZN3cub18CUB_300001_SM_10006detail6reduce28DeviceReduceSingleTileKernelINS2_10policy_hubIdjN4cuda3std3__44plusIdEEE10Policy1000EN6thrust24THRUST_300001_SM_1000_NS10device_ptrIdEEPdjS9_dd6squareEEvT0_T1_T2_T3_T4_T6__param_4];
	cvta.to.global.u64 	%rd1, %rd10;
	setp.ne.s32 	%p1, %r51, 0;
	@%p1 bra 	$L__BB4_3;
	mov.u32 	%r270, %tid.x;
	setp.ne.s32 	%p70, %r270, 0;
	@%p70 bra 	$L__BB4_52;
	st.global.f64 	[%rd1], %fd42;
	bra.uni 	$L__BB4_52;
$L__BB4_3:
	cvta.to.global.u64 	%rd2, %rd9;
	setp.gt.u32 	%p2, %r51, 5119;
	@%p2 bra 	$L__BB4_28;
	mov.u32 	%r1, %tid.x;
	setp.ge.u32 	%p24, %r1, %r51;
	mov.f64 	%fd369, 0d0000000000000000;
	mov.u32 	%r274, %r1;
	@%p24 bra 	$L__BB4_6;
	mul.wide.u32 	%rd83, %r1, 8;
	add.s64 	%rd84, %rd2, %rd83;
	ld.global.f64 	%fd181, [%rd84];
	mul.f64 	%fd369, %fd181, %fd181;
	add.s32 	%r274, %r1, 640;
$L__BB4_6:
	setp.ge.u32 	%p25, %r274, %r51;
	@%p25 bra 	$L__BB4_19;
	not.b32 	%r146, %r274;
	add.s32 	%r147, %r51, %r146;
	mul.hi.u32 	%r148, %r147, -858993459;
	shr.u32 	%r149, %r148, 9;
	add.s32 	%r4, %r149, 1;
	and.b32  	%r5, %r4, 15;
	setp.lt.u32 	%p26, %r147, 9600;
	@%p26 bra 	$L__BB4_10;
	and.b32  	%r150, %r4, 16777200;
	neg.s32 	%r272, %r150;
	mul.wide.u32 	%rd85, %r274, 8;
	add.s64 	%rd86, %rd85, %rd2;
	add.s64 	%rd112, %rd86, 40960;
$L__BB4_9:
	.pragma "nounroll";
	ld.global.f64 	%fd183, [%rd112+-40960];
	fma.rn.f64 	%fd184, %fd183, %fd183, %fd369;
	ld.global.f64 	%fd185, [%rd112+-35840];
	fma.rn.f64 	%fd186, %fd185, %fd185, %fd184;
	ld.global.f64 	%fd187, [%rd112+-30720];
	fma.rn.f64 	%fd188, %fd187, %fd187, %fd186;
	ld.global.f64 	%fd189, [%rd112+-25600];
	fma.rn.f64 	%fd190, %fd189, %fd189, %fd188;
	ld.global.f64 	%fd191, [%rd112+-20480];
	fma.rn.f64 	%fd192, %fd191, %fd191, %fd190;
	ld.global.f64 	%fd193, [%rd112+-15360];
	fma.rn.f64 	%fd194, %fd193, %fd193, %fd192;
	ld.global.f64 	%fd195, [%rd112+-10240];
	fma.rn.f64 	%fd196, %fd195, %fd195, %fd194;
	ld.global.f64 	%fd197, [%rd112+-5120];
	fma.rn.f64 	%fd198, %fd197, %fd197, %fd196;
	ld.global.f64 	%fd199, [%rd112];
	fma.rn.f64 	%fd200, %fd199, %fd199, %fd198;
	ld.global.f64 	%fd201, [%rd112+5120];
	fma.rn.f64 	%fd202, %fd201, %fd201, %fd200;
	ld.global.f64 	%fd203, [%rd112+10240];
	fma.rn.f64 	%fd204, %fd203, %fd203, %fd202;
	ld.global.f64 	%fd205, [%rd112+15360];
	fma.rn.f64 	%fd206, %fd205, %fd205, %fd204;
	ld.global.f64 	%fd207, [%rd112+20480];
	fma.rn.f64 	%fd208, %fd207, %fd207, %fd206;
	ld.global.f64 	%fd209, [%rd112+25600];
	fma.rn.f64 	%fd210, %fd209, %fd209, %fd208;
	ld.global.f64 	%fd211, [%rd112+30720];
	fma.rn.f64 	%fd212, %fd211, %fd211, %fd210;
	ld.global.f64 	%fd213, [%rd112+35840];
	fma.rn.f64 	%fd369, %fd213, %fd213, %fd212;
	add.s32 	%r274, %r274, 10240;
	add.s32 	%r272, %r272, 16;
	add.s64 	%rd112, %rd112, 81920;
	setp.ne.s32 	%p27, %r272, 0;
	@%p27 bra 	$L__BB4_9;
$L__BB4_10:
	setp.eq.s32 	%p28, %r5, 0;
	@%p28 bra 	$L__BB4_19;
	and.b32  	%r12, %r4, 7;
	setp.lt.u32 	%p29, %r5, 8;
	@%p29 bra 	$L__BB4_13;
	mul.wide.u32 	%rd87, %r274, 8;
	add.s64 	%rd88, %rd2, %rd87;
	ld.global.f64 	%fd215, [%rd88];
	fma.rn.f64 	%fd216, %fd215, %fd215, %fd369;
	ld.global.f64 	%fd217, [%rd88+5120];
	fma.rn.f64 	%fd218, %fd217, %fd217, %fd216;
	ld.global.f64 	%fd219, [%rd88+10240];
	fma.rn.f64 	%fd220, %fd219, %fd219, %fd218;
	ld.global.f64 	%fd221, [%rd88+15360];
	fma.rn.f64 	%fd222, %fd221, %fd221, %fd220;
	ld.global.f64 	%fd223, [%rd88+20480];
	fma.rn.f64 	%fd224, %fd223, %fd223, %fd222;
	ld.global.f64 	%fd225, [%rd88+25600];
	fma.rn.f64 	%fd226, %fd225, %fd225, %fd224;
	ld.global.f64 	%fd227, [%rd88+30720];
	fma.rn.f64 	%fd228, %fd227, %fd227, %fd226;
	ld.global.f64 	%fd229, [%rd88+35840];
	fma.rn.f64 	%fd369, %fd229, %fd229, %fd228;
	add.s32 	%r274, %r274, 5120;
$L__BB4_13:
	setp.eq.s32 	%p30, %r12, 0;
	@%p30 bra 	$L__BB4_19;
	and.b32  	%r15, %r4, 3;
	setp.lt.u32 	%p31, %r12, 4;
	@%p31 bra 	$L__BB4_16;
	mul.wide.u32 	%rd89, %r274, 8;
	add.s64 	%rd90, %rd2, %rd89;
	ld.global.f64 	%fd231, [%rd90];
	fma.rn.f64 	%fd232, %fd231, %fd231, %fd369;
	ld.global.f64 	%fd233, [%rd90+5120];
	fma.rn.f64 	%fd234, %fd233, %fd233, %fd232;
	ld.global.f64 	%fd235, [%rd90+10240];
	fma.rn.f64 	%fd236, %fd235, %fd235, %fd234;
	ld.global.f64 	%fd237, [%rd90+15360];
	fma.rn.f64 	%fd369, %fd237, %fd237, %fd236;
	add.s32 	%r274, %r274, 2560;
$L__BB4_16:
	setp.eq.s32 	%p32, %r15, 0;
	@%p32 bra 	$L__BB4_19;
	mul.wide.u32 	%rd91, %r274, 8;
	add.s64 	%rd113, %rd2, %rd91;
	neg.s32 	%r277, %r15;
$L__BB4_18:
	.pragma "nounroll";
	ld.global.f64 	%fd238, [%rd113];
	fma.rn.f64 	%fd369, %fd238, %fd238, %fd369;
	add.s64 	%rd113, %rd113, 5120;
	add.s32 	%r277, %r277, 1;
	setp.ne.s32 	%p33, %r277, 0;
	@%p33 bra 	$L__BB4_18;
$L__BB4_19:
	setp.lt.u32 	%p34, %r51, 640;
	@%p34 bra 	$L__BB4_24;
	// begin inline asm
	mov.u32 %r214, %laneid;
	// end inline asm
	mov.b64 	%rd102, %fd369;
	mov.b64 	{%r216, %r221}, %rd102;
	mov.b32 	%r222, 1;
	mov.b32 	%r263, 31;
	mov.b32 	%r264, -1;
	// begin inline asm
	shfl.sync.down.b32 %r215, %r216, %r222, %r263, %r264;
	// end inline asm
	// begin inline asm
	shfl.sync.down.b32 %r220, %r221, %r222, %r263, %r264;
	// end inline asm
	mov.b64 	%rd103, {%r215, %r220};
	mov.b64 	%fd309, %rd103;
	setp.gt.s32 	%p62, %r214, 30;
	add.f64 	%fd310, %fd369, %fd309;
	selp.f64 	%fd311, %fd369, %fd310, %p62;
	mov.b64 	%rd104, %fd311;
	mov.b64 	{%r226, %r231}, %rd104;
	mov.b32 	%r232, 2;
	// begin inline asm
	shfl.sync.down.b32 %r225, %r226, %r232, %r263, %r264;
	// end inline asm
	// begin inline asm
	shfl.sync.down.b32 %r230, %r231, %r232, %r263, %r264;
	// end inline asm
	mov.b64 	%rd105, {%r225, %r230};
	mov.b64 	%fd312, %rd105;
	setp.gt.s32 	%p63, %r214, 29;
	add.f64 	%fd313, %fd311, %fd312;
	selp.f64 	%fd314, %fd311, %fd313, %p63;
	mov.b64 	%rd106, %fd314;
	mov.b64 	{%r236, %r241}, %rd106;
	mov.b32 	%r242, 4;
	// begin inline asm
	shfl.sync.down.b32 %r235, %r236, %r242, %r263, %r264;
	// end inline asm
	// begin inline asm
	shfl.sync.down.b32 %r240, %r241, %r242, %r263, %r264;
	// end inline asm
	mov.b64 	%rd107, {%r235, %r240};
	mov.b64 	%fd315, %rd107;
	setp.gt.s32 	%p64, %r214, 27;
	add.f64 	%fd316, %fd314, %fd315;
	selp.f64 	%fd317, %fd314, %fd316, %p64;
	mov.b64 	%rd108, %fd317;
	mov.b64 	{%r246, %r251}, %rd108;
	mov.b32 	%r252, 8;
	// begin inline asm
	shfl.sync.down.b32 %r245, %r246, %r252, %r263, %r264;
	// end inline asm
	// begin inline asm
	shfl.sync.down.b32 %r250, %r251, %r252, %r263, %r264;
	// end inline asm
	mov.b64 	%rd109, {%r245, %r250};
	mov.b64 	%fd318, %rd109;
	setp.gt.s32 	%p65, %r214, 23;
	add.f64 	%fd319, %fd317, %fd318;
	selp.f64 	%fd320, %fd317, %fd319, %p65;
	mov.b64 	%rd110, %fd320;
	mov.b64 	{%r256, %r261}, %rd110;
	mov.b32 	%r262, 16;
	// begin inline asm
	shfl.sync.down.b32 %r255, %r256, %r262, %r263, %r264;
	// end inline asm
	// begin inline asm
	shfl.sync.down.b32 %r260, %r261, %r262, %r263, %r264;
	// end inline asm
	mov.b64 	%rd111, {%r255, %r260};
	mov.b64 	%fd321, %rd111;
	setp.gt.s32 	%p66, %r214, 15;
	add.f64 	%fd16, %fd320, %fd321;
	selp.f64 	%fd381, %fd320, %fd16, %p66;
	setp.ne.s32 	%p67, %r214, 0;
	@%p67 bra 	$L__BB4_22;
	shr.u32 	%r265, %r1, 2;
	and.b32  	%r266, %r265, 248;
	mov.u32 	%r267, _ZZN3cub18CUB_300001_SM_10006detail6reduce28DeviceReduceSingleTileKernelINS2_10policy_hubIdjN4cuda3std3__44plusIdEEE10Policy1000EN6thrust24THRUST_300001_SM_1000_NS10device_ptrIdEEPdjS9_dd6squareEEvT0_T1_T2_T3_T4_T6_E12temp_storage;
	add.s32 	%r268, %r267, %r266;
	st.shared.f64 	[%r268+24], %fd16;
$L__BB4_22:
	bar.sync 	0;
	setp.ne.s32 	%p68, %r1, 0;
	@%p68 bra 	$L__BB4_50;
	ld.shared.f64 	%fd322, [_ZZN3cub18CUB_300001_SM_10006detail6reduce28DeviceReduceSingleTileKernelINS2_10policy_hubIdjN4cuda3std3__44plusIdEEE10Policy1000EN6thrust24THRUST_300001_SM_1000_NS10device_ptrIdEEPdjS9_dd6squareEEvT0_T1_T2_T3_T4_T6_E12temp_storage+32];
	add.f64 	%fd323, %fd381, %fd322;
	ld.shared.f64 	%fd324, [_ZZN3cub18CUB_300001_SM_10006detail6reduce28DeviceReduceSingleTileKernelINS2_10policy_hubIdjN4cuda3std3__44plusIdEEE10Policy1000EN6thrust24THRUST_300001_SM_1000_NS10device_ptrIdEEPdjS9_dd6squareEEvT0_T1_T2_T3_T4_T6_E12temp_storage+40];
	add.f64 	%fd325, %fd323, %fd324;
	ld.shared.f64 	%fd326, [_ZZN3cub18CUB_300001_SM_10006detail6reduce28DeviceReduceSingleTileKernelINS2_10policy_hubIdjN4cuda3std3__44plusIdEEE10Policy1000EN6thrust24THRUST_300001_SM_1000_NS10device_ptrIdEEPdjS9_dd6squareEEvT0_T1_T2_T3_T4_T6_E12temp_storage+48];
	add.f64 	%fd327, %fd325, %fd326;
	ld.shared.f64 	%fd328, [_ZZN3cub18CUB_300001_SM_10006detail6reduce28DeviceReduceSingleTileKernelINS2_10policy_hubIdjN4cuda3std3__44plusIdEEE10Policy1000EN6thrust24THRUST_300001_SM_1000_NS10device_ptrIdEEPdjS9_dd6squareEEvT0_T1_T2_T3_T4_T6_E12temp_storage+56];
	add.f64 	%fd329, %fd327, %fd328;
	ld.shared.f64 	%fd330, [_ZZN3cub18CUB_300001_SM_10006detail6reduce28DeviceReduceSingleTileKernelINS2_10policy_hubIdjN4cuda3std3__44plusIdEEE10Policy1000EN6thrust24THRUST_300001_SM_1000_NS10device_ptrIdEEPdjS9_dd6squareEEvT0_T1_T2_T3_T4_T6_E12temp_storage+64];
	add.f64 	%fd331, %fd329, %fd330;
	ld.shared.f64 	%fd332, [_ZZN3cub18CUB_300001_SM_10006detail6reduce28DeviceReduceSingleTileKernelINS2_10policy_hubIdjN4cuda3std3__44plusIdEEE10Policy1000EN6thrust24THRUST_300001_SM_1000_NS10device_ptrIdEEPdjS9_dd6squareEEvT0_T1_T2_T3_T4_T6_E12temp_storage+72];
	add.f64 	%fd333, %fd331, %fd332;
	ld.shared.f64 	%fd334, [_ZZN3cub18CUB_300001_SM_10006detail6reduce28DeviceReduceSingleTileKernelINS2_10policy_hubIdjN4cuda3std3__44plusIdEEE10Policy1000EN6thrust24THRUST_300001_SM_1000_NS10device_ptrIdEEPdjS9_dd6squareEEvT0_T1_T2_T3_T4_T6_E12temp_storage+80];
	add.f64 	%fd335, %fd333, %fd334;
	ld.shared.f64 	%fd336, [_ZZN3cub18CUB_300001_SM_10006detail6reduce28DeviceReduceSingleTileKernelINS2_10policy_hubIdjN4cuda3std3__44plusIdEEE10Policy1000EN6thrust24THRUST_300001_SM_1000_NS10device_ptrIdEEPdjS9_dd6squareEEvT0_T1_T2_T3_T4_T6_E12temp_storage+88];
	add.f64 	%fd337, %fd335, %fd336;
	ld.shared.f64 	%fd338, [_ZZN3cub18CUB_300001_SM_10006detail6reduce28DeviceReduceSingleTileKernelINS2_10policy_hubIdjN4cuda3std3__44plusIdEEE10Policy1000EN6thrust24THRUST_300001_SM_1000_NS10device_ptrIdEEPdjS9_dd6squareEEvT0_T1_T2_T3_T4_T6_E12temp_storage+96];
	add.f64 	%fd339, %fd337, %fd338;
	ld.shared.f64 	%fd340, [_ZZN3cub18CUB_300001_SM_10006detail6reduce28DeviceReduceSingleTileKernelINS2_10policy_hubIdjN4cuda3std3__44plusIdEEE10Policy1000EN6thrust24THRUST_300001_SM_1000_NS10device_ptrIdEEPdjS9_dd6squareEEvT0_T1_T2_T3_T4_T6_E12temp_storage+104];
	add.f64 	%fd341, %fd339, %fd340;
	ld.shared.f64 	%fd342, [_ZZN3cub18CUB_300001_SM_10006detail6reduce28DeviceReduceSingleTileKernelINS2_10policy_hubIdjN4cuda3std3__44plusIdEEE10Policy1000EN6thrust24THRUST_300001_SM_1000_NS10device_ptrIdEEPdjS9_dd6squareEEvT0_T1_T2_T3_T4_T6_E12temp_storage+112];
	add.f64 	%fd343, %fd341, %fd342;
	ld.shared.f64 	%fd344, [_ZZN3cub18CUB_300001_SM_10006detail6reduce28DeviceReduceSingleTileKernelINS2_10policy_hubIdjN4cuda3std3__44plusIdEEE10Policy1000EN6thrust24THRUST_300001_SM_1000_NS10device_ptrIdEEPdjS9_dd6squareEEvT0_T1_T2_T3_T4_T6_E12temp_storage+120];
	add.f64 	%fd345, %fd343, %fd344;
	ld.shared.f64 	%fd346, [_ZZN3cub18CUB_300001_SM_10006detail6reduce28DeviceReduceSingleTileKernelINS2_10policy_hubIdjN4cuda3std3__44plusIdEEE10Policy1000EN6thrust24THRUST_300001_SM_1000_NS10device_ptrIdEEPdjS9_dd6squareEEvT0_T1_T2_T3_T4_T6_E12temp_storage+128];
	add.f64 	%fd347, %fd345, %fd346;
	ld.shared.f64 	%fd348, [_ZZN3cub18CUB_300001_SM_10006detail6reduce28DeviceReduceSingleTileKernelINS2_10policy_hubIdjN4cuda3std3__44plusIdEEE10Policy1000EN6thrust24THRUST_300001_SM_1000_NS10device_ptrIdEEPdjS9_dd6squareEEvT0_T1_T2_T3_T4_T6_E12temp_storage+136];
	add.f64 	%fd349, %fd347, %fd348;
	ld.shared.f64 	%fd350, [_ZZN3cub18CUB_300001_SM_10006detail6reduce28DeviceReduceSingleTileKernelINS2_10policy_hubIdjN4cuda3std3__44plusIdEEE10Policy1000EN6thrust24THRUST_300001_SM_1000_NS10device_ptrIdEEPdjS9_dd6squareEEvT0_T1_T2_T3_T4_T6_E12temp_storage+144];
	add.f64 	%fd351, %fd349, %fd350;
	ld.shared.f64 	%fd352, [_ZZN3cub18CUB_300001_SM_10006detail6reduce28DeviceReduceSingleTileKernelINS2_10policy_hubIdjN4cuda3std3__44plusIdEEE10Policy1000EN6thrust24THRUST_300001_SM_1000_NS10device_ptrIdEEPdjS9_dd6squareEEvT0_T1_T2_T3_T4_T6_E12temp_storage+152];
	add.f64 	%fd353, %fd351, %fd352;
	ld.shared.f64 	%fd354, [_ZZN3cub18CUB_300001_SM_10006detail6reduce28DeviceReduceSingleTileKernelINS2_10policy_hubIdjN4cuda3std3__44plusIdEEE10Policy1000EN6thrust24THRUST_300001_SM_1000_NS10device_ptrIdEEPdjS9_dd6squareEEvT0_T1_T2_T3_T4_T6_E12temp_storage+160];
	add.f64 	%fd355, %fd353, %fd354;
	ld.shared.f64 	%fd356, [_ZZN3cub18CUB_300001_SM_10006detail6reduce28DeviceReduceSingleTileKernelINS2_10policy_hubIdjN4cuda3std3__44plusIdEEE10Policy1000EN6thrust24THRUST_300001_SM_1000_NS10device_ptrIdEEPdjS9_dd6squareEEvT0_T1_T2_T3_T4_T6_E12temp_storage+168];
	add.f64 	%fd357, %fd355, %fd356;
	ld.shared.f64 	%fd358, [_ZZN3cub18CUB_300001_SM_10006detail6reduce28DeviceReduceSingleTileKernelINS2_10policy_hubIdjN4cuda3std3__44plusIdEEE10Policy1000EN6thrust24THRUST_300001_SM_1000_NS10device_ptrIdEEPdjS9_dd6squareEEvT0_T1_T2_T3_T4_T6_E12temp_storage+176];
	add.f64 	%fd381, %fd357, %fd358;
	bra.uni 	$L__BB4_50;
$L__BB4_24:
	// begin inline asm
	mov.u32 %r151, %laneid;
	// end inline asm
	and.b32  	%r202, %r1, 992;
	add.s32 	%r203, %r202, 32;
	setp.gt.u32 	%p35, %r203, %r51;
	not.b32 	%r204, %r202;
	add.s32 	%r205, %r51, %r204;
	selp.b32 	%r200, %r205, 31, %p35;
	mov.b64 	%rd92, %fd369;
	mov.b64 	{%r153, %r158}, %rd92;
	mov.b32 	%r159, 1;
	mov.b32 	%r201, -1;
	// begin inline asm
	shfl.sync.down.b32 %r152, %r153, %r159, %r200, %r201;
	// end inline asm
	// begin inline asm
	shfl.sync.down.b32 %r157, %r158, %r159, %r200, %r201;
	// end inline asm
	mov.b64 	%rd93, {%r152, %r157};
	mov.b64 	%fd239, %rd93;
	setp.lt.s32 	%p36, %r151, %r200;
	add.f64 	%fd240, %fd369, %fd239;
	selp.f64 	%fd241, %fd240, %fd369, %p36;
	mov.b64 	%rd94, %fd241;
	mov.b64 	{%r163, %r168}, %rd94;
	mov.b32 	%r169, 2;
	// begin inline asm
	shfl.sync.down.b32 %r162, %r163, %r169, %r200, %r201;
	// end inline asm
	// begin inline asm
	shfl.sync.down.b32 %r167, %r168, %r169, %r200, %r201;
	// end inline asm
	mov.b64 	%rd95, {%r162, %r167};
	mov.b64 	%fd242, %rd95;
	add.s32 	%r206, %r151, 2;
	setp.gt.s32 	%p37, %r206, %r200;
	add.f64 	%fd243, %fd241, %fd242;
	selp.f64 	%fd244, %fd241, %fd243, %p37;
	mov.b64 	%rd96, %fd244;
	mov.b64 	{%r173, %r178}, %rd96;
	mov.b32 	%r179, 4;
	// begin inline asm
	shfl.sync.down.b32 %r172, %r173, %r179, %r200, %r201;
	// end inline asm
	// begin inline asm
	shfl.sync.down.b32 %r177, %r178, %r179, %r200, %r201;
	// end inline asm
	mov.b64 	%rd97, {%r172, %r177};
	mov.b64 	%fd245, %rd97;
	add.s32 	%r207, %r151, 4;
	setp.gt.s32 	%p38, %r207, %r200;
	add.f64 	%fd246, %fd244, %fd245;
	selp.f64 	%fd247, %fd244, %fd246, %p38;
	mov.b64 	%rd98, %fd247;
	mov.b64 	{%r183, %r188}, %rd98;
	mov.b32 	%r189, 8;
	// begin inline asm
	shfl.sync.down.b32 %r182, %r183, %r189, %r200, %r201;
	// end inline asm
	// begin inline asm
	shfl.sync.down.b32 %r187, %r188, %r189, %r200, %r201;
	// end inline asm
	mov.b64 	%rd99, {%r182, %r187};
	mov.b64 	%fd248, %rd99;
	add.s32 	%r208, %r151, 8;
	setp.gt.s32 	%p39, %r208, %r200;
	add.f64 	%fd249, %fd247, %fd248;
	selp.f64 	%fd250, %fd247, %fd249, %p39;
	mov.b64 	%rd100, %fd250;
	mov.b64 	{%r193, %r198}, %rd100;
	mov.b32 	%r199, 16;
	// begin inline asm
	shfl.sync.down.b32 %r192, %r193, %r199, %r200, %r201;
	// end inline asm
	// begin inline asm
	shfl.sync.down.b32 %r197, %r198, %r199, %r200, %r201;
	// end inline asm
	mov.b64 	%rd101, {%r192, %r197};
	mov.b64 	%fd251, %rd101;
	add.s32 	%r209, %r151, 16;
	setp.gt.s32 	%p40, %r209, %r200;
	add.f64 	%fd252, %fd250, %fd251;
	selp.f64 	%fd381, %fd250, %fd252, %p40;
	setp.ne.s32 	%p41, %r151, 0;
	@%p41 bra 	$L__BB4_26;
	shr.u32 	%r210, %r1, 2;
	and.b32  	%r211, %r210, 248;
	mov.u32 	%r212, _ZZN3cub18CUB_300001_SM_10006detail6reduce28DeviceReduceSingleTileKernelINS2_10policy_hubIdjN4cuda3std3__44plusIdEEE10Policy1000EN6thrust24THRUST_300001_SM_1000_NS10device_ptrIdEEPdjS9_dd6squareEEvT0_T1_T2_T3_T4_T6_E12temp_storage;
	add.s32 	%r213, %r212, %r211;
	st.shared.f64 	[%r213+24], %fd381;
$L__BB4_26:
	bar.sync 	0;
	setp.ne.s32 	%p42, %r1, 0;
	@%p42 bra 	$L__BB4_50;
	setp.gt.u32 	%p43, %r51, 32;
	ld.shared.f64 	%fd253, [_ZZN3cub18CUB_300001_SM_10006detail6reduce28DeviceReduceSingleTileKernelINS2_10policy_hubIdjN4cuda3std3__44plusIdEEE10Policy1000EN6thrust24THRUST_300001_SM_1000_NS10device_ptrIdEEPdjS9_dd6squareEEvT0_T1_T2_T3_T4_T6_E12temp_storage+32];
	add.f64 	%fd254, %fd381, %fd253;
	selp.f64 	%fd255, %fd254, %fd381, %p43;
	setp.gt.u32 	%p44, %r51, 64;
	ld.shared.f64 	%fd256, [_ZZN3cub18CUB_300001_SM_10006detail6reduce28DeviceReduceSingleTileKernelINS2_10policy_hubIdjN4cuda3std3__44plusIdEEE10Policy1000EN6thrust24THRUST_300001_SM_1000_NS10device_ptrIdEEPdjS9_dd6squareEEvT0_T1_T2_T3_T4_T6_E12temp_storage+40];
	add.f64 	%fd257, %fd256, %fd255;
	selp.f64 	%fd258, %fd257, %fd255, %p44;
	setp.gt.u32 	%p45, %r51, 96;
	ld.shared.f64 	%fd259, [_ZZN3cub18CUB_300001_SM_10006detail6reduce28DeviceReduceSingleTileKernelINS2_10policy_hubIdjN4cuda3std3__44plusIdEEE10Policy1000EN6thrust24THRUST_300001_SM_1000_NS10device_ptrIdEEPdjS9_dd6squareEEvT0_T1_T2_T3_T4_T6_E12temp_storage+48];
	add.f64 	%fd260, %fd259, %fd258;
	selp.f64 	%fd261, %fd260, %fd258, %p45;
	setp.gt.u32 	%p46, %r51, 128;
	ld.shared.f64 	%fd262, [_ZZN3cub18CUB_300001_SM_10006detail6reduce28DeviceReduceSingleTileKernelINS2_10policy_hubIdjN4cuda3std3__44plusIdEEE10Policy1000EN6thrust24THRUST_300001_SM_1000_NS10device_ptrIdEEPdjS9_dd6squareEEvT0_T1_T2_T3_T4_T6_E12temp_storage+56];
	add.f64 	%fd263, %fd262, %fd261;
	selp.f64 	%fd264, %fd263, %fd261, %p46;
	setp.gt.u32 	%p47, %r51, 160;
	ld.shared.f64 	%fd265, [_ZZN3cub18CUB_300001_SM_10006detail6reduce28DeviceReduceSingleTileKernelINS2_10policy_hubIdjN4cuda3std3__44plusIdEEE10Policy1000EN6thrust24THRUST_300001_SM_1000_NS10device_ptrIdEEPdjS9_dd6squareEEvT0_T1_T2_T3_T4_T6_E12temp_storage+64];
	add.f64 	%fd266, %fd265, %fd264;
	selp.f64 	%fd267, %fd266, %fd264, %p47;
	setp.gt.u32 	%p48, %r51, 192;
	ld.shared.f64 	%fd268, [_ZZN3cub18CUB_300001_SM_10006detail6reduce28DeviceReduceSingleTileKernelINS2_10policy_hubIdjN4cuda3std3__44plusIdEEE10Policy1000EN6thrust24THRUST_300001_SM_1000_NS10device_ptrIdEEPdjS9_dd6squareEEvT0_T1_T2_T3_T4_T6_E12temp_storage+72];
	add.f64 	%fd269, %fd268, %fd267;
	selp.f64 	%fd270, %fd269, %fd267, %p48;
	setp.gt.u32 	%p49, %r51, 224;
	ld.shared.f64 	%fd271, [_ZZN3cub18CUB_300001_SM_10006detail6reduce28DeviceReduceSingleTileKernelINS2_10policy_hubIdjN4cuda3std3__44plusIdEEE10Policy1000EN6thrust24THRUST_300001_SM_1000_NS10device_ptrIdEEPdjS9_dd6squareEEvT0_T1_T2_T3_T4_T6_E12temp_storage+80];
	add.f64 	%fd272, %fd271, %fd270;
	selp.f64 	%fd273, %fd272, %fd270, %p49;
	setp.gt.u32 	%p50, %r51, 256;
	ld.shared.f64 	%fd274, [_ZZN3cub18CUB_300001_SM_10006detail6reduce28DeviceReduceSingleTileKernelINS2_10policy_hubIdjN4cuda3std3__44plusIdEEE10Policy1000EN6thrust24THRUST_300001_SM_1000_NS10device_ptrIdEEPdjS9_dd6squareEEvT0_T1_T2_T3_T4_T6_E12temp_storage+88];
	add.f64 	%fd275, %fd274, %fd273;
	selp.f64 	%fd276, %fd275, %fd273, %p50;
	setp.gt.u32 	%p51, %r51, 288;
	ld.shared.f64 	%fd277, [_ZZN3cub18CUB_300001_SM_10006detail6reduce28DeviceReduceSingleTileKernelINS2_10policy_hubIdjN4cuda3std3__44plusIdEEE10Policy1000EN6thrust24THRUST_300001_SM_1000_NS10device_ptrIdEEPdjS9_dd6squareEEvT0_T1_T2_T3_T4_T6_E12temp_storage+96];
	add.f64 	%fd278, %fd277, %fd276;
	selp.f64 	%fd279, %fd278, %fd276, %p51;
	setp.gt.u32 	%p52, %r51, 320;
	ld.shared.f64 	%fd280, [_ZZN3cub18CUB_300001_SM_10006detail6reduce28DeviceReduceSingleTileKernelINS2_10policy_hubIdjN4cuda3std3__44plusIdEEE10Policy1000EN6thrust24THRUST_300001_SM_1000_NS10device_ptrIdEEPdjS9_dd6squareEEvT0_T1_T2_T3_T4_T6_E12temp_storage+104];
	add.f64 	%fd281, %fd280, %fd279;
	selp.f64 	%fd282, %fd281, %fd279, %p52;
	setp.gt.u32 	%p53, %r51, 352;
	ld.shared.f64 	%fd283, [_ZZN3cub18CUB_300001_SM_10006detail6reduce28DeviceReduceSingleTileKernelINS2_10policy_hubIdjN4cuda3std3__44plusIdEEE10Policy1000EN6thrust24THRUST_300001_SM_1000_NS10device_ptrIdEEPdjS9_dd6squareEEvT0_T1_T2_T3_T4_T6_E12temp_storage+112];
	add.f64 	%fd284, %fd283, %fd282;
	selp.f64 	%fd285, %fd284, %fd282, %p53;
	setp.gt.u32 	%p54, %r51, 384;
	ld.shared.f64 	%fd286, [_ZZN3cub18CUB_300001_SM_10006detail6reduce28DeviceReduceSingleTileKernelINS2_10policy_hubIdjN4cuda3std3__44plusIdEEE10Policy1000EN6thrust24THRUST_300001_SM_1000_NS10device_ptrIdEEPdjS9_dd6squareEEvT0_T1_T2_T3_T4_T6_E12temp_storage+120];
	add.f64 	%fd287, %fd286, %fd285;
	selp.f64 	%fd288, %fd287, %fd285, %p54;
	setp.gt.u32 	%p55, %r51, 416;
	ld.shared.f64 	%fd289, [_ZZN3cub18CUB_300001_SM_10006detail6reduce28DeviceReduceSingleTileKernelINS2_10policy_hubIdjN4cuda3std3__44plusIdEEE10Policy1000EN6thrust24THRUST_300001_SM_1000_NS10device_ptrIdEEPdjS9_dd6squareEEvT0_T1_T2_T3_T4_T6_E12temp_storage+128];
	add.f64 	%fd290, %fd289, %fd288;
	selp.f64 	%fd291, %fd290, %fd288, %p55;
	setp.gt.u32 	%p56, %r51, 448;
	ld.shared.f64 	%fd292, [_ZZN3cub18CUB_300001_SM_10006detail6reduce28DeviceReduceSingleTileKernelINS2_10policy_hubIdjN4cuda3std3__44plusIdEEE10Policy1000EN6thrust24THRUST_300001_SM_1000_NS10device_ptrIdEEPdjS9_dd6squareEEvT0_T1_T2_T3_T4_T6_E12temp_storage+136];
	add.f64 	%fd293, %fd292, %fd291;
	selp.f64 	%fd294, %fd293, %fd291, %p56;
	setp.gt.u32 	%p57, %r51, 480;
	ld.shared.f64 	%fd295, [_ZZN3cub18CUB_300001_SM_10006detail6reduce28DeviceReduceSingleTileKernelINS2_10policy_hubIdjN4cuda3std3__44plusIdEEE10Policy1000EN6thrust24THRUST_300001_SM_1000_NS10device_ptrIdEEPdjS9_dd6squareEEvT0_T1_T2_T3_T4_T6_E12temp_storage+144];
	add.f64 	%fd296, %fd295, %fd294;
	selp.f64 	%fd297, %fd296, %fd294, %p57;
	setp.gt.u32 	%p58, %r51, 512;
	ld.shared.f64 	%fd298, [_ZZN3cub18CUB_300001_SM_10006detail6reduce28DeviceReduceSingleTileKernelINS2_10policy_hubIdjN4cuda3std3__44plusIdEEE10Policy1000EN6thrust24THRUST_300001_SM_1000_NS10device_ptrIdEEPdjS9_dd6squareEEvT0_T1_T2_T3_T4_T6_E12temp_storage+152];
	add.f64 	%fd299, %fd298, %fd297;
	selp.f64 	%fd300, %fd299, %fd297, %p58;
	setp.gt.u32 	%p59, %r51, 544;
	ld.shared.f64 	%fd301, [_ZZN3cub18CUB_300001_SM_10006detail6reduce28DeviceReduceSingleTileKernelINS2_10policy_hubIdjN4cuda3std3__44plusIdEEE10Policy1000EN6thrust24THRUST_300001_SM_1000_NS10device_ptrIdEEPdjS9_dd6squareEEvT0_T1_T2_T3_T4_T6_E12temp_storage+160];
	add.f64 	%fd302, %fd301, %fd300;
	selp.f64 	%fd303, %fd302, %fd300, %p59;
	setp.gt.u32 	%p60, %r51, 576;
	ld.shared.f64 	%fd304, [_ZZN3cub18CUB_300001_SM_10006detail6reduce28DeviceReduceSingleTileKernelINS2_10policy_hubIdjN4cuda3std3__44plusIdEEE10Policy1000EN6thrust24THRUST_300001_SM_1000_NS10device_ptrIdEEPdjS9_dd6squareEEvT0_T1_T2_T3_T4_T6_E12temp_storage+168];
	add.f64 	%fd305, %fd304, %fd303;
	selp.f64 	%fd306, %fd305, %fd303, %p60;
	setp.gt.u32 	%p61, %r51, 608;
	ld.shared.f64 	%fd307, [_ZZN3cub18CUB_300001_SM_10006detail6reduce28DeviceReduceSingleTileKernelINS2_10policy_hubIdjN4cuda3std3__44plusIdEEE10Policy1000EN6thrust24THRUST_300001_SM_1000_NS10device_ptrIdEEPdjS9_dd6squareEEvT0_T1_T2_T3_T4_T6_E12temp_storage+176];
	add.f64 	%fd308, %fd307, %fd306;
	selp.f64 	%fd381, %fd308, %fd306, %p61;
	bra.uni 	$L__BB4_50;
$L__BB4_28:
	mov.u32 	%r21, %tid.x;
	mul.wide.u32 	%rd11, %r21, 8;
	add.s64 	%rd12, %rd2, %rd11;
	ld.global.f64 	%fd43, [%rd12];
	ld.global.f64 	%fd44, [%rd12+5120];
	mul.f64 	%fd45, %fd44, %fd44;
	ld.global.f64 	%fd46, [%rd12+10240];
	ld.global.f64 	%fd47, [%rd12+15360];
	ld.global.f64 	%fd48, [%rd12+20480];
	ld.global.f64 	%fd49, [%rd12+25600];
	ld.global.f64 	%fd50, [%rd12+30720];
	ld.global.f64 	%fd51, [%rd12+35840];
	fma.rn.f64 	%fd52, %fd43, %fd43, %fd45;
	fma.rn.f64 	%fd53, %fd46, %fd46, %fd52;
	fma.rn.f64 	%fd54, %fd47, %fd47, %fd53;
	fma.rn.f64 	%fd55, %fd48, %fd48, %fd54;
	fma.rn.f64 	%fd56, %fd49, %fd49, %fd55;
	fma.rn.f64 	%fd57, %fd50, %fd50, %fd56;
	fma.rn.f64 	%fd380, %fd51, %fd51, %fd57;
	add.s32 	%r22, %r51, -5120;
	setp.lt.u32 	%p3, %r22, 5120;
	mov.b32 	%r279, 5120;
	@%p3 bra 	$L__BB4_32;
	mov.b32 	%r279, 5120;
$L__BB4_30:
	add.s32 	%r54, %r21, %r279;
	mul.wide.u32 	%rd13, %r54, 8;
	add.s64 	%rd14, %rd2, %rd13;
	ld.global.f64 	%fd58, [%rd14];
	ld.global.f64 	%fd59, [%rd14+5120];
	ld.global.f64 	%fd60, [%rd14+10240];
	ld.global.f64 	%fd61, [%rd14+15360];
	ld.global.f64 	%fd62, [%rd14+20480];
	ld.global.f64 	%fd63, [%rd14+25600];
	ld.global.f64 	%fd64, [%rd14+30720];
	ld.global.f64 	%fd65, [%rd14+35840];
	fma.rn.f64 	%fd66, %fd58, %fd58, %fd380;
	fma.rn.f64 	%fd67, %fd59, %fd59, %fd66;
	fma.rn.f64 	%fd68, %fd60, %fd60, %fd67;
	fma.rn.f64 	%fd69, %fd61, %fd61, %fd68;
	fma.rn.f64 	%fd70, %fd62, %fd62, %fd69;
	fma.rn.f64 	%fd71, %fd63, %fd63, %fd70;
	fma.rn.f64 	%fd72, %fd64, %fd64, %fd71;
	fma.rn.f64 	%fd380, %fd65, %fd65, %fd72;
	sub.s32 	%r55, %r51, %r279;
	setp.lt.u32 	%p4, %r55, 5120;
	@%p4 bra 	$L__BB4_46;
	add.s32 	%r279, %r279, 5120;
	setp.le.u32 	%p5, %r279, %r22;
	@%p5 bra 	$L__BB4_30;
$L__BB4_32:
	setp.le.u32 	%p6, %r51, %r279;
	sub.s32 	%r56, %r51, %r279;
	setp.ge.s32 	%p7, %r21, %r56;
	or.pred  	%p8, %p6, %p7;
	@%p8 bra 	$L__BB4_46;
	not.b32 	%r58, %r21;
	add.s32 	%r59, %r51, %r58;
	sub.s32 	%r60, %r59, %r279;
	mul.hi.u32 	%r61, %r60, -858993459;
	shr.u32 	%r62, %r61, 9;
	add.s32 	%r26, %r62, 1;
	and.b32  	%r27, %r26, 15;
	setp.lt.u32 	%p9, %r60, 9600;
	mov.u32 	%r284, %r21;
	@%p9 bra 	$L__BB4_37;
	or.b32  	%r282, %r21, 5120;
	add.s32 	%r281, %r21, %r279;
	and.b32  	%r63, %r26, 16777200;
	neg.s32 	%r280, %r63;
$L__BB4_35:
	.pragma "nounroll";
	mul.wide.u32 	%rd15, %r281, 8;
	add.s64 	%rd16, %rd2, %rd15;
	ld.global.f64 	%fd74, [%rd16];
	fma.rn.f64 	%fd75, %fd74, %fd74, %fd380;
	add.s32 	%r64, %r281, 640;
	mul.wide.u32 	%rd17, %r64, 8;
	add.s64 	%rd18, %rd2, %rd17;
	ld.global.f64 	%fd76, [%rd18];
	fma.rn.f64 	%fd77, %fd76, %fd76, %fd75;
	add.s32 	%r65, %r281, 1280;
	mul.wide.u32 	%rd19, %r65, 8;
	add.s64 	%rd20, %rd2, %rd19;
	ld.global.f64 	%fd78, [%rd20];
	fma.rn.f64 	%fd79, %fd78, %fd78, %fd77;
	add.s32 	%r66, %r281, 1920;
	mul.wide.u32 	%rd21, %r66, 8;
	add.s64 	%rd22, %rd2, %rd21;
	ld.global.f64 	%fd80, [%rd22];
	fma.rn.f64 	%fd81, %fd80, %fd80, %fd79;
	add.s32 	%r67, %r281, 2560;
	mul.wide.u32 	%rd23, %r67, 8;
	add.s64 	%rd24, %rd2, %rd23;
	ld.global.f64 	%fd82, [%rd24];
	fma.rn.f64 	%fd83, %fd82, %fd82, %fd81;
	add.s32 	%r68, %r281, 3200;
	mul.wide.u32 	%rd25, %r68, 8;
	add.s64 	%rd26, %rd2, %rd25;
	ld.global.f64 	%fd84, [%rd26];
	fma.rn.f64 	%fd85, %fd84, %fd84, %fd83;
	add.s32 	%r69, %r281, 3840;
	mul.wide.u32 	%rd27, %r69, 8;
	add.s64 	%rd28, %rd2, %rd27;
	ld.global.f64 	%fd86, [%rd28];
	fma.rn.f64 	%fd87, %fd86, %fd86, %fd85;
	add.s32 	%r70, %r281, 4480;
	mul.wide.u32 	%rd29, %r70, 8;
	add.s64 	%rd30, %rd2, %rd29;
	ld.global.f64 	%fd88, [%rd30];
	fma.rn.f64 	%fd89, %fd88, %fd88, %fd87;
	add.s32 	%r71, %r281, 5120;
	mul.wide.u32 	%rd31, %r71, 8;
	add.s64 	%rd32, %rd2, %rd31;
	ld.global.f64 	%fd90, [%rd32];
	fma.rn.f64 	%fd91, %fd90, %fd90, %fd89;
	add.s32 	%r72, %r281, 5760;
	mul.wide.u32 	%rd33, %r72, 8;
	add.s64 	%rd34, %rd2, %rd33;
	ld.global.f64 	%fd92, [%rd34];
	fma.rn.f64 	%fd93, %fd92, %fd92, %fd91;
	add.s32 	%r73, %r281, 6400;
	mul.wide.u32 	%rd35, %r73, 8;
	add.s64 	%rd36, %rd2, %rd35;
	ld.global.f64 	%fd94, [%rd36];
	fma.rn.f64 	%fd95, %fd94, %fd94, %fd93;
	add.s32 	%r74, %r281, 7040;
	mul.wide.u32 	%rd37, %r74, 8;
	add.s64 	%rd38, %rd2, %rd37;
	ld.global.f64 	%fd96, [%rd38];
	fma.rn.f64 	%fd97, %fd96, %fd96, %fd95;
	add.s32 	%r75, %r281, 7680;
	mul.wide.u32 	%rd39, %r75, 8;
	add.s64 	%rd40, %rd2, %rd39;
	ld.global.f64 	%fd98, [%rd40];
	fma.rn.f64 	%fd99, %fd98, %fd98, %fd97;
	add.s32 	%r76, %r281, 8320;
	mul.wide.u32 	%rd41, %r76, 8;
	add.s64 	%rd42, %rd2, %rd41;
	ld.global.f64 	%fd100, [%rd42];
	fma.rn.f64 	%fd101, %fd100, %fd100, %fd99;
	add.s32 	%r77, %r281, 8960;
	mul.wide.u32 	%rd43, %r77, 8;
	add.s64 	%rd44, %rd2, %rd43;
	ld.global.f64 	%fd102, [%rd44];
	fma.rn.f64 	%fd103, %fd102, %fd102, %fd101;
	add.s32 	%r78, %r281, 9600;
	mul.wide.u32 	%rd45, %r78, 8;
	add.s64 	%rd46, %rd2, %rd45;
	ld.global.f64 	%fd104, [%rd46];
	fma.rn.f64 	%fd380, %fd104, %fd104, %fd103;
	add.s32 	%r282, %r282, 10240;
	add.s32 	%r281, %r281, 10240;
	add.s32 	%r280, %r280, 16;
	setp.ne.s32 	%p10, %r280, 0;
	@%p10 bra 	$L__BB4_35;
	add.s32 	%r284, %r282, -5120;
$L__BB4_37:
	setp.eq.s32 	%p11, %r27, 0;
	@%p11 bra 	$L__BB4_46;
	and.b32  	%r39, %r26, 7;
	setp.lt.u32 	%p12, %r27, 8;
	@%p12 bra 	$L__BB4_40;
	add.s32 	%r79, %r284, %r279;
	mul.wide.u32 	%rd47, %r79, 8;
	add.s64 	%rd48, %rd2, %rd47;
	ld.global.f64 	%fd106, [%rd48];
	fma.rn.f64 	%fd107, %fd106, %fd106, %fd380;
	add.s32 	%r80, %r79, 640;
	mul.wide.u32 	%rd49, %r80, 8;
	add.s64 	%rd50, %rd2, %rd49;
	ld.global.f64 	%fd108, [%rd50];
	fma.rn.f64 	%fd109, %fd108, %fd108, %fd107;
	add.s32 	%r81, %r79, 1280;
	mul.wide.u32 	%rd51, %r81, 8;
	add.s64 	%rd52, %rd2, %rd51;
	ld.global.f64 	%fd110, [%rd52];
	fma.rn.f64 	%fd111, %fd110, %fd110, %fd109;
	add.s32 	%r82, %r79, 1920;
	mul.wide.u32 	%rd53, %r82, 8;
	add.s64 	%rd54, %rd2, %rd53;
	ld.global.f64 	%fd112, [%rd54];
	fma.rn.f64 	%fd113, %fd112, %fd112, %fd111;
	add.s32 	%r83, %r79, 2560;
	mul.wide.u32 	%rd55, %r83, 8;
	add.s64 	%rd56, %rd2, %rd55;
	ld.global.f64 	%fd114, [%rd56];
	fma.rn.f64 	%fd115, %fd114, %fd114, %fd113;
	add.s32 	%r84, %r79, 3200;
	mul.wide.u32 	%rd57, %r84, 8;
	add.s64 	%rd58, %rd2, %rd57;
	ld.global.f64 	%fd116, [%rd58];
	fma.rn.f64 	%fd117, %fd116, %fd116, %fd115;
	add.s32 	%r85, %r79, 3840;
	mul.wide.u32 	%rd59, %r85, 8;
	add.s64 	%rd60, %rd2, %rd59;
	ld.global.f64 	%fd118, [%rd60];
	fma.rn.f64 	%fd119, %fd118, %fd118, %fd117;
	add.s32 	%r86, %r79, 4480;
	mul.wide.u32 	%rd61, %r86, 8;
	add.s64 	%rd62, %rd2, %rd61;
	ld.global.f64 	%fd120, [%rd62];
	fma.rn.f64 	%fd380, %fd120, %fd120, %fd119;
	add.s32 	%r284, %r284, 5120;
$L__BB4_40:
	setp.eq.s32 	%p13, %r39, 0;
	@%p13 bra 	$L__BB4_46;
	and.b32  	%r42, %r26, 3;
	setp.lt.u32 	%p14, %r39, 4;
	@%p14 bra 	$L__BB4_43;
	add.s32 	%r87, %r284, %r279;
	mul.wide.u32 	%rd63, %r87, 8;
	add.s64 	%rd64, %rd2, %rd63;
	ld.global.f64 	%fd122, [%rd64];
	fma.rn.f64 	%fd123, %fd122, %fd122, %fd380;
	add.s32 	%r88, %r87, 640;
	mul.wide.u32 	%rd65, %r88, 8;
	add.s64 	%rd66, %rd2, %rd65;
	ld.global.f64 	%fd124, [%rd66];
	fma.rn.f64 	%fd125, %fd124, %fd124, %fd123;
	add.s32 	%r89, %r87, 1280;
	mul.wide.u32 	%rd67, %r89, 8;
	add.s64 	%rd68, %rd2, %rd67;
	ld.global.f64 	%fd126, [%rd68];
	fma.rn.f64 	%fd127, %fd126, %fd126, %fd125;
	add.s32 	%r90, %r87, 1920;
	mul.wide.u32 	%rd69, %r90, 8;
	add.s64 	%rd70, %rd2, %rd69;
	ld.global.f64 	%fd128, [%rd70];
	fma.rn.f64 	%fd380, %fd128, %fd128, %fd127;
	add.s32 	%r284, %r284, 2560;
$L__BB4_43:
	setp.eq.s32 	%p15, %r42, 0;
	@%p15 bra 	$L__BB4_46;
	add.s32 	%r287, %r284, %r279;
	neg.s32 	%r286, %r42;
$L__BB4_45:
	.pragma "nounroll";
	mul.wide.u32 	%rd71, %r287, 8;
	add.s64 	%rd72, %rd2, %rd71;
	ld.global.f64 	%fd129, [%rd72];
	fma.rn.f64 	%fd380, %fd129, %fd129, %fd380;
	add.s32 	%r287, %r287, 640;
	add.s32 	%r286, %r286, 1;
	setp.ne.s32 	%p16, %r286, 0;
	@%p16 bra 	$L__BB4_45;
$L__BB4_46:
	// begin inline asm
	mov.u32 %r91, %laneid;
	// end inline asm
	mov.b64 	%rd73, %fd380;
	mov.b64 	{%r93, %r98}, %rd73;
	mov.b32 	%r99, 1;
	mov.b32 	%r140, 31;
	mov.b32 	%r141, -1;
	// begin inline asm
	shfl.sync.down.b32 %r92, %r93, %r99, %r140, %r141;
	// end inline asm
	// begin inline asm
	shfl.sync.down.b32 %r97, %r98, %r99, %r140, %r141;
	// end inline asm
	mov.b64 	%rd74, {%r92, %r97};
	mov.b64 	%fd130, %rd74;
	setp.gt.s32 	%p17, %r91, 30;
	add.f64 	%fd131, %fd380, %fd130;
	selp.f64 	%fd132, %fd380, %fd131, %p17;
	mov.b64 	%rd75, %fd132;
	mov.b64 	{%r103, %r108}, %rd75;
	mov.b32 	%r109, 2;
	// begin inline asm
	shfl.sync.down.b32 %r102, %r103, %r109, %r140, %r141;
	// end inline asm
	// begin inline asm
	shfl.sync.down.b32 %r107, %r108, %r109, %r140, %r141;
	// end inline asm
	mov.b64 	%rd76, {%r102, %r107};
	mov.b64 	%fd133, %rd76;
	setp.gt.s32 	%p18, %r91, 29;
	add.f64 	%fd134, %fd132, %fd133;
	selp.f64 	%fd135, %fd132, %fd134, %p18;
	mov.b64 	%rd77, %fd135;
	mov.b64 	{%r113, %r118}, %rd77;
	mov.b32 	%r119, 4;
	// begin inline asm
	shfl.sync.down.b32 %r112, %r113, %r119, %r140, %r141;
	// end inline asm
	// begin inline asm
	shfl.sync.down.b32 %r117, %r118, %r119, %r140, %r141;
	// end inline asm
	mov.b64 	%rd78, {%r112, %r117};
	mov.b64 	%fd136, %rd78;
	setp.gt.s32 	%p19, %r91, 27;
	add.f64 	%fd137, %fd135, %fd136;
	selp.f64 	%fd138, %fd135, %fd137, %p19;
	mov.b64 	%rd79, %fd138;
	mov.b64 	{%r123, %r128}, %rd79;
	mov.b32 	%r129, 8;
	// begin inline asm
	shfl.sync.down.b32 %r122, %r123, %r129, %r140, %r141;
	// end inline asm
	// begin inline asm
	shfl.sync.down.b32 %r127, %r128, %r129, %r140, %r141;
	// end inline asm
	mov.b64 	%rd80, {%r122, %r127};
	mov.b64 	%fd139, %rd80;
	setp.gt.s32 	%p20, %r91, 23;
	add.f64 	%fd140, %fd138, %fd139;
	selp.f64 	%fd141, %fd138, %fd140, %p20;
	mov.b64 	%rd81, %fd141;
	mov.b64 	{%r133, %r138}, %rd81;
	mov.b32 	%r139, 16;
	// begin inline asm
	shfl.sync.down.b32 %r132, %r133, %r139, %r140, %r141;
	// end inline asm
	// begin inline asm
	shfl.sync.down.b32 %r137, %r138, %r139, %r140, %r141;
	// end inline asm
	mov.b64 	%rd82, {%r132, %r137};
	mov.b64 	%fd142, %rd82;
	setp.gt.s32 	%p21, %r91, 15;
	add.f64 	%fd38, %fd141, %fd142;
	selp.f64 	%fd381, %fd141, %fd38, %p21;
	setp.ne.s32 	%p22, %r91, 0;
	@%p22 bra 	$L__BB4_48;
	shr.u32 	%r142, %r21, 2;
	and.b32  	%r143, %r142, 248;
	mov.u32 	%r144, _ZZN3cub18CUB_300001_SM_10006detail6reduce28DeviceReduceSingleTileKernelINS2_10policy_hubIdjN4cuda3std3__44plusIdEEE10Policy1000EN6thrust24THRUST_300001_SM_1000_NS10device_ptrIdEEPdjS9_dd6squareEEvT0_T1_T2_T3_T4_T6_E12temp_storage;
	add.s32 	%r145, %r144, %r143;
	st.shared.f64 	[%r145+24], %fd38;
$L__BB4_48:
	bar.sync 	0;
	setp.ne.s32 	%p23, %r21, 0;
	@%p23 bra 	$L__BB4_50;
	ld.shared.f64 	%fd143, [_ZZN3cub18CUB_300001_SM_10006detail6reduce28DeviceReduceSingleTileKernelINS2_10policy_hubIdjN4cuda3std3__44plusIdEEE10Policy1000EN6thrust24THRUST_300001_SM_1000_NS10device_ptrIdEEPdjS9_dd6squareEEvT0_T1_T2_T3_T4_T6_E12temp_storage+32];
	add.f64 	%fd144, %fd381, %fd143;
	ld.shared.f64 	%fd145, [_ZZN3cub18CUB_300001_SM_10006detail6reduce28DeviceReduceSingleTileKernelINS2_10policy_hubIdjN4cuda3std3__44plusIdEEE10Policy1000EN6thrust24THRUST_300001_SM_1000_NS10device_ptrIdEEPdjS9_dd6squareEEvT0_T1_T2_T3_T4_T6_E12temp_storage+40];
	add.f64 	%fd146, %fd144, %fd145;
	ld.shared.f64 	%fd147, [_ZZN3cub18CUB_300001_SM_10006detail6reduce28DeviceReduceSingleTileKernelINS2_10policy_hubIdjN4cuda3std3__44plusIdEEE10Policy1000EN6thrust24THRUST_300001_SM_1000_NS10device_ptrIdEEPdjS9_dd6squareEEvT0_T1_T2_T3_T4_T6_E12temp_storage+48];
	add.f64 	%fd148, %fd146, %fd147;
	ld.shared.f64 	%fd149, [_ZZN3cub18CUB_300001_SM_10006detail6reduce28DeviceReduceSingleTileKernelINS2_10policy_hubIdjN4cuda3std3__44plusIdEEE10Policy1000EN6thrust24THRUST_300001_SM_1000_NS10device_ptrIdEEPdjS9_dd6squareEEvT0_T1_T2_T3_T4_T6_E12temp_storage+56];
	add.f64 	%fd150, %fd148, %fd149;
	ld.shared.f64 	%fd151, [_ZZN3cub18CUB_300001_SM_10006detail6reduce28DeviceReduceSingleTileKernelINS2_10policy_hubIdjN4cuda3std3__44plusIdEEE10Policy1000EN6thrust24THRUST_300001_SM_1000_NS10device_ptrIdEEPdjS9_dd6squareEEvT0_T1_T2_T3_T4_T6_E12temp_storage+64];
	add.f64 	%fd152, %fd150, %fd151;
	ld.shared.f64 	%fd153, [_ZZN3cub18CUB_300001_SM_10006detail6reduce28DeviceReduceSingleTileKernelINS2_10policy_hubIdjN4cuda3std3__44plusIdEEE10Policy1000EN6thrust24THRUST_300001_SM_1000_NS10device_ptrIdEEPdjS9_dd6squareEEvT0_T1_T2_T3_T4_T6_E12temp_storage+72];
	add.f64 	%fd154, %fd152, %fd153;
	ld.shared.f64 	%fd155, [_ZZN3cub18CUB_300001_SM_10006detail6reduce28DeviceReduceSingleTileKernelINS2_10policy_hubIdjN4cuda3std3__44plusIdEEE10Policy1000EN6thrust24THRUST_300001_SM_1000_NS10device_ptrIdEEPdjS9_dd6squareEEvT0_T1_T2_T3_T4_T6_E12temp_storage+80];
	add.f64 	%fd156, %fd154, %fd155;
	ld.shared.f64 	%fd157, [_ZZN3cub18CUB_300001_SM_10006detail6reduce28DeviceReduceSingleTileKernelINS2_10policy_hubIdjN4cuda3std3__44plusIdEEE10Policy1000EN6thrust24THRUST_300001_SM_1000_NS10device_ptrIdEEPdjS9_dd6squareEEvT0_T1_T2_T3_T4_T6_E12temp_storage+88];
	add.f64 	%fd158, %fd156, %fd157;
	ld.shared.f64 	%fd159, [_ZZN3cub18CUB_300001_SM_10006detail6reduce28DeviceReduceSingleTileKernelINS2_10policy_hubIdjN4cuda3std3__44plusIdEEE10Policy1000EN6thrust24THRUST_300001_SM_1000_NS10device_ptrIdEEPdjS9_dd6squareEEvT0_T1_T2_T3_T4_T6_E12temp_storage+96];
	add.f64 	%fd160, %fd158, %fd159;
	ld.shared.f64 	%fd161, [_ZZN3cub18CUB_300001_SM_10006detail6reduce28DeviceReduceSingleTileKernelINS2_10policy_hubIdjN4cuda3std3__44plusIdEEE10Policy1000EN6thrust24THRUST_300001_SM_1000_NS10device_ptrIdEEPdjS9_dd6squareEEvT0_T1_T2_T3_T4_T6_E12temp_storage+104];
	add.f64 	%fd162, %fd160, %fd161;
	ld.shared.f64 	%fd163, [_ZZN3cub18CUB_300001_SM_10006detail6reduce28DeviceReduceSingleTileKernelINS2_10policy_hubIdjN4cuda3std3__44plusIdEEE10Policy1000EN6thrust24THRUST_300001_SM_1000_NS10device_ptrIdEEPdjS9_dd6squareEEvT0_T1_T2_T3_T4_T6_E12temp_storage+112];
	add.f64 	%fd164, %fd162, %fd163;
	ld.shared.f64 	%fd165, [_ZZN3cub18CUB_300001_SM_10006detail6reduce28DeviceReduceSingleTileKernelINS2_10policy_hubIdjN4cuda3std3__44plusIdEEE10Policy1000EN6thrust24THRUST_300001_SM_1000_NS10device_ptrIdEEPdjS9_dd6squareEEvT0_T1_T2_T3_T4_T6_E12temp_storage+120];
	add.f64 	%fd166, %fd164, %fd165;
	ld.shared.f64 	%fd167, [_ZZN3cub18CUB_300001_SM_10006detail6reduce28DeviceReduceSingleTileKernelINS2_10policy_hubIdjN4cuda3std3__44plusIdEEE10Policy1000EN6thrust24THRUST_300001_SM_1000_NS10device_ptrIdEEPdjS9_dd6squareEEvT0_T1_T2_T3_T4_T6_E12temp_storage+128];
	add.f64 	%fd168, %fd166, %fd167;
	ld.shared.f64 	%fd169, [_ZZN3cub18CUB_300001_SM_10006detail6reduce28DeviceReduceSingleTileKernelINS2_10policy_hubIdjN4cuda3std3__44plusIdEEE10Policy1000EN6thrust24THRUST_300001_SM_1000_NS10device_ptrIdEEPdjS9_dd6squareEEvT0_T1_T2_T3_T4_T6_E12temp_storage+136];
	add.f64 	%fd170, %fd168, %fd169;
	ld.shared.f64 	%fd171, [_ZZN3cub18CUB_300001_SM_10006detail6reduce28DeviceReduceSingleTileKernelINS2_10policy_hubIdjN4cuda3std3__44plusIdEEE10Policy1000EN6thrust24THRUST_300001_SM_1000_NS10device_ptrIdEEPdjS9_dd6squareEEvT0_T1_T2_T3_T4_T6_E12temp_storage+144];
	add.f64 	%fd172, %fd170, %fd171;
	ld.shared.f64 	%fd173, [_ZZN3cub18CUB_300001_SM_10006detail6reduce28DeviceReduceSingleTileKernelINS2_10policy_hubIdjN4cuda3std3__44plusIdEEE10Policy1000EN6thrust24THRUST_300001_SM_1000_NS10device_ptrIdEEPdjS9_dd6squareEEvT0_T1_T2_T3_T4_T6_E12temp_storage+152];
	add.f64 	%fd174, %fd172, %fd173;
	ld.shared.f64 	%fd175, [_ZZN3cub18CUB_300001_SM_10006detail6reduce28DeviceReduceSingleTileKernelINS2_10policy_hubIdjN4cuda3std3__44plusIdEEE10Policy1000EN6thrust24THRUST_300001_SM_1000_NS10device_ptrIdEEPdjS9_dd6squareEEvT0_T1_T2_T3_T4_T6_E12temp_storage+160];
	add.f64 	%fd176, %fd174, %fd175;
	ld.shared.f64 	%fd177, [_ZZN3cub18CUB_300001_SM_10006detail6reduce28DeviceReduceSingleTileKernelINS2_10policy_hubIdjN4cuda3std3__44plusIdEEE10Policy1000EN6thrust24THRUST_300001_SM_1000_NS10device_ptrIdEEPdjS9_dd6squareEEvT0_T1_T2_T3_T4_T6_E12temp_storage+168];
	add.f64 	%fd178, %fd176, %fd177;
	ld.shared.f64 	%fd179, [_ZZN3cub18CUB_300001_SM_10006detail6reduce28DeviceReduceSingleTileKernelINS2_10policy_hubIdjN4cuda3std3__44plusIdEEE10Policy1000EN6thrust24THRUST_300001_SM_1000_NS10device_ptrIdEEPdjS9_dd6squareEEvT0_T1_T2_T3_T4_T6_E12temp_storage+176];
	add.f64 	%fd381, %fd178, %fd179;
$L__BB4_50:
	mov.u32 	%r269, %tid.x;
	setp.ne.s32 	%p69, %r269, 0;
	@%p69 bra 	$L__BB4_52;
	add.f64 	%fd359, %fd42, %fd381;
	st.global.f64 	[%rd1], %fd359;
$L__BB4_52:
	ret;

}
	// .globl	_ZN3cub18CUB_300001_SM_10006detail6reduce18DeviceReduceKernelINS2_10policy_hubIdjN4cuda3std3__44plusIdEEE10Policy1000EN6thrust24THRUST_300001_SM_1000_NS10device_ptrIdEEjS9_d6squareEEvT0_PT3_T1_NS0_13GridEvenShareISK_EET2_T4_
.visible .entry _ZN3cub18CUB_300001_SM_10006detail6reduce18DeviceReduceKernelINS2_10policy_hubIdjN4cuda3std3__44plusIdEEE10Policy1000EN6thrust24THRUST_300001_SM_1000_NS10device_ptrIdEEjS9_d6squareEEvT0_PT3_T1_NS0_13GridEvenShareISK_EET2_T4_(
	.param .align 8 .b8 _ZN3cub18CUB_300001_SM_10006detail6reduce18DeviceReduceKernelINS2_10policy_hubIdjN4cuda3std3__44plusIdEEE10Policy1000EN6thrust24THRUST_300001_SM_1000_NS10device_ptrIdEEjS9_d6squareEEvT0_PT3_T1_NS0_13GridEvenShareISK_EET2_T4__param_0[8],
	.param .u64 .ptr .align 1 _ZN3cub18CUB_300001_SM_10006detail6reduce18DeviceReduceKernelINS2_10policy_hubIdjN4cuda3std3__44plusIdEEE10Policy1000EN6thrust24THRUST_300001_SM_1000_NS10device_ptrIdEEjS9_d6squareEEvT0_PT3_T1_NS0_13GridEvenShareISK_EET2_T4__param_1,
	.param .u32 _ZN3cub18CUB_300001_SM_10006detail6reduce18DeviceReduceKernelINS2_10policy_hubIdjN4cuda3std3__44plusIdEEE10Policy1000EN6thrust24THRUST_300001_SM_1000_NS10device_ptrIdEEjS9_d6squareEEvT0_PT3_T1_NS0_13GridEvenShareISK_EET2_T4__param_2,
	.param .align 4 .b8 _ZN3cub18CUB_300001_SM_10006detail6reduce18DeviceReduceKernelINS2_10policy_hubIdjN4cuda3std3__44plusIdEEE10Policy1000EN6thrust24THRUST_300001_SM_1000_NS10device_ptrIdEEjS9_d6squareEEvT0_PT3_T1_NS0_13GridEvenShareISK_EET2_T4__param_3[40],
	.param .align 1 .b8 _ZN3cub18CUB_300001_SM_10006detail6reduce18DeviceReduceKernelINS2_10policy_hubIdjN4cuda3std3__44plusIdEEE10Policy1000EN6thrust24THRUST_300001_SM_1000_NS10device_ptrIdEEjS9_d6squareEEvT0_PT3_T1_NS0_13GridEvenShareISK_EET2_T4__param_4[1],
	.param .align 1 .b8 _ZN3cub18CUB_300001_SM_10006detail6reduce18DeviceReduceKernelINS2_10policy_hubIdjN4cuda3std3__44plusIdEEE10Policy1000EN6thrust24THRUST_300001_SM_1000_NS10device_ptrIdEEjS9_d6squareEEvT0_PT3_T1_NS0_13GridEvenShareISK_EET2_T4__param_5[1]
)
.maxntid 640
{
	.reg .pred 	%p<69>;
	.reg .b16 	%rs<4>;
	.reg .b32 	%r<355>;
	.reg .b64 	%rd<159>;
	.reg .b64 	%fd<378>;
	// demoted variable
	.shared .align 8 .b8 _ZZN3cub18CUB_300001_SM_10006detail6reduce18DeviceReduceKernelINS2_10policy_hubIdjN4cuda3std3__44plusIdEEE10Policy1000EN6thrust24THRUST_300001_SM_1000_NS10device_ptrIdEEjS9_d6squareEEvT0_PT3_T1_NS0_13GridEvenShareISK_EET2_T4_E12temp_storage[192];
	ld.param.u32 	%r1, [_ZN3cub18CUB_300001_SM_10006detail6reduce18DeviceReduceKernelINS2_10policy_hubIdjN4cuda3std3__44plusIdEEE10Policy1000EN6thrust24THRUST_300001_SM_1000_NS10device_ptrIdEEjS9_d6squareEEvT0_PT3_T1_NS0_13GridEvenShareISK_EET2_T4__param_3+20];
	ld.param.u32 	%r2, [_ZN3cub18CUB_300001_SM_10006detail6reduce18DeviceReduceKernelINS2_10policy_hubIdjN4cuda3std3__44plusIdEEE10Policy1000EN6thrust24THRUST_300001_SM_1000_NS10device_ptrIdEEjS9_d6squareEEvT0_PT3_T1_NS0_13GridEvenShareISK_EET2_T4__param_3+24];
	ld.param.u64 	%rd3, [_ZN3cub18CUB_300001_SM_10006detail6reduce18DeviceReduceKernelINS2_10policy_hubIdjN4cuda3std3__44plusIdEEE10Policy1000EN6thrust24THRUST_300001_SM_1000_NS10device_ptrIdEEjS9_d6squareEEvT0_PT3_T1_NS0_13GridEvenShareISK_EET2_T4__param_0];
	ld.param.u64 	%rd2, [_ZN3cub18CUB_300001_SM_10006detail6reduce18DeviceReduceKernelINS2_10policy_hubIdjN4cuda3std3__44plusIdEEE10Policy1000EN6thrust24THRUST_300001_SM_1000_NS10device_ptrIdEEjS9_d6squareEEvT0_PT3_T1_NS0_13GridEvenShareISK_EET2_T4__param_1];
	cvta.to.global.u64 	%rd1, %rd3;
	mov.u32 	%r3, %ctaid.x;
	mul.lo.s32 	%r4, %r2, 5120;
	mul.lo.s32 	%r346, %r3, 5120;
	sub.s32 	%r6, %r1, %r346;
	setp.gt.u32 	%p1, %r6, 5119;
	@%p1 bra 	$L__BB5_26;
	mov.u32 	%r7, %tid.x;
	setp.ge.u32 	%p23, %r7, %r6;
	mov.f64 	%fd366, 0d0000000000000000;
	mov.u32 	%r337, %r7;
	@%p23 bra 	$L__BB5_3;
	add.s32 	%r180, %r346, %r7;
	mul.wide.u32 	%rd76, %r180, 8;
	add.s64 	%rd77, %rd1, %rd76;
	ld.global.f64 	%fd179, [%rd77];
	mul.f64 	%fd366, %fd179, %fd179;
	add.s32 	%r337, %r7, 640;
$L__BB5_3:
	setp.ge.u32 	%p24, %r337, %r6;
	@%p24 bra 	$L__BB5_17;
	not.b32 	%r181, %r337;
	add.s32 	%r182, %r1, %r181;
	sub.s32 	%r183, %r182, %r346;
	mul.hi.u32 	%r184, %r183, -858993459;
	shr.u32 	%r185, %r184, 9;
	add.s32 	%r10, %r185, 1;
	and.b32  	%r11, %r10, 15;
	setp.lt.u32 	%p25, %r183, 9600;
	@%p25 bra 	$L__BB5_8;
	add.s32 	%r336, %r337, 5120;
	add.s32 	%r335, %r337, %r346;
	and.b32  	%r186, %r10, 16777200;
	neg.s32 	%r334, %r186;
$L__BB5_6:
	.pragma "nounroll";
	mul.wide.u32 	%rd78, %r335, 8;
	add.s64 	%rd79, %rd1, %rd78;
	ld.global.f64 	%fd181, [%rd79];
	fma.rn.f64 	%fd182, %fd181, %fd181, %fd366;
	add.s32 	%r187, %r335, 640;
	mul.wide.u32 	%rd80, %r187, 8;
	add.s64 	%rd81, %rd1, %rd80;
	ld.global.f64 	%fd183, [%rd81];
	fma.rn.f64 	%fd184, %fd183, %fd183, %fd182;
	add.s32 	%r188, %r335, 1280;
	mul.wide.u32 	%rd82, %r188, 8;
	add.s64 	%rd83, %rd1, %rd82;
	ld.global.f64 	%fd185, [%rd83];
	fma.rn.f64 	%fd186, %fd185, %fd185, %fd184;
	add.s32 	%r189, %r335, 1920;
	mul.wide.u32 	%rd84, %r189, 8;
	add.s64 	%rd85, %rd1, %rd84;
	ld.global.f64 	%fd187, [%rd85];
	fma.rn.f64 	%fd188, %fd187, %fd187, %fd186;
	add.s32 	%r190, %r335, 2560;
	mul.wide.u32 	%rd86, %r190, 8;
	add.s64 	%rd87, %rd1, %rd86;
	ld.global.f64 	%fd189, [%rd87];
	fma.rn.f64 	%fd190, %fd189, %fd189, %fd188;
	add.s32 	%r191, %r335, 3200;
	mul.wide.u32 	%rd88, %r191, 8;
	add.s64 	%rd89, %rd1, %rd88;
	ld.global.f64 	%fd191, [%rd89];
	fma.rn.f64 	%fd192, %fd191, %fd191, %fd190;
	add.s32 	%r192, %r335, 3840;
	mul.wide.u32 	%rd90, %r192, 8;
	add.s64 	%rd91, %rd1, %rd90;
	ld.global.f64 	%fd193, [%rd91];
	fma.rn.f64 	%fd194, %fd193, %fd193, %fd192;
	add.s32 	%r193, %r335, 4480;
	mul.wide.u32 	%rd92, %r193, 8;
	add.s64 	%rd93, %rd1, %rd92;
	ld.global.f64 	%fd195, [%rd93];
	fma.rn.f64 	%fd196, %fd195, %fd195, %fd194;
	add.s32 	%r194, %r335, 5120;
	mul.wide.u32 	%rd94, %r194, 8;
	add.s64 	%rd95, %rd1, %rd94;
	ld.global.f64 	%fd197, [%rd95];
	fma.rn.f64 	%fd198, %fd197, %fd197, %fd196;
	add.s32 	%r195, %r335, 5760;
	mul.wide.u32 	%rd96, %r195, 8;
	add.s64 	%rd97, %rd1, %rd96;
	ld.global.f64 	%fd199, [%rd97];
	fma.rn.f64 	%fd200, %fd199, %fd199, %fd198;
	add.s32 	%r196, %r335, 6400;
	mul.wide.u32 	%rd98, %r196, 8;
	add.s64 	%rd99, %rd1, %rd98;
	ld.global.f64 	%fd201, [%rd99];
	fma.rn.f64 	%fd202, %fd201, %fd201, %fd200;
	add.s32 	%r197, %r335, 7040;
	mul.wide.u32 	%rd100, %r197, 8;
	add.s64 	%rd101, %rd1, %rd100;
	ld.global.f64 	%fd203, [%rd101];
	fma.rn.f64 	%fd204, %fd203, %fd203, %fd202;
	add.s32 	%r198, %r335, 7680;
	mul.wide.u32 	%rd102, %r198, 8;
	add.s64 	%rd103, %rd1, %rd102;
	ld.global.f64 	%fd205, [%rd103];
	fma.rn.f64 	%fd206, %fd205, %fd205, %fd204;
	add.s32 	%r199, %r335, 8320;
	mul.wide.u32 	%rd104, %r199, 8;
	add.s64 	%rd105, %rd1, %rd104;
	ld.global.f64 	%fd207, [%rd105];
	fma.rn.f64 	%fd208, %fd207, %fd207, %fd206;
	add.s32 	%r200, %r335, 8960;
	mul.wide.u32 	%rd106, %r200, 8;
	add.s64 	%rd107, %rd1, %rd106;
	ld.global.f64 	%fd209, [%rd107];
	fma.rn.f64 	%fd210, %fd209, %fd209, %fd208;
	add.s32 	%r201, %r335, 9600;
	mul.wide.u32 	%rd108, %r201, 8;
	add.s64 	%rd109, %rd1, %rd108;
	ld.global.f64 	%fd211, [%rd109];
	fma.rn.f64 	%fd366, %fd211, %fd211, %fd210;
	add.s32 	%r336, %r336, 10240;
	add.s32 	%r335, %r335, 10240;
	add.s32 	%r334, %r334, 16;
	setp.ne.s32 	%p26, %r334, 0;
	@%p26 bra 	$L__BB5_6;
	add.s32 	%r337, %r336, -5120;
$L__BB5_8:
	setp.eq.s32 	%p27, %r11, 0;
	@%p27 bra 	$L__BB5_17;
	and.b32  	%r23, %r10, 7;
	setp.lt.u32 	%p28, %r11, 8;
	@%p28 bra 	$L__BB5_11;
	add.s32 	%r202, %r337, %r346;
	mul.wide.u32 	%rd110, %r202, 8;
	add.s64 	%rd111, %rd1, %rd110;
	ld.global.f64 	%fd213, [%rd111];
	fma.rn.f64 	%fd214, %fd213, %fd213, %fd366;
	add.s32 	%r203, %r202, 640;
	mul.wide.u32 	%rd112, %r203, 8;
	add.s64 	%rd113, %rd1, %rd112;
	ld.global.f64 	%fd215, [%rd113];
	fma.rn.f64 	%fd216, %fd215, %fd215, %fd214;
	add.s32 	%r204, %r202, 1280;
	mul.wide.u32 	%rd114, %r204, 8;
	add.s64 	%rd115, %rd1, %rd114;
	ld.global.f64 	%fd217, [%rd115];
	fma.rn.f64 	%fd218, %fd217, %fd217, %fd216;
	add.s32 	%r205, %r202, 1920;
	mul.wide.u32 	%rd116, %r205, 8;
	add.s64 	%rd117, %rd1, %rd116;
	ld.global.f64 	%fd219, [%rd117];
	fma.rn.f64 	%fd220, %fd219, %fd219, %fd218;
	add.s32 	%r206, %r202, 2560;
	mul.wide.u32 	%rd118, %r206, 8;
	add.s64 	%rd119, %rd1, %rd118;
	ld.global.f64 	%fd221, [%rd119];
	fma.rn.f64 	%fd222, %fd221, %fd221, %fd220;
	add.s32 	%r207, %r202, 3200;
	mul.wide.u32 	%rd120, %r207, 8;
	add.s64 	%rd121, %rd1, %rd120;
	ld.global.f64 	%fd223, [%rd121];
	fma.rn.f64 	%fd224, %fd223, %fd223, %fd222;
	add.s32 	%r208, %r202, 3840;
	mul.wide.u32 	%rd122, %r208, 8;
	add.s64 	%rd123, %rd1, %rd122;
	ld.global.f64 	%fd225, [%rd123];
	fma.rn.f64 	%fd226, %fd225, %fd225, %fd224;
	add.s32 	%r209, %r202, 4480;
	mul.wide.u32 	%rd124, %r209, 8;
	add.s64 	%rd125, %rd1, %rd124;
	ld.global.f64 	%fd227, [%rd125];
	fma.rn.f64 	%fd366, %fd227, %fd227, %fd226;
	add.s32 	%r337, %r337, 5120;
$L__BB5_11:
	setp.eq.s32 	%p29, %r23, 0;
	@%p29 bra 	$L__BB5_17;
	and.b32  	%r26, %r10, 3;
	setp.lt.u32 	%p30, %r23, 4;
	@%p30 bra 	$L__BB5_14;
	add.s32 	%r210, %r337, %r346;
	mul.wide.u32 	%rd126, %r210, 8;
	add.s64 	%rd127, %rd1, %rd126;
	ld.global.f64 	%fd229, [%rd127];
	fma.rn.f64 	%fd230, %fd229, %fd229, %fd366;
	add.s32 	%r211, %r210, 640;
	mul.wide.u32 	%rd128, %r211, 8;
	add.s64 	%rd129, %rd1, %rd128;
	ld.global.f64 	%fd231, [%rd129];
	fma.rn.f64 	%fd232, %fd231, %fd231, %fd230;
	add.s32 	%r212, %r210, 1280;
	mul.wide.u32 	%rd130, %r212, 8;
	add.s64 	%rd131, %rd1, %rd130;
	ld.global.f64 	%fd233, [%rd131];
	fma.rn.f64 	%fd234, %fd233, %fd233, %fd232;
	add.s32 	%r213, %r210, 1920;
	mul.wide.u32 	%rd132, %r213, 8;
	add.s64 	%rd133, %rd1, %rd132;
	ld.global.f64 	%fd235, [%rd133];
	fma.rn.f64 	%fd366, %fd235, %fd235, %fd234;
	add.s32 	%r337, %r337, 2560;
$L__BB5_14:
	setp.eq.s32 	%p31, %r26, 0;
	@%p31 bra 	$L__BB5_17;
	add.s32 	%r341, %r337, %r346;
	neg.s32 	%r340, %r26;
$L__BB5_16:
	.pragma "nounroll";
	mul.wide.u32 	%rd134, %r341, 8;
	add.s64 	%rd135, %rd1, %rd134;
	ld.global.f64 	%fd236, [%rd135];
	fma.rn.f64 	%fd366, %fd236, %fd236, %fd366;
	add.s32 	%r341, %r341, 640;
	add.s32 	%r340, %r340, 1;
	setp.ne.s32 	%p32, %r340, 0;
	@%p32 bra 	$L__BB5_16;
$L__BB5_17:
	setp.lt.u32 	%p33, %r6, 640;
	@%p33 bra 	$L__BB5_22;
	// begin inline asm
	mov.u32 %r277, %laneid;
	// end inline asm
	mov.b64 	%rd146, %fd366;
	mov.b64 	{%r279, %r284}, %rd146;
	mov.b32 	%r285, 1;
	mov.b32 	%r326, 31;
	mov.b32 	%r327, -1;
	// begin inline asm
	shfl.sync.down.b32 %r278, %r279, %r285, %r326, %r327;
	// end inline asm
	// begin inline asm
	shfl.sync.down.b32 %r283, %r284, %r285, %r326, %r327;
	// end inline asm
	mov.b64 	%rd147, {%r278, %r283};
	mov.b64 	%fd307, %rd147;
	setp.gt.s32 	%p61, %r277, 30;
	add.f64 	%fd308, %fd366, %fd307;
	selp.f64 	%fd309, %fd366, %fd308, %p61;
	mov.b64 	%rd148, %fd309;
	mov.b64 	{%r289, %r294}, %rd148;
	mov.b32 	%r295, 2;
	// begin inline asm
	shfl.sync.down.b32 %r288, %r289, %r295, %r326, %r327;
	// end inline asm
	// begin inline asm
	shfl.sync.down.b32 %r293, %r294, %r295, %r326, %r327;
	// end inline asm
	mov.b64 	%rd149, {%r288, %r293};
	mov.b64 	%fd310, %rd149;
	setp.gt.s32 	%p62, %r277, 29;
	add.f64 	%fd311, %fd309, %fd310;
	selp.f64 	%fd312, %fd309, %fd311, %p62;
	mov.b64 	%rd150, %fd312;
	mov.b64 	{%r299, %r304}, %rd150;
	mov.b32 	%r305, 4;
	// begin inline asm
	shfl.sync.down.b32 %r298, %r299, %r305, %r326, %r327;
	// end inline asm
	// begin inline asm
	shfl.sync.down.b32 %r303, %r304, %r305, %r326, %r327;
	// end inline asm
	mov.b64 	%rd151, {%r298, %r303};
	mov.b64 	%fd313, %rd151;
	setp.gt.s32 	%p63, %r277, 27;
	add.f64 	%fd314, %fd312, %fd313;
	selp.f64 	%fd315, %fd312, %fd314, %p63;
	mov.b64 	%rd152, %fd315;
	mov.b64 	{%r309, %r314}, %rd152;
	mov.b32 	%r315, 8;
	// begin inline asm
	shfl.sync.down.b32 %r308, %r309, %r315, %r326, %r327;
	// end inline asm
	// begin inline asm
	shfl.sync.down.b32 %r313, %r314, %r315, %r326, %r327;
	// end inline asm
	mov.b64 	%rd153, {%r308, %r313};
	mov.b64 	%fd316, %rd153;
	setp.gt.s32 	%p64, %r277, 23;
	add.f64 	%fd317, %fd315, %fd316;
	selp.f64 	%fd318, %fd315, %fd317, %p64;
	mov.b64 	%rd154, %fd318;
	mov.b64 	{%r319, %r324}, %rd154;
	mov.b32 	%r325, 16;
	// begin inline asm
	shfl.sync.down.b32 %r318, %r319, %r325, %r326, %r327;
	// end inline asm
	// begin inline asm
	shfl.sync.down.b32 %r323, %r324, %r325, %r326, %r327;
	// end inline asm
	mov.b64 	%rd155, {%r318, %r323};
	mov.b64 	%fd319, %rd155;
	setp.gt.s32 	%p65, %r277, 15;
	add.f64 	%fd16, %fd318, %fd319;
	selp.f64 	%fd377, %fd318, %fd16, %p65;
	setp.ne.s32 	%p66, %r277, 0;
	@%p66 bra 	$L__BB5_20;
	shr.u32 	%r328, %r7, 2;
	and.b32  	%r329, %r328, 248;
	mov.u32 	%r330, _ZZN3cub18CUB_300001_SM_10006detail6reduce18DeviceReduceKernelINS2_10policy_hubIdjN4cuda3std3__44plusIdEEE10Policy1000EN6thrust24THRUST_300001_SM_1000_NS10device_ptrIdEEjS9_d6squareEEvT0_PT3_T1_NS0_13GridEvenShareISK_EET2_T4_E12temp_storage;
	add.s32 	%r331, %r330, %r329;
	st.shared.f64 	[%r331+24], %fd16;
$L__BB5_20:
	bar.sync 	0;
	setp.ne.s32 	%p67, %r7, 0;
	@%p67 bra 	$L__BB5_48;
	ld.shared.f64 	%fd320, [_ZZN3cub18CUB_300001_SM_10006detail6reduce18DeviceReduceKernelINS2_10policy_hubIdjN4cuda3std3__44plusIdEEE10Policy1000EN6thrust24THRUST_300001_SM_1000_NS10device_ptrIdEEjS9_d6squareEEvT0_PT3_T1_NS0_13GridEvenShareISK_EET2_T4_E12temp_storage+32];
	add.f64 	%fd321, %fd377, %fd320;
	ld.shared.f64 	%fd322, [_ZZN3cub18CUB_300001_SM_10006detail6reduce18DeviceReduceKernelINS2_10policy_hubIdjN4cuda3std3__44plusIdEEE10Policy1000EN6thrust24THRUST_300001_SM_1000_NS10device_ptrIdEEjS9_d6squareEEvT0_PT3_T1_NS0_13GridEvenShareISK_EET2_T4_E12temp_storage+40];
	add.f64 	%fd323, %fd321, %fd322;
	ld.shared.f64 	%fd324, [_ZZN3cub18CUB_300001_SM_10006detail6reduce18DeviceReduceKernelINS2_10policy_hubIdjN4cuda3std3__44plusIdEEE10Policy1000EN6thrust24THRUST_300001_SM_1000_NS10device_ptrIdEEjS9_d6squareEEvT0_PT3_T1_NS0_13GridEvenShareISK_EET2_T4_E12temp_storage+48];
	add.f64 	%fd325, %fd323, %fd324;
	ld.shared.f64 	%fd326, [_ZZN3cub18CUB_300001_SM_10006detail6reduce18DeviceReduceKernelINS2_10policy_hubIdjN4cuda3std3__44plusIdEEE10Policy1000EN6thrust24THRUST_300001_SM_1000_NS10device_ptrIdEEjS9_d6squareEEvT0_PT3_T1_NS0_13GridEvenShareISK_EET2_T4_E12temp_storage+56];
	add.f64 	%fd327, %fd325, %fd326;
	ld.shared.f64 	%fd328, [_ZZN3cub18CUB_300001_SM_10006detail6reduce18DeviceReduceKernelINS2_10policy_hubIdjN4cuda3std3__44plusIdEEE10Policy1000EN6thrust24THRUST_300001_SM_1000_NS10device_ptrIdEEjS9_d6squareEEvT0_PT3_T1_NS0_13GridEvenShareISK_EET2_T4_E12temp_storage+64];
	add.f64 	%fd329, %fd327, %fd328;
	ld.shared.f64 	%fd330, [_ZZN3cub18CUB_300001_SM_10006detail6reduce18DeviceReduceKernelINS2_10policy_hubIdjN4cuda3std3__44plusIdEEE10Policy1000EN6thrust24THRUST_300001_SM_1000_NS10device_ptrIdEEjS9_d6squareEEvT0_PT3_T1_NS0_13GridEvenShareISK_EET2_T4_E12temp_storage+72];
	add.f64 	%fd331, %fd329, %fd330;
	ld.shared.f64 	%fd332, [_ZZN3cub18CUB_300001_SM_10006detail6reduce18DeviceReduceKernelINS2_10policy_hubIdjN4cuda3std3__44plusIdEEE10Policy1000EN6thrust24THRUST_300001_SM_1000_NS10device_ptrIdEEjS9_d6squareEEvT0_PT3_T1_NS0_13GridEvenShareISK_EET2_T4_E12temp_storage+80];
	add.f64 	%fd333, %fd331, %fd332;
	ld.shared.f64 	%fd334, [_ZZN3cub18CUB_300001_SM_10006detail6reduce18DeviceReduceKernelINS2_10policy_hubIdjN4cuda3std3__44plusIdEEE10Policy1000EN6thrust24THRUST_300001_SM_1000_NS10device_ptrIdEEjS9_d6squareEEvT0_PT3_T1_NS0_13GridEvenShareISK_EET2_T4_E12temp_storage+88];
	add.f64 	%fd335, %fd333, %fd334;
	ld.shared.f64 	%fd336, [_ZZN3cub18CUB_300001_SM_10006detail6reduce18DeviceReduceKernelINS2_10policy_hubIdjN4cuda3std3__44plusIdEEE10Policy1000EN6thrust24THRUST_300001_SM_1000_NS10device_ptrIdEEjS9_d6squareEEvT0_PT3_T1_NS0_13GridEvenShareISK_EET2_T4_E12temp_storage+96];
	add.f64 	%fd337, %fd335, %fd336;
	ld.shared.f64 	%fd338, [_ZZN3cub18CUB_300001_SM_10006detail6reduce18DeviceReduceKernelINS2_10policy_hubIdjN4cuda3std3__44plusIdEEE10Policy1000EN6thrust24THRUST_300001_SM_1000_NS10device_ptrIdEEjS9_d6squareEEvT0_PT3_T1_NS0_13GridEvenShareISK_EET2_T4_E12temp_storage+104];
	add.f64 	%fd339, %fd337, %fd338;
	ld.shared.f64 	%fd340, [_ZZN3cub18CUB_300001_SM_10006detail6reduce18DeviceReduceKernelINS2_10policy_hubIdjN4cuda3std3__44plusIdEEE10Policy1000EN6thrust24THRUST_300001_SM_1000_NS10device_ptrIdEEjS9_d6squareEEvT0_PT3_T1_NS0_13GridEvenShareISK_EET2_T4_E12temp_storage+112];
	add.f64 	%fd341, %fd339, %fd340;
	ld.shared.f64 	%fd342, [_ZZN3cub18CUB_300001_SM_10006detail6reduce18DeviceReduceKernelINS2_10policy_hubIdjN4cuda3std3__44plusIdEEE10Policy1000EN6thrust24THRUST_300001_SM_1000_NS10device_ptrIdEEjS9_d6squareEEvT0_PT3_T1_NS0_13GridEvenShareISK_EET2_T4_E12temp_storage+120];
	add.f64 	%fd343, %fd341, %fd342;
	ld.shared.f64 	%fd344, [_ZZN3cub18CUB_300001_SM_10006detail6reduce18DeviceReduceKernelINS2_10policy_hubIdjN4cuda3std3__44plusIdEEE10Policy1000EN6thrust24THRUST_300001_SM_1000_NS10device_ptrIdEEjS9_d6squareEEvT0_PT3_T1_NS0_13GridEvenShareISK_EET2_T4_E12temp_storage+128];
	add.f64 	%fd345, %fd343, %fd344;
	ld.shared.f64 	%fd346, [_ZZN3cub18CUB_300001_SM_10006detail6reduce18DeviceReduceKernelINS2_10policy_hubIdjN4cuda3std3__44plusIdEEE10Policy1000EN6thrust24THRUST_300001_SM_1000_NS10device_ptrIdEEjS9_d6squareEEvT0_PT3_T1_NS0_13GridEvenShareISK_EET2_T4_E12temp_storage+136];
	add.f64 	%fd347, %fd345, %fd346;
	ld.shared.f64 	%fd348, [_ZZN3cub18CUB_300001_SM_10006detail6reduce18DeviceReduceKernelINS2_10policy_hubIdjN4cuda3std3__44plusIdEEE10Policy1000EN6thrust24THRUST_300001_SM_1000_NS10device_ptrIdEEjS9_d6squareEEvT0_PT3_T1_NS0_13GridEvenShareISK_EET2_T4_E12temp_storage+144];
	add.f64 	%fd349, %fd347, %fd348;
	ld.shared.f64 	%fd350, [_ZZN3cub18CUB_300001_SM_10006detail6reduce18DeviceReduceKernelINS2_10policy_hubIdjN4cuda3std3__44plusIdEEE10Policy1000EN6thrust24THRUST_300001_SM_1000_NS10device_ptrIdEEjS9_d6squareEEvT0_PT3_T1_NS0_13GridEvenShareISK_EET2_T4_E12temp_storage+152];
	add.f64 	%fd351, %fd349, %fd350;
	ld.shared.f64 	%fd352, [_ZZN3cub18CUB_300001_SM_10006detail6reduce18DeviceReduceKernelINS2_10policy_hubIdjN4cuda3std3__44plusIdEEE10Policy1000EN6thrust24THRUST_300001_SM_1000_NS10device_ptrIdEEjS9_d6squareEEvT0_PT3_T1_NS0_13GridEvenShareISK_EET2_T4_E12temp_storage+160];
	add.f64 	%fd353, %fd351, %fd352;
	ld.shared.f64 	%fd354, [_ZZN3cub18CUB_300001_SM_10006detail6reduce18DeviceReduceKernelINS2_10policy_hubIdjN4cuda3std3__44plusIdEEE10Policy1000EN6thrust24THRUST_300001_SM_1000_NS10device_ptrIdEEjS9_d6squareEEvT0_PT3_T1_NS0_13GridEvenShareISK_EET2_T4_E12temp_storage+168];
	add.f64 	%fd355, %fd353, %fd354;
	ld.shared.f64 	%fd356, [_ZZN3cub18CUB_300001_SM_10006detail6reduce18DeviceReduceKernelINS2_10policy_hubIdjN4cuda3std3__44plusIdEEE10Policy1000EN6thrust24THRUST_300001_SM_1000_NS10device_ptrIdEEjS9_d6squareEEvT0_PT3_T1_NS0_13GridEvenShareISK_EET2_T4_E12temp_storage+176];
	add.f64 	%fd377, %fd355, %fd356;
	bra.uni 	$L__BB5_48;
$L__BB5_22:
	// begin inline asm
	mov.u32 %r214, %laneid;
	// end inline asm
	and.b32  	%r265, %r7, 992;
	add.s32 	%r266, %r265, 32;
	setp.gt.u32 	%p34, %r266, %r6;
	not.b32 	%r267, %r265;
	add.s32 	%r268, %r6, %r267;
	selp.b32 	%r263, %r268, 31, %p34;
	mov.b64 	%rd136, %fd366;
	mov.b64 	{%r216, %r221}, %rd136;
	mov.b32 	%r222, 1;
	mov.b32 	%r264, -1;
	// begin inline asm
	shfl.sync.down.b32 %r215, %r216, %r222, %r263, %r264;
	// end inline asm
	// begin inline asm
	shfl.sync.down.b32 %r220, %r221, %r222, %r263, %r264;
	// end inline asm
	mov.b64 	%rd137, {%r215, %r220};
	mov.b64 	%fd237, %rd137;
	setp.lt.s32 	%p35, %r214, %r263;
	add.f64 	%fd238, %fd366, %fd237;
	selp.f64 	%fd239, %fd238, %fd366, %p35;
	mov.b64 	%rd138, %fd239;
	mov.b64 	{%r226, %r231}, %rd138;
	mov.b32 	%r232, 2;
	// begin inline asm
	shfl.sync.down.b32 %r225, %r226, %r232, %r263, %r264;
	// end inline asm
	// begin inline asm
	shfl.sync.down.b32 %r230, %r231, %r232, %r263, %r264;
	// end inline asm
	mov.b64 	%rd139, {%r225, %r230};
	mov.b64 	%fd240, %rd139;
	add.s32 	%r269, %r214, 2;
	setp.gt.s32 	%p36, %r269, %r263;
	add.f64 	%fd241, %fd239, %fd240;
	selp.f64 	%fd242, %fd239, %fd241, %p36;
	mov.b64 	%rd140, %fd242;
	mov.b64 	{%r236, %r241}, %rd140;
	mov.b32 	%r242, 4;
	// begin inline asm
	shfl.sync.down.b32 %r235, %r236, %r242, %r263, %r264;
	// end inline asm
	// begin inline asm
	shfl.sync.down.b32 %r240, %r241, %r242, %r263, %r264;
	// end inline asm
	mov.b64 	%rd141, {%r235, %r240};
	mov.b64 	%fd243, %rd141;
	add.s32 	%r270, %r214, 4;
	setp.gt.s32 	%p37, %r270, %r263;
	add.f64 	%fd244, %fd242, %fd243;
	selp.f64 	%fd245, %fd242, %fd244, %p37;
	mov.b64 	%rd142, %fd245;
	mov.b64 	{%r246, %r251}, %rd142;
	mov.b32 	%r252, 8;
	// begin inline asm
	shfl.sync.down.b32 %r245, %r246, %r252, %r263, %r264;
	// end inline asm
	// begin inline asm
	shfl.sync.down.b32 %r250, %r251, %r252, %r263, %r264;
	// end inline asm
	mov.b64 	%rd143, {%r245, %r250};
	mov.b64 	%fd246, %rd143;
	add.s32 	%r271, %r214, 8;
	setp.gt.s32 	%p38, %r271, %r263;
	add.f64 	%fd247, %fd245, %fd246;
	selp.f64 	%fd248, %fd245, %fd247, %p38;
	mov.b64 	%rd144, %fd248;
	mov.b64 	{%r256, %r261}, %rd144;
	mov.b32 	%r262, 16;
	// begin inline asm
	shfl.sync.down.b32 %r255, %r256, %r262, %r263, %r264;
	// end inline asm
	// begin inline asm
	shfl.sync.down.b32 %r260, %r261, %r262, %r263, %r264;
	// end inline asm
	mov.b64 	%rd145, {%r255, %r260};
	mov.b64 	%fd249, %rd145;
	add.s32 	%r272, %r214, 16;
	setp.gt.s32 	%p39, %r272, %r263;
	add.f64 	%fd250, %fd248, %fd249;
	selp.f64 	%fd377, %fd248, %fd250, %p39;
	setp.ne.s32 	%p40, %r214, 0;
	@%p40 bra 	$L__BB5_24;
	shr.u32 	%r273, %r7, 2;
	and.b32  	%r274, %r273, 248;
	mov.u32 	%r275, _ZZN3cub18CUB_300001_SM_10006detail6reduce18DeviceReduceKernelINS2_10policy_hubIdjN4cuda3std3__44plusIdEEE10Policy1000EN6thrust24THRUST_300001_SM_1000_NS10device_ptrIdEEjS9_d6squareEEvT0_PT3_T1_NS0_13GridEvenShareISK_EET2_T4_E12temp_storage;
	add.s32 	%r276, %r275, %r274;
	st.shared.f64 	[%r276+24], %fd377;
$L__BB5_24:
	bar.sync 	0;
	setp.ne.s32 	%p41, %r7, 0;
	@%p41 bra 	$L__BB5_48;
	setp.gt.u32 	%p42, %r6, 32;
	ld.shared.f64 	%fd251, [_ZZN3cub18CUB_300001_SM_10006detail6reduce18DeviceReduceKernelINS2_10policy_hubIdjN4cuda3std3__44plusIdEEE10Policy1000EN6thrust24THRUST_300001_SM_1000_NS10device_ptrIdEEjS9_d6squareEEvT0_PT3_T1_NS0_13GridEvenShareISK_EET2_T4_E12temp_storage+32];
	add.f64 	%fd252, %fd377, %fd251;
	selp.f64 	%fd253, %fd252, %fd377, %p42;
	setp.gt.u32 	%p43, %r6, 64;
	ld.shared.f64 	%fd254, [_ZZN3cub18CUB_300001_SM_10006detail6reduce18DeviceReduceKernelINS2_10policy_hubIdjN4cuda3std3__44plusIdEEE10Policy1000EN6thrust24THRUST_300001_SM_1000_NS10device_ptrIdEEjS9_d6squareEEvT0_PT3_T1_NS0_13GridEvenShareISK_EET2_T4_E12temp_storage+40];
	add.f64 	%fd255, %fd254, %fd253;
	selp.f64 	%fd256, %fd255, %fd253, %p43;
	setp.gt.u32 	%p44, %r6, 96;
	ld.shared.f64 	%fd257, [_ZZN3cub18CUB_300001_SM_10006detail6reduce18DeviceReduceKernelINS2_10policy_hubIdjN4cuda3std3__44plusIdEEE10Policy1000EN6thrust24THRUST_300001_SM_1000_NS10device_ptrIdEEjS9_d6squareEEvT0_PT3_T1_NS0_13GridEvenShareISK_EET2_T4_E12temp_storage+48];
	add.f64 	%fd258, %fd257, %fd256;
	selp.f64 	%fd259, %fd258, %fd256, %p44;
	setp.gt.u32 	%p45, %r6, 128;
	ld.shared.f64 	%fd260, [_ZZN3cub18CUB_300001_SM_10006detail6reduce18DeviceReduceKernelINS2_10policy_hubIdjN4cuda3std3__44plusIdEEE10Policy1000EN6thrust24THRUST_300001_SM_1000_NS10device_ptrIdEEjS9_d6squareEEvT0_PT3_T1_NS0_13GridEvenShareISK_EET2_T4_E12temp_storage+56];
	add.f64 	%fd261, %fd260, %fd259;
	selp.f64 	%fd262, %fd261, %fd259, %p45;
	setp.gt.u32 	%p46, %r6, 160;
	ld.shared.f64 	%fd263, [_ZZN3cub18CUB_300001_SM_10006detail6reduce18DeviceReduceKernelINS2_10policy_hubIdjN4cuda3std3__44plusIdEEE10Policy1000EN6thrust24THRUST_300001_SM_1000_NS10device_ptrIdEEjS9_d6squareEEvT0_PT3_T1_NS0_13GridEvenShareISK_EET2_T4_E12temp_storage+64];
	add.f64 	%fd264, %fd263, %fd262;
	selp.f64 	%fd265, %fd264, %fd262, %p46;
	setp.gt.u32 	%p47, %r6, 192;
	ld.shared.f64 	%fd266, [_ZZN3cub18CUB_300001_SM_10006detail6reduce18DeviceReduceKernelINS2_10policy_hubIdjN4cuda3std3__44plusIdEEE10Policy1000EN6thrust24THRUST_300001_SM_1000_NS10device_ptrIdEEjS9_d6squareEEvT0_PT3_T1_NS0_13GridEvenShareISK_EET2_T4_E12temp_storage+72];
	add.f64 	%fd267, %fd266, %fd265;
	selp.f64 	%fd268, %fd267, %fd265, %p47;
	setp.gt.u32 	%p48, %r6, 224;
	ld.shared.f64 	%fd269, [_ZZN3cub18CUB_300001_SM_10006detail6reduce18DeviceReduceKernelINS2_10policy_hubIdjN4cuda3std3__44plusIdEEE10Policy1000EN6thrust24THRUST_300001_SM_1000_NS10device_ptrIdEEjS9_d6squareEEvT0_PT3_T1_NS0_13GridEvenShareISK_EET2_T4_E12temp_storage+80];
	add.f64 	%fd270, %fd269, %fd268;
	selp.f64 	%fd271, %fd270, %fd268, %p48;
	setp.gt.u32 	%p49, %r6, 256;
	ld.shared.f64 	%fd272, [_ZZN3cub18CUB_300001_SM_10006detail6reduce18DeviceReduceKernelINS2_10policy_hubIdjN4cuda3std3__44plusIdEEE10Policy1000EN6thrust24THRUST_300001_SM_1000_NS10device_ptrIdEEjS9_d6squareEEvT0_PT3_T1_NS0_13GridEvenShareISK_EET2_T4_E12temp_storage+88];
	add.f64 	%fd273, %fd272, %fd271;
	selp.f64 	%fd274, %fd273, %fd271, %p49;
	setp.gt.u32 	%p50, %r6, 288;
	ld.shared.f64 	%fd275, [_ZZN3cub18CUB_300001_SM_10006detail6reduce18DeviceReduceKernelINS2_10policy_hubIdjN4cuda3std3__44plusIdEEE10Policy1000EN6thrust24THRUST_300001_SM_1000_NS10device_ptrIdEEjS9_d6squareEEvT0_PT3_T1_NS0_13GridEvenShareISK_EET2_T4_E12temp_storage+96];
	add.f64 	%fd276, %fd275, %fd274;
	selp.f64 	%fd277, %fd276, %fd274, %p50;
	setp.gt.u32 	%p51, %r6, 320;
	ld.shared.f64 	%fd278, [_ZZN3cub18CUB_300001_SM_10006detail6reduce18DeviceReduceKernelINS2_10policy_hubIdjN4cuda3std3__44plusIdEEE10Policy1000EN6thrust24THRUST_300001_SM_1000_NS10device_ptrIdEEjS9_d6squareEEvT0_PT3_T1_NS0_13GridEvenShareISK_EET2_T4_E12temp_storage+104];
	add.f64 	%fd279, %fd278, %fd277;
	selp.f64 	%fd280, %fd279, %fd277, %p51;
	setp.gt.u32 	%p52, %r6, 352;
	ld.shared.f64 	%fd281, [_ZZN3cub18CUB_300001_SM_10006detail6reduce18DeviceReduceKernelINS2_10policy_hubIdjN4cuda3std3__44plusIdEEE10Policy1000EN6thrust24THRUST_300001_SM_1000_NS10device_ptrIdEEjS9_d6squareEEvT0_PT3_T1_NS0_13GridEvenShareISK_EET2_T4_E12temp_storage+112];
	add.f64 	%fd282, %fd281, %fd280;
	selp.f64 	%fd283, %fd282, %fd280, %p52;
	setp.gt.u32 	%p53, %r6, 384;
	ld.shared.f64 	%fd284, [_ZZN3cub18CUB_300001_SM_10006detail6reduce18DeviceReduceKernelINS2_10policy_hubIdjN4cuda3std3__44plusIdEEE10Policy1000EN6thrust24THRUST_300001_SM_1000_NS10device_ptrIdEEjS9_d6squareEEvT0_PT3_T1_NS0_13GridEvenShareISK_EET2_T4_E12temp_storage+120];
	add.f64 	%fd285, %fd284, %fd283;
	selp.f64 	%fd286, %fd285, %fd283, %p53;
	setp.gt.u32 	%p54, %r6, 416;
	ld.shared.f64 	%fd287, [_ZZN3cub18CUB_300001_SM_10006detail6reduce18DeviceReduceKernelINS2_10policy_hubIdjN4cuda3std3__44plusIdEEE10Policy1000EN6thrust24THRUST_300001_SM_1000_NS10device_ptrIdEEjS9_d6squareEEvT0_PT3_T1_NS0_13GridEvenShareISK_EET2_T4_E12temp_storage+128];
	add.f64 	%fd288, %fd287, %fd286;
	selp.f64 	%fd289, %fd288, %fd286, %p54;
	setp.gt.u32 	%p55, %r6, 448;
	ld.shared.f64 	%fd290, [_ZZN3cub18CUB_300001_SM_10006detail6reduce18DeviceReduceKernelINS2_10policy_hubIdjN4cuda3std3__44plusIdEEE10Policy1000EN6thrust24THRUST_300001_SM_1000_NS10device_ptrIdEEjS9_d6squareEEvT0_PT3_T1_NS0_13GridEvenShareISK_EET2_T4_E12temp_storage+136];
	add.f64 	%fd291, %fd290, %fd289;
	selp.f64 	%fd292, %fd291, %fd289, %p55;
	setp.gt.u32 	%p56, %r6, 480;
	ld.shared.f64 	%fd293, [_ZZN3cub18CUB_300001_SM_10006detail6reduce18DeviceReduceKernelINS2_10policy_hubIdjN4cuda3std3__44plusIdEEE10Policy1000EN6thrust24THRUST_300001_SM_1000_NS10device_ptrIdEEjS9_d6squareEEvT0_PT3_T1_NS0_13GridEvenShareISK_EET2_T4_E12temp_storage+144];
	add.f64 	%fd294, %fd293, %fd292;
	selp.f64 	%fd295, %fd294, %fd292, %p56;
	setp.gt.u32 	%p57, %r6, 512;
	ld.shared.f64 	%fd296, [_ZZN3cub18CUB_300001_SM_10006detail6reduce18DeviceReduceKernelINS2_10policy_hubIdjN4cuda3std3__44plusIdEEE10Policy1000EN6thrust24THRUST_300001_SM_1000_NS10device_ptrIdEEjS9_d6squareEEvT0_PT3_T1_NS0_13GridEvenShareISK_EET2_T4_E12temp_storage+152];
	add.f64 	%fd297, %fd296, %fd295;
	selp.f64 	%fd298, %fd297, %fd295, %p57;
	setp.gt.u32 	%p58, %r6, 544;
	ld.shared.f64 	%fd299, [_ZZN3cub18CUB_300001_SM_10006detail6reduce18DeviceReduceKernelINS2_10policy_hubIdjN4cuda3std3__44plusIdEEE10Policy1000EN6thrust24THRUST_300001_SM_1000_NS10device_ptrIdEEjS9_d6squareEEvT0_PT3_T1_NS0_13GridEvenShareISK_EET2_T4_E12temp_storage+160];
	add.f64 	%fd300, %fd299, %fd298;
	selp.f64 	%fd301, %fd300, %fd298, %p58;
	setp.gt.u32 	%p59, %r6, 576;
	ld.shared.f64 	%fd302, [_ZZN3cub18CUB_300001_SM_10006detail6reduce18DeviceReduceKernelINS2_10policy_hubIdjN4cuda3std3__44plusIdEEE10Policy1000EN6thrust24THRUST_300001_SM_1000_NS10device_ptrIdEEjS9_d6squareEEvT0_PT3_T1_NS0_13GridEvenShareISK_EET2_T4_E12temp_storage+168];
	add.f64 	%fd303, %fd302, %fd301;
	selp.f64 	%fd304, %fd303, %fd301, %p59;
	setp.gt.u32 	%p60, %r6, 608;
	ld.shared.f64 	%fd305, [_ZZN3cub18CUB_300001_SM_10006detail6reduce18DeviceReduceKernelINS2_10policy_hubIdjN4cuda3std3__44plusIdEEE10Policy1000EN6thrust24THRUST_300001_SM_1000_NS10device_ptrIdEEjS9_d6squareEEvT0_PT3_T1_NS0_13GridEvenShareISK_EET2_T4_E12temp_storage+176];
	add.f64 	%fd306, %fd305, %fd304;
	selp.f64 	%fd377, %fd306, %fd304, %p60;
	bra.uni 	$L__BB5_48;
$L__BB5_26:
	mov.u32 	%r35, %tid.x;
	add.s32 	%r73, %r346, %r35;
	mul.wide.u32 	%rd4, %r73, 8;
	add.s64 	%rd5, %rd1, %rd4;
	ld.global.f64 	%fd41, [%rd5];
	ld.global.f64 	%fd42, [%rd5+5120];
	mul.f64 	%fd43, %fd42, %fd42;
	ld.global.f64 	%fd44, [%rd5+10240];
	ld.global.f64 	%fd45, [%rd5+15360];
	ld.global.f64 	%fd46, [%rd5+20480];
	ld.global.f64 	%fd47, [%rd5+25600];
	ld.global.f64 	%fd48, [%rd5+30720];
	ld.global.f64 	%fd49, [%rd5+35840];
	fma.rn.f64 	%fd50, %fd41, %fd41, %fd43;
	fma.rn.f64 	%fd51, %fd44, %fd44, %fd50;
	fma.rn.f64 	%fd52, %fd45, %fd45, %fd51;
	fma.rn.f64 	%fd53, %fd46, %fd46, %fd52;
	fma.rn.f64 	%fd54, %fd47, %fd47, %fd53;
	fma.rn.f64 	%fd55, %fd48, %fd48, %fd54;
	fma.rn.f64 	%fd376, %fd49, %fd49, %fd55;
	setp.lt.u32 	%p2, %r6, %r4;
	@%p2 bra 	$L__BB5_44;
	add.s32 	%r36, %r1, -5120;
	add.s32 	%r37, %r4, %r346;
	not.b32 	%r75, %r35;
	add.s32 	%r76, %r75, %r1;
	sub.s32 	%r77, %r76, %r4;
	sub.s32 	%r343, %r77, %r346;
	add.s32 	%r78, %r37, %r35;
	add.s32 	%r342, %r78, 5120;
	mov.b32 	%r345, 0;
	mov.u32 	%r344, %r37;
$L__BB5_28:
	add.s32 	%r346, %r346, %r4;
	setp.gt.u32 	%p3, %r346, %r36;
	@%p3 bra 	$L__BB5_30;
	add.s32 	%r79, %r35, %r346;
	mul.wide.u32 	%rd6, %r79, 8;
	add.s64 	%rd7, %rd1, %rd6;
	ld.global.f64 	%fd56, [%rd7];
	ld.global.f64 	%fd57, [%rd7+5120];
	ld.global.f64 	%fd58, [%rd7+10240];
	ld.global.f64 	%fd59, [%rd7+15360];
	ld.global.f64 	%fd60, [%rd7+20480];
	ld.global.f64 	%fd61, [%rd7+25600];
	ld.global.f64 	%fd62, [%rd7+30720];
	ld.global.f64 	%fd63, [%rd7+35840];
	fma.rn.f64 	%fd64, %fd56, %fd56, %fd376;
	fma.rn.f64 	%fd65, %fd57, %fd57, %fd64;
	fma.rn.f64 	%fd66, %fd58, %fd58, %fd65;
	fma.rn.f64 	%fd67, %fd59, %fd59, %fd66;
	fma.rn.f64 	%fd68, %fd60, %fd60, %fd67;
	fma.rn.f64 	%fd69, %fd61, %fd61, %fd68;
	fma.rn.f64 	%fd70, %fd62, %fd62, %fd69;
	fma.rn.f64 	%fd376, %fd63, %fd63, %fd70;
	sub.s32 	%r80, %r1, %r346;
	setp.lt.u32 	%p4, %r80, %r4;
	add.s32 	%r345, %r345, 1;
	add.s32 	%r344, %r344, %r4;
	sub.s32 	%r343, %r343, %r4;
	add.s32 	%r342, %r342, %r4;
	@%p4 bra 	$L__BB5_44;
	bra.uni 	$L__BB5_28;
$L__BB5_30:
	setp.le.u32 	%p5, %r1, %r346;
	sub.s32 	%r81, %r1, %r346;
	setp.ge.s32 	%p6, %r35, %r81;
	or.pred  	%p7, %p5, %p6;
	@%p7 bra 	$L__BB5_44;
	not.b32 	%r83, %r35;
	add.s32 	%r84, %r1, %r83;
	sub.s32 	%r85, %r84, %r37;
	mul.lo.s32 	%r86, %r2, %r345;
	mad.lo.s32 	%r87, %r86, -5120, %r85;
	mul.hi.u32 	%r88, %r87, -858993459;
	shr.u32 	%r89, %r88, 9;
	add.s32 	%r50, %r89, 1;
	and.b32  	%r51, %r50, 15;
	setp.lt.u32 	%p8, %r87, 9600;
	mov.u32 	%r351, %r35;
	@%p8 bra 	$L__BB5_35;
	or.b32  	%r349, %r35, 5120;
	mul.hi.u32 	%r90, %r343, -858993459;
	shr.u32 	%r91, %r90, 9;
	add.s32 	%r92, %r91, 1;
	and.b32  	%r93, %r92, 16777200;
	neg.s32 	%r347, %r93;
$L__BB5_33:
	.pragma "nounroll";
	add.s32 	%r94, %r342, -5120;
	mul.wide.u32 	%rd8, %r94, 8;
	add.s64 	%rd9, %rd1, %rd8;
	ld.global.f64 	%fd72, [%rd9];
	fma.rn.f64 	%fd73, %fd72, %fd72, %fd376;
	add.s32 	%r95, %r342, -4480;
	mul.wide.u32 	%rd10, %r95, 8;
	add.s64 	%rd11, %rd1, %rd10;
	ld.global.f64 	%fd74, [%rd11];
	fma.rn.f64 	%fd75, %fd74, %fd74, %fd73;
	add.s32 	%r96, %r342, -3840;
	mul.wide.u32 	%rd12, %r96, 8;
	add.s64 	%rd13, %rd1, %rd12;
	ld.global.f64 	%fd76, [%rd13];
	fma.rn.f64 	%fd77, %fd76, %fd76, %fd75;
	add.s32 	%r97, %r342, -3200;
	mul.wide.u32 	%rd14, %r97, 8;
	add.s64 	%rd15, %rd1, %rd14;
	ld.global.f64 	%fd78, [%rd15];
	fma.rn.f64 	%fd79, %fd78, %fd78, %fd77;
	add.s32 	%r98, %r342, -2560;
	mul.wide.u32 	%rd16, %r98, 8;
	add.s64 	%rd17, %rd1, %rd16;
	ld.global.f64 	%fd80, [%rd17];
	fma.rn.f64 	%fd81, %fd80, %fd80, %fd79;
	add.s32 	%r99, %r342, -1920;
	mul.wide.u32 	%rd18, %r99, 8;
	add.s64 	%rd19, %rd1, %rd18;
	ld.global.f64 	%fd82, [%rd19];
	fma.rn.f64 	%fd83, %fd82, %fd82, %fd81;
	add.s32 	%r100, %r342, -1280;
	mul.wide.u32 	%rd20, %r100, 8;
	add.s64 	%rd21, %rd1, %rd20;
	ld.global.f64 	%fd84, [%rd21];
	fma.rn.f64 	%fd85, %fd84, %fd84, %fd83;
	add.s32 	%r101, %r342, 4480;
	add.s32 	%r102, %r342, -640;
	mul.wide.u32 	%rd22, %r102, 8;
	add.s64 	%rd23, %rd1, %rd22;
	ld.global.f64 	%fd86, [%rd23];
	fma.rn.f64 	%fd87, %fd86, %fd86, %fd85;
	mul.wide.u32 	%rd24, %r342, 8;
	add.s64 	%rd25, %rd1, %rd24;
	ld.global.f64 	%fd88, [%rd25];
	fma.rn.f64 	%fd89, %fd88, %fd88, %fd87;
	add.s32 	%r103, %r342, 640;
	mul.wide.u32 	%rd26, %r103, 8;
	add.s64 	%rd27, %rd1, %rd26;
	ld.global.f64 	%fd90, [%rd27];
	fma.rn.f64 	%fd91, %fd90, %fd90, %fd89;
	add.s32 	%r104, %r342, 1280;
	mul.wide.u32 	%rd28, %r104, 8;
	add.s64 	%rd29, %rd1, %rd28;
	ld.global.f64 	%fd92, [%rd29];
	fma.rn.f64 	%fd93, %fd92, %fd92, %fd91;
	add.s32 	%r105, %r342, 1920;
	mul.wide.u32 	%rd30, %r105, 8;
	add.s64 	%rd31, %rd1, %rd30;
	ld.global.f64 	%fd94, [%rd31];
	fma.rn.f64 	%fd95, %fd94, %fd94, %fd93;
	add.s32 	%r106, %r342, 2560;
	mul.wide.u32 	%rd32, %r106, 8;
	add.s64 	%rd33, %rd1, %rd32;
	ld.global.f64 	%fd96, [%rd33];
	fma.rn.f64 	%fd97, %fd96, %fd96, %fd95;
	add.s32 	%r107, %r342, 3200;
	mul.wide.u32 	%rd34, %r107, 8;
	add.s64 	%rd35, %rd1, %rd34;
	ld.global.f64 	%fd98, [%rd35];
	fma.rn.f64 	%fd99, %fd98, %fd98, %fd97;
	add.s32 	%r108, %r342, 3840;
	mul.wide.u32 	%rd36, %r108, 8;
	add.s64 	%rd37, %rd1, %rd36;
	ld.global.f64 	%fd100, [%rd37];
	fma.rn.f64 	%fd101, %fd100, %fd100, %fd99;
	mul.wide.u32 	%rd38, %r101, 8;
	add.s64 	%rd39, %rd1, %rd38;
	ld.global.f64 	%fd102, [%rd39];
	fma.rn.f64 	%fd376, %fd102, %fd102, %fd101;
	add.s32 	%r349, %r349, 10240;
	add.s32 	%r342, %r342, 10240;
	add.s32 	%r347, %r347, 16;
	setp.ne.s32 	%p9, %r347, 0;
	@%p9 bra 	$L__BB5_33;
	add.s32 	%r351, %r349, -5120;
$L__BB5_35:
	setp.eq.s32 	%p10, %r51, 0;
	@%p10 bra 	$L__BB5_44;
	and.b32  	%r62, %r50, 7;
	setp.lt.u32 	%p11, %r51, 8;
	@%p11 bra 	$L__BB5_38;
	add.s32 	%r109, %r351, %r346;
	mul.wide.u32 	%rd40, %r109, 8;
	add.s64 	%rd41, %rd1, %rd40;
	ld.global.f64 	%fd104, [%rd41];
	fma.rn.f64 	%fd105, %fd104, %fd104, %fd376;
	add.s32 	%r110, %r109, 640;
	mul.wide.u32 	%rd42, %r110, 8;
	add.s64 	%rd43, %rd1, %rd42;
	ld.global.f64 	%fd106, [%rd43];
	fma.rn.f64 	%fd107, %fd106, %fd106, %fd105;
	add.s32 	%r111, %r109, 1280;
	mul.wide.u32 	%rd44, %r111, 8;
	add.s64 	%rd45, %rd1, %rd44;
	ld.global.f64 	%fd108, [%rd45];
	fma.rn.f64 	%fd109, %fd108, %fd108, %fd107;
	add.s32 	%r112, %r109, 1920;
	mul.wide.u32 	%rd46, %r112, 8;
	add.s64 	%rd47, %rd1, %rd46;
	ld.global.f64 	%fd110, [%rd47];
	fma.rn.f64 	%fd111, %fd110, %fd110, %fd109;
	add.s32 	%r113, %r109, 2560;
	mul.wide.u32 	%rd48, %r113, 8;
	add.s64 	%rd49, %rd1, %rd48;
	ld.global.f64 	%fd112, [%rd49];
	fma.rn.f64 	%fd113, %fd112, %fd112, %fd111;
	add.s32 	%r114, %r109, 3200;
	mul.wide.u32 	%rd50, %r114, 8;
	add.s64 	%rd51, %rd1, %rd50;
	ld.global.f64 	%fd114, [%rd51];
	fma.rn.f64 	%fd115, %fd114, %fd114, %fd113;
	add.s32 	%r115, %r109, 3840;
	mul.wide.u32 	%rd52, %r115, 8;
	add.s64 	%rd53, %rd1, %rd52;
	ld.global.f64 	%fd116, [%rd53];
	fma.rn.f64 	%fd117, %fd116, %fd116, %fd115;
	add.s32 	%r116, %r109, 4480;
	mul.wide.u32 	%rd54, %r116, 8;
	add.s64 	%rd55, %rd1, %rd54;
	ld.global.f64 	%fd118, [%rd55];
	fma.rn.f64 	%fd376, %fd118, %fd118, %fd117;
	add.s32 	%r351, %r351, 5120;
$L__BB5_38:
	setp.eq.s32 	%p12, %r62, 0;
	@%p12 bra 	$L__BB5_44;
	setp.lt.u32 	%p13, %r62, 4;
	@%p13 bra 	$L__BB5_41;
	add.s32 	%r117, %r351, %r346;
	mul.wide.u32 	%rd56, %r117, 8;
	add.s64 	%rd57, %rd1, %rd56;
	ld.global.f64 	%fd120, [%rd57];
	fma.rn.f64 	%fd121, %fd120, %fd120, %fd376;
	add.s32 	%r118, %r117, 640;
	mul.wide.u32 	%rd58, %r118, 8;
	add.s64 	%rd59, %rd1, %rd58;
	ld.global.f64 	%fd122, [%rd59];
	fma.rn.f64 	%fd123, %fd122, %fd122, %fd121;
	add.s32 	%r119, %r117, 1280;
	mul.wide.u32 	%rd60, %r119, 8;
	add.s64 	%rd61, %rd1, %rd60;
	ld.global.f64 	%fd124, [%rd61];
	fma.rn.f64 	%fd125, %fd124, %fd124, %fd123;
	add.s32 	%r120, %r117, 1920;
	mul.wide.u32 	%rd62, %r120, 8;
	add.s64 	%rd63, %rd1, %rd62;
	ld.global.f64 	%fd126, [%rd63];
	fma.rn.f64 	%fd376, %fd126, %fd126, %fd125;
	add.s32 	%r351, %r351, 2560;
$L__BB5_41:
	and.b32  	%r121, %r50, 3;
	setp.eq.s32 	%p14, %r121, 0;
	@%p14 bra 	$L__BB5_44;
	add.s32 	%r354, %r351, %r344;
	mul.hi.u32 	%r122, %r343, -858993459;
	cvt.u16.u32 	%rs1, %r122;
	shr.u16 	%rs2, %rs1, 9;
	add.s16 	%rs3, %rs2, 1;
	cvt.u32.u16 	%r123, %rs3;
	and.b32  	%r124, %r123, 3;
	neg.s32 	%r353, %r124;
$L__BB5_43:
	.pragma "nounroll";
	mul.wide.u32 	%rd64, %r354, 8;
	add.s64 	%rd65, %rd1, %rd64;
	ld.global.f64 	%fd127, [%rd65];
	fma.rn.f64 	%fd376, %fd127, %fd127, %fd376;
	add.s32 	%r354, %r354, 640;
	add.s32 	%r353, %r353, 1;
	setp.ne.s32 	%p15, %r353, 0;
	@%p15 bra 	$L__BB5_43;
$L__BB5_44:
	// begin inline asm
	mov.u32 %r125, %laneid;
	// end inline asm
	mov.b64 	%rd66, %fd376;
	mov.b64 	{%r127, %r132}, %rd66;
	mov.b32 	%r133, 1;
	mov.b32 	%r174, 31;
	mov.b32 	%r175, -1;
	// begin inline asm
	shfl.sync.down.b32 %r126, %r127, %r133, %r174, %r175;
	// end inline asm
	// begin inline asm
	shfl.sync.down.b32 %r131, %r132, %r133, %r174, %r175;
	// end inline asm
	mov.b64 	%rd67, {%r126, %r131};
	mov.b64 	%fd128, %rd67;
	setp.gt.s32 	%p16, %r125, 30;
	add.f64 	%fd129, %fd376, %fd128;
	selp.f64 	%fd130, %fd376, %fd129, %p16;
	mov.b64 	%rd68, %fd130;
	mov.b64 	{%r137, %r142}, %rd68;
	mov.b32 	%r143, 2;
	// begin inline asm
	shfl.sync.down.b32 %r136, %r137, %r143, %r174, %r175;
	// end inline asm
	// begin inline asm
	shfl.sync.down.b32 %r141, %r142, %r143, %r174, %r175;
	// end inline asm
	mov.b64 	%rd69, {%r136, %r141};
	mov.b64 	%fd131, %rd69;
	setp.gt.s32 	%p17, %r125, 29;
	add.f64 	%fd132, %fd130, %fd131;
	selp.f64 	%fd133, %fd130, %fd132, %p17;
	mov.b64 	%rd70, %fd133;
	mov.b64 	{%r147, %r152}, %rd70;
	mov.b32 	%r153, 4;
	// begin inline asm
	shfl.sync.down.b32 %r146, %r147, %r153, %r174, %r175;
	// end inline asm
	// begin inline asm
	shfl.sync.down.b32 %r151, %r152, %r153, %r174, %r175;
	// end inline asm
	mov.b64 	%rd71, {%r146, %r151};
	mov.b64 	%fd134, %rd71;
	setp.gt.s32 	%p18, %r125, 27;
	add.f64 	%fd135, %fd133, %fd134;
	selp.f64 	%fd136, %fd133, %fd135, %p18;
	mov.b64 	%rd72, %fd136;
	mov.b64 	{%r157, %r162}, %rd72;
	mov.b32 	%r163, 8;
	// begin inline asm
	shfl.sync.down.b32 %r156, %r157, %r163, %r174, %r175;
	// end inline asm
	// begin inline asm
	shfl.sync.down.b32 %r161, %r162, %r163, %r174, %r175;
	// end inline asm
	mov.b64 	%rd73, {%r156, %r161};
	mov.b64 	%fd137, %rd73;
	setp.gt.s32 	%p19, %r125, 23;
	add.f64 	%fd138, %fd136, %fd137;
	selp.f64 	%fd139, %fd136, %fd138, %p19;
	mov.b64 	%rd74, %fd139;
	mov.b64 	{%r167, %r172}, %rd74;
	mov.b32 	%r173, 16;
	// begin inline asm
	shfl.sync.down.b32 %r166, %r167, %r173, %r174, %r175;
	// end inline asm
	// begin inline asm
	shfl.sync.down.b32 %r171, %r172, %r173, %r174, %r175;
	// end inline asm
	mov.b64 	%rd75, {%r166, %r171};
	mov.b64 	%fd140, %rd75;
	setp.gt.s32 	%p20, %r125, 15;
	add.f64 	%fd37, %fd139, %fd140;
	selp.f64 	%fd377, %fd139, %fd37, %p20;
	setp.ne.s32 	%p21, %r125, 0;
	@%p21 bra 	$L__BB5_46;
	shr.u32 	%r176, %r35, 2;
	and.b32  	%r177, %r176, 248;
	mov.u32 	%r178, _ZZN3cub18CUB_300001_SM_10006detail6reduce18DeviceReduceKernelINS2_10policy_hubIdjN4cuda3std3__44plusIdEEE10Policy1000EN6thrust24THRUST_300001_SM_1000_NS10device_ptrIdEEjS9_d6squareEEvT0_PT3_T1_NS0_13GridEvenShareISK_EET2_T4_E12temp_storage;
	add.s32 	%r179, %r178, %r177;
	st.shared.f64 	[%r179+24], %fd37;
$L__BB5_46:
	bar.sync 	0;
	setp.ne.s32 	%p22, %r35, 0;
	@%p22 bra 	$L__BB5_48;
	ld.shared.f64 	%fd141, [_ZZN3cub18CUB_300001_SM_10006detail6reduce18DeviceReduceKernelINS2_10policy_hubIdjN4cuda3std3__44plusIdEEE10Policy1000EN6thrust24THRUST_300001_SM_1000_NS10device_ptrIdEEjS9_d6squareEEvT0_PT3_T1_NS0_13GridEvenShareISK_EET2_T4_E12temp_storage+32];
	add.f64 	%fd142, %fd377, %fd141;
	ld.shared.f64 	%fd143, [_ZZN3cub18CUB_300001_SM_10006detail6reduce18DeviceReduceKernelINS2_10policy_hubIdjN4cuda3std3__44plusIdEEE10Policy1000EN6thrust24THRUST_300001_SM_1000_NS10device_ptrIdEEjS9_d6squareEEvT0_PT3_T1_NS0_13GridEvenShareISK_EET2_T4_E12temp_storage+40];
	add.f64 	%fd144, %fd142, %fd143;
	ld.shared.f64 	%fd145, [_ZZN3cub18CUB_300001_SM_10006detail6reduce18DeviceReduceKernelINS2_10policy_hubIdjN4cuda3std3__44plusIdEEE10Policy1000EN6thrust24THRUST_300001_SM_1000_NS10device_ptrIdEEjS9_d6squareEEvT0_PT3_T1_NS0_13GridEvenShareISK_EET2_T4_E12temp_storage+48];
	add.f64 	%fd146, %fd144, %fd145;
	ld.shared.f64 	%fd147, [_ZZN3cub18CUB_300001_SM_10006detail6reduce18DeviceReduceKernelINS2_10policy_hubIdjN4cuda3std3__44plusIdEEE10Policy1000EN6thrust24THRUST_300001_SM_1000_NS10device_ptrIdEEjS9_d6squareEEvT0_PT3_T1_NS0_13GridEvenShareISK_EET2_T4_E12temp_storage+56];
	add.f64 	%fd148, %fd146, %fd147;
	ld.shared.f64 	%fd149, [_ZZN3cub18CUB_300001_SM_10006detail6reduce18DeviceReduceKernelINS2_10policy_hubIdjN4cuda3std3__44plusIdEEE10Policy1000EN6thrust24THRUST_300001_SM_1000_NS10device_ptrIdEEjS9_d6squareEEvT0_PT3_T1_NS0_13GridEvenShareISK_EET2_T4_E12temp_storage+64];
	add.f64 	%fd150, %fd148, %fd149;
	ld.shared.f64 	%fd151, [_ZZN3cub18CUB_300001_SM_10006detail6reduce18DeviceReduceKernelINS2_10policy_hubIdjN4cuda3std3__44plusIdEEE10Policy1000EN6thrust24THRUST_300001_SM_1000_NS10device_ptrIdEEjS9_d6squareEEvT0_PT3_T1_NS0_13GridEvenShareISK_EET2_T4_E12temp_storage+72];
	add.f64 	%fd152, %fd150, %fd151;
	ld.shared.f64 	%fd153, [_ZZN3cub18CUB_300001_SM_10006detail6reduce18DeviceReduceKernelINS2_10policy_hubIdjN4cuda3std3__44plusIdEEE10Policy1000EN6thrust24THRUST_300001_SM_1000_NS10device_ptrIdEEjS9_d6squareEEvT0_PT3_T1_NS0_13GridEvenShareISK_EET2_T4_E12temp_storage+80];
	add.f64 	%fd154, %fd152, %fd153;
	ld.shared.f64 	%fd155, [_ZZN3cub18CUB_300001_SM_10006detail6reduce18DeviceReduceKernelINS2_10policy_hubIdjN4cuda3std3__44plusIdEEE10Policy1000EN6thrust24THRUST_300001_SM_1000_NS10device_ptrIdEEjS9_d6squareEEvT0_PT3_T1_NS0_13GridEvenShareISK_EET2_T4_E12temp_storage+88];
	add.f64 	%fd156, %fd154, %fd155;
	ld.shared.f64 	%fd157, [_ZZN3cub18CUB_300001_SM_10006detail6reduce18DeviceReduceKernelINS2_10policy_hubIdjN4cuda3std3__44plusIdEEE10Policy1000EN6thrust24THRUST_300001_SM_1000_NS10device_ptrIdEEjS9_d6squareEEvT0_PT3_T1_NS0_13GridEvenShareISK_EET2_T4_E12temp_storage+96];
	add.f64 	%fd158, %fd156, %fd157;
	ld.shared.f64 	%fd159, [_ZZN3cub18CUB_300001_SM_10006detail6reduce18DeviceReduceKernelINS2_10policy_hubIdjN4cuda3std3__44plusIdEEE10Policy1000EN6thrust24THRUST_300001_SM_1000_NS10device_ptrIdEEjS9_d6squareEEvT0_PT3_T1_NS0_13GridEvenShareISK_EET2_T4_E12temp_storage+104];
	add.f64 	%fd160, %fd158, %fd159;
	ld.shared.f64 	%fd161, [_ZZN3cub18CUB_300001_SM_10006detail6reduce18DeviceReduceKernelINS2_10policy_hubIdjN4cuda3std3__44plusIdEEE10Policy1000EN6thrust24THRUST_300001_SM_1000_NS10device_ptrIdEEjS9_d6squareEEvT0_PT3_T1_NS0_13GridEvenShareISK_EET2_T4_E12temp_storage+112];
	add.f64 	%fd162, %fd160, %fd161;
	ld.shared.f64 	%fd163, [_ZZN3cub18CUB_300001_SM_10006detail6reduce18DeviceReduceKernelINS2_10policy_hubIdjN4cuda3std3__44plusIdEEE10Policy1000EN6thrust24THRUST_300001_SM_1000_NS10device_ptrIdEEjS9_d6squareEEvT0_PT3_T1_NS0_13GridEvenShareISK_EET2_T4_E12temp_storage+120];
	add.f64 	%fd164, %fd162, %fd163;
	ld.shared.f64 	%fd165, [_ZZN3cub18CUB_300001_SM_10006detail6reduce18DeviceReduceKernelINS2_10policy_hubIdjN4cuda3std3__44plusIdEEE10Policy1000EN6thrust24THRUST_300001_SM_1000_NS10device_ptrIdEEjS9_d6squareEEvT0_PT3_T1_NS0_13GridEvenShareISK_EET2_T4_E12temp_storage+128];
	add.f64 	%fd166, %fd164, %fd165;
	ld.shared.f64 	%fd167, [_ZZN3cub18CUB_300001_SM_10006detail6reduce18DeviceReduceKernelINS2_10policy_hubIdjN4cuda3std3__44plusIdEEE10Policy1000EN6thrust24THRUST_300001_SM_1000_NS10device_ptrIdEEjS9_d6squareEEvT0_PT3_T1_NS0_13GridEvenShareISK_EET2_T4_E12temp_storage+136];
	add.f64 	%fd168, %fd166, %fd167;
	ld.shared.f64 	%fd169, [_ZZN3cub18CUB_300001_SM_10006detail6reduce18DeviceReduceKernelINS2_10policy_hubIdjN4cuda3std3__44plusIdEEE10Policy1000EN6thrust24THRUST_300001_SM_1000_NS10device_ptrIdEEjS9_d6squareEEvT0_PT3_T1_NS0_13GridEvenShareISK_EET2_T4_E12temp_storage+144];
	add.f64 	%fd170, %fd168, %fd169;
	ld.shared.f64 	%fd171, [_ZZN3cub18CUB_300001_SM_10006detail6reduce18DeviceReduceKernelINS2_10policy_hubIdjN4cuda3std3__44plusIdEEE10Policy1000EN6thrust24THRUST_300001_SM_1000_NS10device_ptrIdEEjS9_d6squareEEvT0_PT3_T1_NS0_13GridEvenShareISK_EET2_T4_E12temp_storage+152];
	add.f64 	%fd172, %fd170, %fd171;
	ld.shared.f64 	%fd173, [_ZZN3cub18CUB_300001_SM_10006detail6reduce18DeviceReduceKernelINS2_10policy_hubIdjN4cuda3std3__44plusIdEEE10Policy1000EN6thrust24THRUST_300001_SM_1000_NS10device_ptrIdEEjS9_d6squareEEvT0_PT3_T1_NS0_13GridEvenShareISK_EET2_T4_E12temp_storage+160];
	add.f64 	%fd174, %fd172, %fd173;
	ld.shared.f64 	%fd175, [_ZZN3cub18CUB_300001_SM_10006detail6reduce18DeviceReduceKernelINS2_10policy_hubIdjN4cuda3std3__44plusIdEEE10Policy1000EN6thrust24THRUST_300001_SM_1000_NS10device_ptrIdEEjS9_d6squareEEvT0_PT3_T1_NS0_13GridEvenShareISK_EET2_T4_E12temp_storage+168];
	add.f64 	%fd176, %fd174, %fd175;
	ld.shared.f64 	%fd177, [_ZZN3cub18CUB_300001_SM_10006detail6reduce18DeviceReduceKernelINS2_10policy_hubIdjN4cuda3std3__44plusIdEEE10Policy1000EN6thrust24THRUST_300001_SM_1000_NS10device_ptrIdEEjS9_d6squareEEvT0_PT3_T1_NS0_13GridEvenShareISK_EET2_T4_E12temp_storage+176];
	add.f64 	%fd377, %fd176, %fd177;
$L__BB5_48:
	mov.u32 	%r332, %tid.x;
	setp.ne.s32 	%p68, %r332, 0;
	@%p68 bra 	$L__BB5_50;
	cvta.to.global.u64 	%rd156, %rd2;
	mul.wide.u32 	%rd157, %r3, 8;
	add.s64 	%rd158, %rd156, %rd157;
	st.global.f64 	[%rd158], %fd377;
$L__BB5_50:
	ret;

}
	// .globl	_ZN3cub18CUB_300001_SM_10006detail6reduce28DeviceReduceSingleTileKernelINS2_10policy_hubIdjN4cuda3std3__44plusIdEEE10Policy1000EPdSC_iS9_ddNS7_10__identityEEEvT0_T1_T2_T3_T4_T6_
.visible .entry _ZN3cub18CUB_300001_SM_10006detail6reduce28DeviceReduceSingleTileKernelINS2_10policy_hubIdjN4cuda3std3__44plusIdEEE10Policy1000EPdSC_iS9_ddNS7_10__identityEEEvT0_T1_T2_T3_T4_T6_(
	.param .u64 .ptr .align 1 _ZN3cub18CUB_300001_SM_10006detail6reduce28DeviceReduceSingleTileKernelINS2_10policy_hubIdjN4cuda3std3__44plusIdEEE10Policy1000EPdSC_iS9_ddNS7_10__identityEEEvT0_T1_T2_T3_T4_T6__param_0,
	.param .u64 .ptr .align 1 _ZN3cub18CUB_300001_SM_10006detail6reduce28DeviceReduceSingleTileKernelINS2_10policy_hubIdjN4cuda3std3__44plusIdEEE10Policy1000EPdSC_iS9_ddNS7_10__identityEEEvT0_T1_T2_T3_T4_T6__param_1,
	.param .u32 _ZN3cub18CUB_300001_SM_10006detail6reduce28DeviceReduceSingleTileKernelINS2_10policy_hubIdjN4cuda3std3__44plusIdEEE10Policy1000EPdSC_iS9_ddNS7_10__identityEEEvT0_T1_T2_T3_T4_T6__param_2,
	.param .align 1 .b8 _ZN3cub18CUB_300001_SM_10006detail6reduce28DeviceReduceSingleTileKernelINS2_10policy_hubIdjN4cuda3std3__44plusIdEEE10Policy1000EPdSC_iS9_ddNS7_10__identityEEEvT0_T1_T2_T3_T4_T6__param_3[1],
	.param .f64 _ZN3cub18CUB_300001_SM_10006detail6reduce28DeviceReduceSingleTileKernelINS2_10policy_hubIdjN4cuda3std3__44plusIdEEE10Policy1000EPdSC_iS9_ddNS7_10__identityEEEvT0_T1_T2_T3_T4_T6__param_4,
	.param .align 1 .b8 _ZN3cub18CUB_300001_SM_10006detail6reduce28DeviceReduceSingleTileKernelINS2_10policy_hubIdjN4cuda3std3__44plusIdEEE10Policy1000EPdSC_iS9_ddNS7_10__identityEEEvT0_T1_T2_T3_T4_T6__param_5[1]
)
.maxntid 640
.minnctapersm 1
{
	.reg .pred 	%p<62>;
	.reg .b32 	%r<239>;
	.reg .b64 	%rd<109>;
	.reg .b64 	%fd<264>;
	// demoted variable
	.shared .align 8 .b8 _ZZN3cub18CUB_300001_SM_10006detail6reduce28DeviceReduceSingleTileKernelINS2_10policy_hubIdjN4cuda3std3__44plusIdEEE10Policy1000EPdSC_iS9_ddNS7_10__identityEEEvT0_T1_T2_T3_T4_T6_E12temp_storage[192];
	ld.param.u64 	%rd9, [_ZN3cub18CUB_300001_SM_10006detail6reduce28DeviceReduceSingleTileKernelINS2_10policy_hubIdjN4cuda3std3__44plusIdEEE10Policy1000EPdSC_iS9_ddNS7_10__identityEEEvT0_T1_T2_T3_T4_T6__param_0];
	ld.param.u64 	%rd10, [_ZN3cub18CUB_300001_SM_10006detail6reduce28DeviceReduceSingleTileKernelINS2_10policy_hubIdjN4cuda3std3__44plusIdEEE10Policy1000EPdSC_iS9_ddNS7_10__identityEEEvT0_T1_T2_T3_T4_T6__param_1];
	ld.param.u32 	%r36, [_ZN3cub18CUB_300001_SM_10006detail6reduce28DeviceReduceSingleTileKernelINS2_10policy_hubIdjN4cuda3std3__44plusIdEEE10Policy1000EPdSC_iS9_ddNS7_10__identityEEEvT0_T1_T2_T3_T4_T6__param_2];
	ld.param.f64 	%fd30, [_ZN3cub18CUB_300001_SM_10006detail6reduce28DeviceReduceSingleTileKernelINS2_10policy_hubIdjN4cuda3std3__44plusIdEEE10Policy1000EPdSC_iS9_ddNS7_10__identityEEEvT0_T1_T2_T3_T4_T6__param_4];
	cvta.to.global.u64 	%rd1, %rd10;
	setp.ne.s32 	%p1, %r36, 0;
	@%p1 bra 	$L__BB6_3;
	mov.u32 	%r225, %tid.x;
	setp.ne.s32 	%p61, %r225, 0;
	@%p61 bra 	$L__BB6_39;
	st.global.f64 	[%rd1], %fd30;
	bra.uni 	$L__BB6_39;
$L__BB6_3:
	setp.gt.s32 	%p2, %r36, 5119;
	@%p2 bra 	$L__BB6_21;
	mov.u32 	%r1, %tid.x;
	setp.ge.s32 	%p19, %r1, %r36;
	mov.f64 	%fd255, 0d0000000000000000;
	mov.u32 	%r229, %r1;
	@%p19 bra 	$L__BB6_6;
	mul.wide.u32 	%rd74, %r1, 8;
	add.s64 	%rd73, %rd9, %rd74;
	// begin inline asm
	ld.global.nc.u64 %rd72, [%rd73];
	// end inline asm
	mov.b64 	%fd255, %rd72;
	add.s32 	%r229, %r1, 640;
$L__BB6_6:
	setp.ge.s32 	%p20, %r229, %r36;
	@%p20 bra 	$L__BB6_12;
	not.b32 	%r101, %r229;
	add.s32 	%r4, %r36, %r101;
	mul.hi.u32 	%r102, %r4, -858993459;
	shr.u32 	%r103, %r102, 9;
	add.s32 	%r5, %r103, 1;
	and.b32  	%r104, %r103, 3;
	setp.eq.s32 	%p21, %r104, 3;
	@%p21 bra 	$L__BB6_10;
	mul.wide.u32 	%rd75, %r229, 8;
	add.s64 	%rd107, %rd9, %rd75;
	and.b32  	%r105, %r5, 3;
	neg.s32 	%r227, %r105;
$L__BB6_9:
	.pragma "nounroll";
	// begin inline asm
	ld.global.nc.u64 %rd76, [%rd107];
	// end inline asm
	mov.b64 	%fd121, %rd76;
	add.f64 	%fd255, %fd255, %fd121;
	add.s32 	%r229, %r229, 640;
	add.s64 	%rd107, %rd107, 5120;
	add.s32 	%r227, %r227, 1;
	setp.ne.s32 	%p22, %r227, 0;
	@%p22 bra 	$L__BB6_9;
$L__BB6_10:
	setp.lt.u32 	%p23, %r4, 1920;
	@%p23 bra 	$L__BB6_12;
$L__BB6_11:
	mul.wide.s32 	%rd86, %r229, 8;
	add.s64 	%rd79, %rd9, %rd86;
	// begin inline asm
	ld.global.nc.u64 %rd78, [%rd79];
	// end inline asm
	mov.b64 	%fd122, %rd78;
	add.f64 	%fd123, %fd255, %fd122;
	add.s64 	%rd81, %rd79, 5120;
	// begin inline asm
	ld.global.nc.u64 %rd80, [%rd81];
	// end inline asm
	mov.b64 	%fd124, %rd80;
	add.f64 	%fd125, %fd123, %fd124;
	add.s64 	%rd83, %rd79, 10240;
	// begin inline asm
	ld.global.nc.u64 %rd82, [%rd83];
	// end inline asm
	mov.b64 	%fd126, %rd82;
	add.f64 	%fd127, %fd125, %fd126;
	add.s64 	%rd85, %rd79, 15360;
	// begin inline asm
	ld.global.nc.u64 %rd84, [%rd85];
	// end inline asm
	mov.b64 	%fd128, %rd84;
	add.f64 	%fd255, %fd127, %fd128;
	add.s32 	%r229, %r229, 2560;
	setp.lt.s32 	%p24, %r229, %r36;
	@%p24 bra 	$L__BB6_11;
$L__BB6_12:
	setp.lt.s32 	%p25, %r36, 640;
	@%p25 bra 	$L__BB6_17;
	// begin inline asm
	mov.u32 %r169, %laneid;
	// end inline asm
	mov.b64 	%rd97, %fd255;
	mov.b64 	{%r171, %r176}, %rd97;
	mov.b32 	%r177, 1;
	mov.b32 	%r218, 31;
	mov.b32 	%r219, -1;
	// begin inline asm
	shfl.sync.down.b32 %r170, %r171, %r177, %r218, %r219;
	// end inline asm
	// begin inline asm
	shfl.sync.down.b32 %r175, %r176, %r177, %r218, %r219;
	// end inline asm
	mov.b64 	%rd98, {%r170, %r175};
	mov.b64 	%fd199, %rd98;
	setp.gt.s32 	%p53, %r169, 30;
	add.f64 	%fd200, %fd255, %fd199;
	selp.f64 	%fd201, %fd255, %fd200, %p53;
	mov.b64 	%rd99, %fd201;
	mov.b64 	{%r181, %r186}, %rd99;
	mov.b32 	%r187, 2;
	// begin inline asm
	shfl.sync.down.b32 %r180, %r181, %r187, %r218, %r219;
	// end inline asm
	// begin inline asm
	shfl.sync.down.b32 %r185, %r186, %r187, %r218, %r219;
	// end inline asm
	mov.b64 	%rd100, {%r180, %r185};
	mov.b64 	%fd202, %rd100;
	setp.gt.s32 	%p54, %r169, 29;
	add.f64 	%fd203, %fd201, %fd202;
	selp.f64 	%fd204, %fd201, %fd203, %p54;
	mov.b64 	%rd101, %fd204;
	mov.b64 	{%r191, %r196}, %rd101;
	mov.b32 	%r197, 4;
	// begin inline asm
	shfl.sync.down.b32 %r190, %r191, %r197, %r218, %r219;
	// end inline asm
	// begin inline asm
	shfl.sync.down.b32 %r195, %r196, %r197, %r218, %r219;
	// end inline asm
	mov.b64 	%rd102, {%r190, %r195};
	mov.b64 	%fd205, %rd102;
	setp.gt.s32 	%p55, %r169, 27;
	add.f64 	%fd206, %fd204, %fd205;
	selp.f64 	%fd207, %fd204, %fd206, %p55;
	mov.b64 	%rd103, %fd207;
	mov.b64 	{%r201, %r206}, %rd103;
	mov.b32 	%r207, 8;
	// begin inline asm
	shfl.sync.down.b32 %r200, %r201, %r207, %r218, %r219;
	// end inline asm
	// begin inline asm
	shfl.sync.down.b32 %r205, %r206, %r207, %r218, %r219;
	// end inline asm
	mov.b64 	%rd104, {%r200, %r205};
	mov.b64 	%fd208, %rd104;
	setp.gt.s32 	%p56, %r169, 23;
	add.f64 	%fd209, %fd207, %fd208;
	selp.f64 	%fd210, %fd207, %fd209, %p56;
	mov.b64 	%rd105, %fd210;
	mov.b64 	{%r211, %r216}, %rd105;
	mov.b32 	%r217, 16;
	// begin inline asm
	shfl.sync.down.b32 %r210, %r211, %r217, %r218, %r219;
	// end inline asm
	// begin inline asm
	shfl.sync.down.b32 %r215, %r216, %r217, %r218, %r219;
	// end inline asm
	mov.b64 	%rd106, {%r210, %r215};
	mov.b64 	%fd211, %rd106;
	setp.gt.s32 	%p57, %r169, 15;
	add.f64 	%fd10, %fd210, %fd211;
	selp.f64 	%fd263, %fd210, %fd10, %p57;
	setp.ne.s32 	%p58, %r169, 0;
	@%p58 bra 	$L__BB6_15;
	shr.u32 	%r220, %r1, 2;
	and.b32  	%r221, %r220, 248;
	mov.u32 	%r222, _ZZN3cub18CUB_300001_SM_10006detail6reduce28DeviceReduceSingleTileKernelINS2_10policy_hubIdjN4cuda3std3__44plusIdEEE10Policy1000EPdSC_iS9_ddNS7_10__identityEEEvT0_T1_T2_T3_T4_T6_E12temp_storage;
	add.s32 	%r223, %r222, %r221;
	st.shared.f64 	[%r223+24], %fd10;
$L__BB6_15:
	bar.sync 	0;
	setp.ne.s32 	%p59, %r1, 0;
	@%p59 bra 	$L__BB6_37;
	ld.shared.f64 	%fd212, [_ZZN3cub18CUB_300001_SM_10006detail6reduce28DeviceReduceSingleTileKernelINS2_10policy_hubIdjN4cuda3std3__44plusIdEEE10Policy1000EPdSC_iS9_ddNS7_10__identityEEEvT0_T1_T2_T3_T4_T6_E12temp_storage+32];
	add.f64 	%fd213, %fd263, %fd212;
	ld.shared.f64 	%fd214, [_ZZN3cub18CUB_300001_SM_10006detail6reduce28DeviceReduceSingleTileKernelINS2_10policy_hubIdjN4cuda3std3__44plusIdEEE10Policy1000EPdSC_iS9_ddNS7_10__identityEEEvT0_T1_T2_T3_T4_T6_E12temp_storage+40];
	add.f64 	%fd215, %fd213, %fd214;
	ld.shared.f64 	%fd216, [_ZZN3cub18CUB_300001_SM_10006detail6reduce28DeviceReduceSingleTileKernelINS2_10policy_hubIdjN4cuda3std3__44plusIdEEE10Policy1000EPdSC_iS9_ddNS7_10__identityEEEvT0_T1_T2_T3_T4_T6_E12temp_storage+48];
	add.f64 	%fd217, %fd215, %fd216;
	ld.shared.f64 	%fd218, [_ZZN3cub18CUB_300001_SM_10006detail6reduce28DeviceReduceSingleTileKernelINS2_10policy_hubIdjN4cuda3std3__44plusIdEEE10Policy1000EPdSC_iS9_ddNS7_10__identityEEEvT0_T1_T2_T3_T4_T6_E12temp_storage+56];
	add.f64 	%fd219, %fd217, %fd218;
	ld.shared.f64 	%fd220, [_ZZN3cub18CUB_300001_SM_10006detail6reduce28DeviceReduceSingleTileKernelINS2_10policy_hubIdjN4cuda3std3__44plusIdEEE10Policy1000EPdSC_iS9_ddNS7_10__identityEEEvT0_T1_T2_T3_T4_T6_E12temp_storage+64];
	add.f64 	%fd221, %fd219, %fd220;
	ld.shared.f64 	%fd222, [_ZZN3cub18CUB_300001_SM_10006detail6reduce28DeviceReduceSingleTileKernelINS2_10policy_hubIdjN4cuda3std3__44plusIdEEE10Policy1000EPdSC_iS9_ddNS7_10__identityEEEvT0_T1_T2_T3_T4_T6_E12temp_storage+72];
	add.f64 	%fd223, %fd221, %fd222;
	ld.shared.f64 	%fd224, [_ZZN3cub18CUB_300001_SM_10006detail6reduce28DeviceReduceSingleTileKernelINS2_10policy_hubIdjN4cuda3std3__44plusIdEEE10Policy1000EPdSC_iS9_ddNS7_10__identityEEEvT0_T1_T2_T3_T4_T6_E12temp_storage+80];
	add.f64 	%fd225, %fd223, %fd224;
	ld.shared.f64 	%fd226, [_ZZN3cub18CUB_300001_SM_10006detail6reduce28DeviceReduceSingleTileKernelINS2_10policy_hubIdjN4cuda3std3__44plusIdEEE10Policy1000EPdSC_iS9_ddNS7_10__identityEEEvT0_T1_T2_T3_T4_T6_E12temp_storage+88];
	add.f64 	%fd227, %fd225, %fd226;
	ld.shared.f64 	%fd228, [_ZZN3cub18CUB_300001_SM_10006detail6reduce28DeviceReduceSingleTileKernelINS2_10policy_hubIdjN4cuda3std3__44plusIdEEE10Policy1000EPdSC_iS9_ddNS7_10__identityEEEvT0_T1_T2_T3_T4_T6_E12temp_storage+96];
	add.f64 	%fd229, %fd227, %fd228;
	ld.shared.f64 	%fd230, [_ZZN3cub18CUB_300001_SM_10006detail6reduce28DeviceReduceSingleTileKernelINS2_10policy_hubIdjN4cuda3std3__44plusIdEEE10Policy1000EPdSC_iS9_ddNS7_10__identityEEEvT0_T1_T2_T3_T4_T6_E12temp_storage+104];
	add.f64 	%fd231, %fd229, %fd230;
	ld.shared.f64 	%fd232, [_ZZN3cub18CUB_300001_SM_10006detail6reduce28DeviceReduceSingleTileKernelINS2_10policy_hubIdjN4cuda3std3__44plusIdEEE10Policy1000EPdSC_iS9_ddNS7_10__identityEEEvT0_T1_T2_T3_T4_T6_E12temp_storage+112];
	add.f64 	%fd233, %fd231, %fd232;
	ld.shared.f64 	%fd234, [_ZZN3cub18CUB_300001_SM_10006detail6reduce28DeviceReduceSingleTileKernelINS2_10policy_hubIdjN4cuda3std3__44plusIdEEE10Policy1000EPdSC_iS9_ddNS7_10__identityEEEvT0_T1_T2_T3_T4_T6_E12temp_storage+120];
	add.f64 	%fd235, %fd233, %fd234;
	ld.shared.f64 	%fd236, [_ZZN3cub18CUB_300001_SM_10006detail6reduce28DeviceReduceSingleTileKernelINS2_10policy_hubIdjN4cuda3std3__44plusIdEEE10Policy1000EPdSC_iS9_ddNS7_10__identityEEEvT0_T1_T2_T3_T4_T6_E12temp_storage+128];
	add.f64 	%fd237, %fd235, %fd236;
	ld.shared.f64 	%fd238, [_ZZN3cub18CUB_300001_SM_10006detail6reduce28DeviceReduceSingleTileKernelINS2_10policy_hubIdjN4cuda3std3__44plusIdEEE10Policy1000EPdSC_iS9_ddNS7_10__identityEEEvT0_T1_T2_T3_T4_T6_E12temp_storage+136];
	add.f64 	%fd239, %fd237, %fd238;
	ld.shared.f64 	%fd240, [_ZZN3cub18CUB_300001_SM_10006detail6reduce28DeviceReduceSingleTileKernelINS2_10policy_hubIdjN4cuda3std3__44plusIdEEE10Policy1000EPdSC_iS9_ddNS7_10__identityEEEvT0_T1_T2_T3_T4_T6_E12temp_storage+144];
	add.f64 	%fd241, %fd239, %fd240;
	ld.shared.f64 	%fd242, [_ZZN3cub18CUB_300001_SM_10006detail6reduce28DeviceReduceSingleTileKernelINS2_10policy_hubIdjN4cuda3std3__44plusIdEEE10Policy1000EPdSC_iS9_ddNS7_10__identityEEEvT0_T1_T2_T3_T4_T6_E12temp_storage+152];
	add.f64 	%fd243, %fd241, %fd242;
	ld.shared.f64 	%fd244, [_ZZN3cub18CUB_300001_SM_10006detail6reduce28DeviceReduceSingleTileKernelINS2_10policy_hubIdjN4cuda3std3__44plusIdEEE10Policy1000EPdSC_iS9_ddNS7_10__identityEEEvT0_T1_T2_T3_T4_T6_E12temp_storage+160];
	add.f64 	%fd245, %fd243, %fd244;
	ld.shared.f64 	%fd246, [_ZZN3cub18CUB_300001_SM_10006detail6reduce28DeviceReduceSingleTileKernelINS2_10policy_hubIdjN4cuda3std3__44plusIdEEE10Policy1000EPdSC_iS9_ddNS7_10__identityEEEvT0_T1_T2_T3_T4_T6_E12temp_storage+168];
	add.f64 	%fd247, %fd245, %fd246;
	ld.shared.f64 	%fd248, [_ZZN3cub18CUB_300001_SM_10006detail6reduce28DeviceReduceSingleTileKernelINS2_10policy_hubIdjN4cuda3std3__44plusIdEEE10Policy1000EPdSC_iS9_ddNS7_10__identityEEEvT0_T1_T2_T3_T4_T6_E12temp_storage+176];
	add.f64 	%fd263, %fd247, %fd248;
	bra.uni 	$L__BB6_37;
$L__BB6_17:
	// begin inline asm
	mov.u32 %r106, %laneid;
	// end inline asm
	and.b32  	%r157, %r1, 992;
	add.s32 	%r158, %r157, 32;
	setp.gt.s32 	%p26, %r158, %r36;
	not.b32 	%r159, %r157;
	add.s32 	%r160, %r36, %r159;
	selp.b32 	%r155, %r160, 31, %p26;
	mov.b64 	%rd87, %fd255;
	mov.b64 	{%r108, %r113}, %rd87;
	mov.b32 	%r114, 1;
	mov.b32 	%r156, -1;
	// begin inline asm
	shfl.sync.down.b32 %r107, %r108, %r114, %r155, %r156;
	// end inline asm
	// begin inline asm
	shfl.sync.down.b32 %r112, %r113, %r114, %r155, %r156;
	// end inline asm
	mov.b64 	%rd88, {%r107, %r112};
	mov.b64 	%fd129, %rd88;
	setp.lt.s32 	%p27, %r106, %r155;
	add.f64 	%fd130, %fd255, %fd129;
	selp.f64 	%fd131, %fd130, %fd255, %p27;
	mov.b64 	%rd89, %fd131;
	mov.b64 	{%r118, %r123}, %rd89;
	mov.b32 	%r124, 2;
	// begin inline asm
	shfl.sync.down.b32 %r117, %r118, %r124, %r155, %r156;
	// end inline asm
	// begin inline asm
	shfl.sync.down.b32 %r122, %r123, %r124, %r155, %r156;
	// end inline asm
	mov.b64 	%rd90, {%r117, %r122};
	mov.b64 	%fd132, %rd90;
	add.s32 	%r161, %r106, 2;
	setp.gt.s32 	%p28, %r161, %r155;
	add.f64 	%fd133, %fd131, %fd132;
	selp.f64 	%fd134, %fd131, %fd133, %p28;
	mov.b64 	%rd91, %fd134;
	mov.b64 	{%r128, %r133}, %rd91;
	mov.b32 	%r134, 4;
	// begin inline asm
	shfl.sync.down.b32 %r127, %r128, %r134, %r155, %r156;
	// end inline asm
	// begin inline asm
	shfl.sync.down.b32 %r132, %r133, %r134, %r155, %r156;
	// end inline asm
	mov.b64 	%rd92, {%r127, %r132};
	mov.b64 	%fd135, %rd92;
	add.s32 	%r162, %r106, 4;
	setp.gt.s32 	%p29, %r162, %r155;
	add.f64 	%fd136, %fd134, %fd135;
	selp.f64 	%fd137, %fd134, %fd136, %p29;
	mov.b64 	%rd93, %fd137;
	mov.b64 	{%r138, %r143}, %rd93;
	mov.b32 	%r144, 8;
	// begin inline asm
	shfl.sync.down.b32 %r137, %r138, %r144, %r155, %r156;
	// end inline asm
	// begin inline asm
	shfl.sync.down.b32 %r142, %r143, %r144, %r155, %r156;
	// end inline asm
	mov.b64 	%rd94, {%r137, %r142};
	mov.b64 	%fd138, %rd94;
	add.s32 	%r163, %r106, 8;
	setp.gt.s32 	%p30, %r163, %r155;
	add.f64 	%fd139, %fd137, %fd138;
	selp.f64 	%fd140, %fd137, %fd139, %p30;
	mov.b64 	%rd95, %fd140;
	mov.b64 	{%r148, %r153}, %rd95;
	mov.b32 	%r154, 16;
	// begin inline asm
	shfl.sync.down.b32 %r147, %r148, %r154, %r155, %r156;
	// end inline asm
	// begin inline asm
	shfl.sync.down.b32 %r152, %r153, %r154, %r155, %r156;
	// end inline asm
	mov.b64 	%rd96, {%r147, %r152};
	mov.b64 	%fd141, %rd96;
	add.s32 	%r164, %r106, 16;
	setp.gt.s32 	%p31, %r164, %r155;
	add.f64 	%fd142, %fd140, %fd141;
	selp.f64 	%fd263, %fd140, %fd142, %p31;
	setp.ne.s32 	%p32, %r106, 0;
	@%p32 bra 	$L__BB6_19;
	shr.u32 	%r165, %r1, 2;
	and.b32  	%r166, %r165, 248;
	mov.u32 	%r167, _ZZN3cub18CUB_300001_SM_10006detail6reduce28DeviceReduceSingleTileKernelINS2_10policy_hubIdjN4cuda3std3__44plusIdEEE10Policy1000EPdSC_iS9_ddNS7_10__identityEEEvT0_T1_T2_T3_T4_T6_E12temp_storage;
	add.s32 	%r168, %r167, %r166;
	st.shared.f64 	[%r168+24], %fd263;
$L__BB6_19:
	bar.sync 	0;
	setp.ne.s32 	%p33, %r1, 0;
	@%p33 bra 	$L__BB6_37;
	setp.gt.s32 	%p34, %r36, 32;
	ld.shared.f64 	%fd143, [_ZZN3cub18CUB_300001_SM_10006detail6reduce28DeviceReduceSingleTileKernelINS2_10policy_hubIdjN4cuda3std3__44plusIdEEE10Policy1000EPdSC_iS9_ddNS7_10__identityEEEvT0_T1_T2_T3_T4_T6_E12temp_storage+32];
	add.f64 	%fd144, %fd263, %fd143;
	selp.f64 	%fd145, %fd144, %fd263, %p34;
	setp.gt.s32 	%p35, %r36, 64;
	ld.shared.f64 	%fd146, [_ZZN3cub18CUB_300001_SM_10006detail6reduce28DeviceReduceSingleTileKernelINS2_10policy_hubIdjN4cuda3std3__44plusIdEEE10Policy1000EPdSC_iS9_ddNS7_10__identityEEEvT0_T1_T2_T3_T4_T6_E12temp_storage+40];
	add.f64 	%fd147, %fd146, %fd145;
	selp.f64 	%fd148, %fd147, %fd145, %p35;
	setp.gt.s32 	%p36, %r36, 96;
	ld.shared.f64 	%fd149, [_ZZN3cub18CUB_300001_SM_10006detail6reduce28DeviceReduceSingleTileKernelINS2_10policy_hubIdjN4cuda3std3__44plusIdEEE10Policy1000EPdSC_iS9_ddNS7_10__identityEEEvT0_T1_T2_T3_T4_T6_E12temp_storage+48];
	add.f64 	%fd150, %fd149, %fd148;
	selp.f64 	%fd151, %fd150, %fd148, %p36;
	setp.gt.s32 	%p37, %r36, 128;
	ld.shared.f64 	%fd152, [_ZZN3cub18CUB_300001_SM_10006detail6reduce28DeviceReduceSingleTileKernelINS2_10policy_hubIdjN4cuda3std3__44plusIdEEE10Policy1000EPdSC_iS9_ddNS7_10__identityEEEvT0_T1_T2_T3_T4_T6_E12temp_storage+56];
	add.f64 	%fd153, %fd152, %fd151;
	selp.f64 	%fd154, %fd153, %fd151, %p37;
	setp.gt.s32 	%p38, %r36, 160;
	ld.shared.f64 	%fd155, [_ZZN3cub18CUB_300001_SM_10006detail6reduce28DeviceReduceSingleTileKernelINS2_10policy_hubIdjN4cuda3std3__44plusIdEEE10Policy1000EPdSC_iS9_ddNS7_10__identityEEEvT0_T1_T2_T3_T4_T6_E12temp_storage+64];
	add.f64 	%fd156, %fd155, %fd154;
	selp.f64 	%fd157, %fd156, %fd154, %p38;
	setp.gt.s32 	%p39, %r36, 192;
	ld.shared.f64 	%fd158, [_ZZN3cub18CUB_300001_SM_10006detail6reduce28DeviceReduceSingleTileKernelINS2_10policy_hubIdjN4cuda3std3__44plusIdEEE10Policy1000EPdSC_iS9_ddNS7_10__identityEEEvT0_T1_T2_T3_T4_T6_E12temp_storage+72];
	add.f64 	%fd159, %fd158, %fd157;
	selp.f64 	%fd160, %fd159, %fd157, %p39;
	setp.gt.s32 	%p40, %r36, 224;
	ld.shared.f64 	%fd161, [_ZZN3cub18CUB_300001_SM_10006detail6reduce28DeviceReduceSingleTileKernelINS2_10policy_hubIdjN4cuda3std3__44plusIdEEE10Policy1000EPdSC_iS9_ddNS7_10__identityEEEvT0_T1_T2_T3_T4_T6_E12temp_storage+80];
	add.f64 	%fd162, %fd161, %fd160;
	selp.f64 	%fd163, %fd162, %fd160, %p40;
	setp.gt.s32 	%p41, %r36, 256;
	ld.shared.f64 	%fd164, [_ZZN3cub18CUB_300001_SM_10006detail6reduce28DeviceReduceSingleTileKernelINS2_10policy_hubIdjN4cuda3std3__44plusIdEEE10Policy1000EPdSC_iS9_ddNS7_10__identityEEEvT0_T1_T2_T3_T4_T6_E12temp_storage+88];
	add.f64 	%fd165, %fd164, %fd163;
	selp.f64 	%fd166, %fd165, %fd163, %p41;
	setp.gt.s32 	%p42, %r36, 288;
	ld.shared.f64 	%fd167, [_ZZN3cub18CUB_300001_SM_10006detail6reduce28DeviceReduceSingleTileKernelINS2_10policy_hubIdjN4cuda3std3__44plusIdEEE10Policy1000EPdSC_iS9_ddNS7_10__identityEEEvT0_T1_T2_T3_T4_T6_E12temp_storage+96];
	add.f64 	%fd168, %fd167, %fd166;
	selp.f64 	%fd169, %fd168, %fd166, %p42;
	setp.gt.s32 	%p43, %r36, 320;
	ld.shared.f64 	%fd170, [_ZZN3cub18CUB_300001_SM_10006detail6reduce28DeviceReduceSingleTileKernelINS2_10policy_hubIdjN4cuda3std3__44plusIdEEE10Policy1000EPdSC_iS9_ddNS7_10__identityEEEvT0_T1_T2_T3_T4_T6_E12temp_storage+104];
	add.f64 	%fd171, %fd170, %fd169;
	selp.f64 	%fd172, %fd171, %fd169, %p43;
	setp.gt.s32 	%p44, %r36, 352;
	ld.shared.f64 	%fd173, [_ZZN3cub18CUB_300001_SM_10006detail6reduce28DeviceReduceSingleTileKernelINS2_10policy_hubIdjN4cuda3std3__44plusIdEEE10Policy1000EPdSC_iS9_ddNS7_10__identityEEEvT0_T1_T2_T3_T4_T6_E12temp_storage+112];
	add.f64 	%fd174, %fd173, %fd172;
	selp.f64 	%fd175, %fd174, %fd172, %p44;
	setp.gt.s32 	%p45, %r36, 384;
	ld.shared.f64 	%fd176, [_ZZN3cub18CUB_300001_SM_10006detail6reduce28DeviceReduceSingleTileKernelINS2_10policy_hubIdjN4cuda3std3__44plusIdEEE10Policy1000EPdSC_iS9_ddNS7_10__identityEEEvT0_T1_T2_T3_T4_T6_E12temp_storage+120];
	add.f64 	%fd177, %fd176, %fd175;
	selp.f64 	%fd178, %fd177, %fd175, %p45;
	setp.gt.s32 	%p46, %r36, 416;
	ld.shared.f64 	%fd179, [_ZZN3cub18CUB_300001_SM_10006detail6reduce28DeviceReduceSingleTileKernelINS2_10policy_hubIdjN4cuda3std3__44plusIdEEE10Policy1000EPdSC_iS9_ddNS7_10__identityEEEvT0_T1_T2_T3_T4_T6_E12temp_storage+128];
	add.f64 	%fd180, %fd179, %fd178;
	selp.f64 	%fd181, %fd180, %fd178, %p46;
	setp.gt.s32 	%p47, %r36, 448;
	ld.shared.f64 	%fd182, [_ZZN3cub18CUB_300001_SM_10006detail6reduce28DeviceReduceSingleTileKernelINS2_10policy_hubIdjN4cuda3std3__44plusIdEEE10Policy1000EPdSC_iS9_ddNS7_10__identityEEEvT0_T1_T2_T3_T4_T6_E12temp_storage+136];
	add.f64 	%fd183, %fd182, %fd181;
	selp.f64 	%fd184, %fd183, %fd181, %p47;
	setp.gt.s32 	%p48, %r36, 480;
	ld.shared.f64 	%fd185, [_ZZN3cub18CUB_300001_SM_10006detail6reduce28DeviceReduceSingleTileKernelINS2_10policy_hubIdjN4cuda3std3__44plusIdEEE10Policy1000EPdSC_iS9_ddNS7_10__identityEEEvT0_T1_T2_T3_T4_T6_E12temp_storage+144];
	add.f64 	%fd186, %fd185, %fd184;
	selp.f64 	%fd187, %fd186, %fd184, %p48;
	setp.gt.s32 	%p49, %r36, 512;
	ld.shared.f64 	%fd188, [_ZZN3cub18CUB_300001_SM_10006detail6reduce28DeviceReduceSingleTileKernelINS2_10policy_hubIdjN4cuda3std3__44plusIdEEE10Policy1000EPdSC_iS9_ddNS7_10__identityEEEvT0_T1_T2_T3_T4_T6_E12temp_storage+152];
	add.f64 	%fd189, %fd188, %fd187;
	selp.f64 	%fd190, %fd189, %fd187, %p49;
	setp.gt.s32 	%p50, %r36, 544;
	ld.shared.f64 	%fd191, [_ZZN3cub18CUB_300001_SM_10006detail6reduce28DeviceReduceSingleTileKernelINS2_10policy_hubIdjN4cuda3std3__44plusIdEEE10Policy1000EPdSC_iS9_ddNS7_10__identityEEEvT0_T1_T2_T3_T4_T6_E12temp_storage+160];
	add.f64 	%fd192, %fd191, %fd190;
	selp.f64 	%fd193, %fd192, %fd190, %p50;
	setp.gt.s32 	%p51, %r36, 576;
	ld.shared.f64 	%fd194, [_ZZN3cub18CUB_300001_SM_10006detail6reduce28DeviceReduceSingleTileKernelINS2_10policy_hubIdjN4cuda3std3__44plusIdEEE10Policy1000EPdSC_iS9_ddNS7_10__identityEEEvT0_T1_T2_T3_T4_T6_E12temp_storage+168];
	add.f64 	%fd195, %fd194, %fd193;
	selp.f64 	%fd196, %fd195, %fd193, %p51;
	setp.gt.s32 	%p52, %r36, 608;
	ld.shared.f64 	%fd197, [_ZZN3cub18CUB_300001_SM_10006detail6reduce28DeviceReduceSingleTileKernelINS2_10policy_hubIdjN4cuda3std3__44plusIdEEE10Policy1000EPdSC_iS9_ddNS7_10__identityEEEvT0_T1_T2_T3_T4_T6_E12temp_storage+176];
	add.f64 	%fd198, %fd197, %fd196;
	selp.f64 	%fd263, %fd198, %fd196, %p52;
	bra.uni 	$L__BB6_37;
$L__BB6_21:
	mov.u32 	%r14, %tid.x;
	mul.wide.u32 	%rd27, %r14, 8;
	add.s64 	%rd12, %rd9, %rd27;
	// begin inline asm
	ld.global.nc.u64 %rd11, [%rd12];
	// end inline asm
	mov.b64 	%fd31, %rd11;
	add.s64 	%rd14, %rd12, 5120;
	// begin inline asm
	ld.global.nc.u64 %rd13, [%rd14];
	// end inline asm
	mov.b64 	%fd32, %rd13;
	add.s64 	%rd16, %rd12, 10240;
	// begin inline asm
	ld.global.nc.u64 %rd15, [%rd16];
	// end inline asm
	mov.b64 	%fd33, %rd15;
	add.s64 	%rd18, %rd12, 15360;
	// begin inline asm
	ld.global.nc.u64 %rd17, [%rd18];
	// end inline asm
	mov.b64 	%fd34, %rd17;
	add.s64 	%rd20, %rd12, 20480;
	// begin inline asm
	ld.global.nc.u64 %rd19, [%rd20];
	// end inline asm
	mov.b64 	%fd35, %rd19;
	add.s64 	%rd22, %rd12, 25600;
	// begin inline asm
	ld.global.nc.u64 %rd21, [%rd22];
	// end inline asm
	mov.b64 	%fd36, %rd21;
	add.s64 	%rd24, %rd12, 30720;
	// begin inline asm
	ld.global.nc.u64 %rd23, [%rd24];
	// end inline asm
	mov.b64 	%fd37, %rd23;
	add.s64 	%rd26, %rd12, 35840;
	// begin inline asm
	ld.global.nc.u64 %rd25, [%rd26];
	// end inline asm
	mov.b64 	%fd38, %rd25;
	add.f64 	%fd39, %fd31, %fd32;
	add.f64 	%fd40, %fd39, %fd33;
	add.f64 	%fd41, %fd40, %fd34;
	add.f64 	%fd42, %fd41, %fd35;
	add.f64 	%fd43, %fd42, %fd36;
	add.f64 	%fd44, %fd43, %fd37;
	add.f64 	%fd262, %fd44, %fd38;
	setp.lt.u32 	%p3, %r36, 10240;
	mov.b32 	%r232, 5120;
	@%p3 bra 	$L__BB6_25;
	add.s32 	%r15, %r36, -5120;
	mov.b32 	%r232, 5120;
$L__BB6_23:
	mul.wide.s32 	%rd44, %r232, 8;
	add.s64 	%rd29, %rd12, %rd44;
	// begin inline asm
	ld.global.nc.u64 %rd28, [%rd29];
	// end inline asm
	mov.b64 	%fd45, %rd28;
	add.s64 	%rd31, %rd29, 5120;
	// begin inline asm
	ld.global.nc.u64 %rd30, [%rd31];
	// end inline asm
	mov.b64 	%fd46, %rd30;
	add.s64 	%rd33, %rd29, 10240;
	// begin inline asm
	ld.global.nc.u64 %rd32, [%rd33];
	// end inline asm
	mov.b64 	%fd47, %rd32;
	add.s64 	%rd35, %rd29, 15360;
	// begin inline asm
	ld.global.nc.u64 %rd34, [%rd35];
	// end inline asm
	mov.b64 	%fd48, %rd34;
	add.s64 	%rd37, %rd29, 20480;
	// begin inline asm
	ld.global.nc.u64 %rd36, [%rd37];
	// end inline asm
	mov.b64 	%fd49, %rd36;
	add.s64 	%rd39, %rd29, 25600;
	// begin inline asm
	ld.global.nc.u64 %rd38, [%rd39];
	// end inline asm
	mov.b64 	%fd50, %rd38;
	add.s64 	%rd41, %rd29, 30720;
	// begin inline asm
	ld.global.nc.u64 %rd40, [%rd41];
	// end inline asm
	mov.b64 	%fd51, %rd40;
	add.s64 	%rd43, %rd29, 35840;
	// begin inline asm
	ld.global.nc.u64 %rd42, [%rd43];
	// end inline asm
	mov.b64 	%fd52, %rd42;
	add.f64 	%fd53, %fd262, %fd45;
	add.f64 	%fd54, %fd53, %fd46;
	add.f64 	%fd55, %fd54, %fd47;
	add.f64 	%fd56, %fd55, %fd48;
	add.f64 	%fd57, %fd56, %fd49;
	add.f64 	%fd58, %fd57, %fd50;
	add.f64 	%fd59, %fd58, %fd51;
	add.f64 	%fd262, %fd59, %fd52;
	sub.s32 	%r39, %r36, %r232;
	setp.lt.s32 	%p4, %r39, 5120;
	@%p4 bra 	$L__BB6_33;
	add.s32 	%r232, %r232, 5120;
	setp.le.s32 	%p5, %r232, %r15;
	@%p5 bra 	$L__BB6_23;
$L__BB6_25:
	setp.le.s32 	%p6, %r36, %r232;
	@%p6 bra 	$L__BB6_33;
	sub.s32 	%r19, %r36, %r232;
	setp.ge.s32 	%p7, %r14, %r19;
	@%p7 bra 	$L__BB6_33;
	not.b32 	%r40, %r14;
	add.s32 	%r41, %r36, %r40;
	sub.s32 	%r20, %r41, %r232;
	mul.hi.u32 	%r42, %r20, -858993459;
	shr.u32 	%r43, %r42, 9;
	add.s32 	%r21, %r43, 1;
	and.b32  	%r44, %r43, 3;
	setp.eq.s32 	%p8, %r44, 3;
	mov.u32 	%r236, %r14;
	@%p8 bra 	$L__BB6_30;
	add.s32 	%r234, %r14, %r232;
	and.b32  	%r45, %r21, 3;
	neg.s32 	%r233, %r45;
	mov.u32 	%r236, %r14;
$L__BB6_29:
	.pragma "nounroll";
	mul.wide.u32 	%rd47, %r234, 8;
	add.s64 	%rd46, %rd9, %rd47;
	// begin inline asm
	ld.global.nc.u64 %rd45, [%rd46];
	// end inline asm
	mov.b64 	%fd61, %rd45;
	add.f64 	%fd262, %fd262, %fd61;
	add.s32 	%r236, %r236, 640;
	add.s32 	%r234, %r234, 640;
	add.s32 	%r233, %r233, 1;
	setp.ne.s32 	%p9, %r233, 0;
	@%p9 bra 	$L__BB6_29;
$L__BB6_30:
	setp.lt.u32 	%p10, %r20, 1920;
	@%p10 bra 	$L__BB6_33;
	cvt.u64.u32 	%rd48, %r236;
	cvt.u64.u32 	%rd49, %r232;
	add.s64 	%rd50, %rd48, %rd49;
	shl.b64 	%rd51, %rd50, 3;
	add.s64 	%rd52, %rd51, %rd9;
	add.s64 	%rd108, %rd52, 10240;
	add.s32 	%r237, %r236, %r232;
$L__BB6_32:
	mul.wide.u32 	%rd61, %r237, 8;
	add.s64 	%rd54, %rd9, %rd61;
	// begin inline asm
	ld.global.nc.u64 %rd53, [%rd54];
	// end inline asm
	mov.b64 	%fd62, %rd53;
	add.f64 	%fd63, %fd262, %fd62;
	add.s64 	%rd56, %rd108, -5120;
	// begin inline asm
	ld.global.nc.u64 %rd55, [%rd56];
	// end inline asm
	mov.b64 	%fd64, %rd55;
	add.f64 	%fd65, %fd63, %fd64;
	// begin inline asm
	ld.global.nc.u64 %rd57, [%rd108];
	// end inline asm
	mov.b64 	%fd66, %rd57;
	add.f64 	%fd67, %fd65, %fd66;
	add.s64 	%rd60, %rd108, 5120;
	// begin inline asm
	ld.global.nc.u64 %rd59, [%rd60];
	// end inline asm
	mov.b64 	%fd68, %rd59;
	add.f64 	%fd262, %fd67, %fd68;
	add.s32 	%r236, %r236, 2560;
	add.s64 	%rd108, %rd108, 20480;
	add.s32 	%r237, %r237, 2560;
	setp.lt.s32 	%p11, %r236, %r19;
	@%p11 bra 	$L__BB6_32;
$L__BB6_33:
	// begin inline asm
	mov.u32 %r46, %laneid;
	// end inline asm
	mov.b64 	%rd62, %fd262;
	mov.b64 	{%r48, %r53}, %rd62;
	mov.b32 	%r54, 1;
	mov.b32 	%r95, 31;
	mov.b32 	%r96, -1;
	// begin inline asm
	shfl.sync.down.b32 %r47, %r48, %r54, %r95, %r96;
	// end inline asm
	// begin inline asm
	shfl.sync.down.b32 %r52, %r53, %r54, %r95, %r96;
	// end inline asm
	mov.b64 	%rd63, {%r47, %r52};
	mov.b64 	%fd69, %rd63;
	setp.gt.s32 	%p12, %r46, 30;
	add.f64 	%fd70, %fd262, %fd69;
	selp.f64 	%fd71, %fd262, %fd70, %p12;
	mov.b64 	%rd64, %fd71;
	mov.b64 	{%r58, %r63}, %rd64;
	mov.b32 	%r64, 2;
	// begin inline asm
	shfl.sync.down.b32 %r57, %r58, %r64, %r95, %r96;
	// end inline asm
	// begin inline asm
	shfl.sync.down.b32 %r62, %r63, %r64, %r95, %r96;
	// end inline asm
	mov.b64 	%rd65, {%r57, %r62};
	mov.b64 	%fd72, %rd65;
	setp.gt.s32 	%p13, %r46, 29;
	add.f64 	%fd73, %fd71, %fd72;
	selp.f64 	%fd74, %fd71, %fd73, %p13;
	mov.b64 	%rd66, %fd74;
	mov.b64 	{%r68, %r73}, %rd66;
	mov.b32 	%r74, 4;
	// begin inline asm
	shfl.sync.down.b32 %r67, %r68, %r74, %r95, %r96;
	// end inline asm
	// begin inline asm
	shfl.sync.down.b32 %r72, %r73, %r74, %r95, %r96;
	// end inline asm
	mov.b64 	%rd67, {%r67, %r72};
	mov.b64 	%fd75, %rd67;
	setp.gt.s32 	%p14, %r46, 27;
	add.f64 	%fd76, %fd74, %fd75;
	selp.f64 	%fd77, %fd74, %fd76, %p14;
	mov.b64 	%rd68, %fd77;
	mov.b64 	{%r78, %r83}, %rd68;
	mov.b32 	%r84, 8;
	// begin inline asm
	shfl.sync.down.b32 %r77, %r78, %r84, %r95, %r96;
	// end inline asm
	// begin inline asm
	shfl.sync.down.b32 %r82, %r83, %r84, %r95, %r96;
	// end inline asm
	mov.b64 	%rd69, {%r77, %r82};
	mov.b64 	%fd78, %rd69;
	setp.gt.s32 	%p15, %r46, 23;
	add.f64 	%fd79, %fd77, %fd78;
	selp.f64 	%fd80, %fd77, %fd79, %p15;
	mov.b64 	%rd70, %fd80;
	mov.b64 	{%r88, %r93}, %rd70;
	mov.b32 	%r94, 16;
	// begin inline asm
	shfl.sync.down.b32 %r87, %r88, %r94, %r95, %r96;
	// end inline asm
	// begin inline asm
	shfl.sync.down.b32 %r92, %r93, %r94, %r95, %r96;
	// end inline asm
	mov.b64 	%rd71, {%r87, %r92};
	mov.b64 	%fd81, %rd71;
	setp.gt.s32 	%p16, %r46, 15;
	add.f64 	%fd26, %fd80, %fd81;
	selp.f64 	%fd263, %fd80, %fd26, %p16;
	setp.ne.s32 	%p17, %r46, 0;
	@%p17 bra 	$L__BB6_35;
	shr.u32 	%r97, %r14, 2;
	and.b32  	%r98, %r97, 248;
	mov.u32 	%r99, _ZZN3cub18CUB_300001_SM_10006detail6reduce28DeviceReduceSingleTileKernelINS2_10policy_hubIdjN4cuda3std3__44plusIdEEE10Policy1000EPdSC_iS9_ddNS7_10__identityEEEvT0_T1_T2_T3_T4_T6_E12temp_storage;
	add.s32 	%r100, %r99, %r98;
	st.shared.f64 	[%r100+24], %fd26;
$L__BB6_35:
	bar.sync 	0;
	setp.ne.s32 	%p18, %r14, 0;
	@%p18 bra 	$L__BB6_37;
	ld.shared.f64 	%fd82, [_ZZN3cub18CUB_300001_SM_10006detail6reduce28DeviceReduceSingleTileKernelINS2_10policy_hubIdjN4cuda3std3__44plusIdEEE10Policy1000EPdSC_iS9_ddNS7_10__identityEEEvT0_T1_T2_T3_T4_T6_E12temp_storage+32];
	add.f64 	%fd83, %fd263, %fd82;
	ld.shared.f64 	%fd84, [_ZZN3cub18CUB_300001_SM_10006detail6reduce28DeviceReduceSingleTileKernelINS2_10policy_hubIdjN4cuda3std3__44plusIdEEE10Policy1000EPdSC_iS9_ddNS7_10__identityEEEvT0_T1_T2_T3_T4_T6_E12temp_storage+40];
	add.f64 	%fd85, %fd83, %fd84;
	ld.shared.f64 	%fd86, [_ZZN3cub18CUB_300001_SM_10006detail6reduce28DeviceReduceSingleTileKernelINS2_10policy_hubIdjN4cuda3std3__44plusIdEEE10Policy1000EPdSC_iS9_ddNS7_10__identityEEEvT0_T1_T2_T3_T4_T6_E12temp_storage+48];
	add.f64 	%fd87, %fd85, %fd86;
	ld.shared.f64 	%fd88, [_ZZN3cub18CUB_300001_SM_10006detail6reduce28DeviceReduceSingleTileKernelINS2_10policy_hubIdjN4cuda3std3__44plusIdEEE10Policy1000EPdSC_iS9_ddNS7_10__identityEEEvT0_T1_T2_T3_T4_T6_E12temp_storage+56];
	add.f64 	%fd89, %fd87, %fd88;
	ld.shared.f64 	%fd90, [_ZZN3cub18CUB_300001_SM_10006detail6reduce28DeviceReduceSingleTileKernelINS2_10policy_hubIdjN4cuda3std3__44plusIdEEE10Policy1000EPdSC_iS9_ddNS7_10__identityEEEvT0_T1_T2_T3_T4_T6_E12temp_storage+64];
	add.f64 	%fd91, %fd89, %fd90;
	ld.shared.f64 	%fd92, [_ZZN3cub18CUB_300001_SM_10006detail6reduce28DeviceReduceSingleTileKernelINS2_10policy_hubIdjN4cuda3std3__44plusIdEEE10Policy1000EPdSC_iS9_ddNS7_10__identityEEEvT0_T1_T2_T3_T4_T6_E12temp_storage+72];
	add.f64 	%fd93, %fd91, %fd92;
	ld.shared.f64 	%fd94, [_ZZN3cub18CUB_300001_SM_10006detail6reduce28DeviceReduceSingleTileKernelINS2_10policy_hubIdjN4cuda3std3__44plusIdEEE10Policy1000EPdSC_iS9_ddNS7_10__identityEEEvT0_T1_T2_T3_T4_T6_E12temp_storage+80];
	add.f64 	%fd95, %fd93, %fd94;
	ld.shared.f64 	%fd96, [_ZZN3cub18CUB_300001_SM_10006detail6reduce28DeviceReduceSingleTileKernelINS2_10policy_hubIdjN4cuda3std3__44plusIdEEE10Policy1000EPdSC_iS9_ddNS7_10__identityEEEvT0_T1_T2_T3_T4_T6_E12temp_storage+88];
	add.f64 	%fd97, %fd95, %fd96;
	ld.shared.f64 	%fd98, [_ZZN3cub18CUB_300001_SM_10006detail6reduce28DeviceReduceSingleTileKernelINS2_10policy_hubIdjN4cuda3std3__44plusIdEEE10Policy1000EPdSC_iS9_ddNS7_10__identityEEEvT0_T1_T2_T3_T4_T6_E12temp_storage+96];
	add.f64 	%fd99, %fd97, %fd98;
	ld.shared.f64 	%fd100, [_ZZN3cub18CUB_300001_SM_10006detail6reduce28DeviceReduceSingleTileKernelINS2_10policy_hubIdjN4cuda3std3__44plusIdEEE10Policy1000EPdSC_iS9_ddNS7_10__identityEEEvT0_T1_T2_T3_T4_T6_E12temp_storage+104];
	add.f64 	%fd101, %fd99, %fd100;
	ld.shared.f64 	%fd102, [_ZZN3cub18CUB_300001_SM_10006detail6reduce28DeviceReduceSingleTileKernelINS2_10policy_hubIdjN4cuda3std3__44plusIdEEE10Policy1000EPdSC_iS9_ddNS7_10__identityEEEvT0_T1_T2_T3_T4_T6_E12temp_storage+112];
	add.f64 	%fd103, %fd101, %fd102;
	ld.shared.f64 	%fd104, [_ZZN3cub18CUB_300001_SM_10006detail6reduce28DeviceReduceSingleTileKernelINS2_10policy_hubIdjN4cuda3std3__44plusIdEEE10Policy1000EPdSC_iS9_ddNS7_10__identityEEEvT0_T1_T2_T3_T4_T6_E12temp_storage+120];
	add.f64 	%fd105, %fd103, %fd104;
	ld.shared.f64 	%fd106, [_ZZN3cub18CUB_300001_SM_10006detail6reduce28DeviceReduceSingleTileKernelINS2_10policy_hubIdjN4cuda3std3__44plusIdEEE10Policy1000EPdSC_iS9_ddNS7_10__identityEEEvT0_T1_T2_T3_T4_T6_E12temp_storage+128];
	add.f64 	%fd107, %fd105, %fd106;
	ld.shared.f64 	%fd108, [_ZZN3cub18CUB_300001_SM_10006detail6reduce28DeviceReduceSingleTileKernelINS2_10policy_hubIdjN4cuda3std3__44plusIdEEE10Policy1000EPdSC_iS9_ddNS7_10__identityEEEvT0_T1_T2_T3_T4_T6_E12temp_storage+136];
	add.f64 	%fd109, %fd107, %fd108;
	ld.shared.f64 	%fd110, [_ZZN3cub18CUB_300001_SM_10006detail6reduce28DeviceReduceSingleTileKernelINS2_10policy_hubIdjN4cuda3std3__44plusIdEEE10Policy1000EPdSC_iS9_ddNS7_10__identityEEEvT0_T1_T2_T3_T4_T6_E12temp_storage+144];
	add.f64 	%fd111, %fd109, %fd110;
	ld.shared.f64 	%fd112, [_ZZN3cub18CUB_300001_SM_10006detail6reduce28DeviceReduceSingleTileKernelINS2_10policy_hubIdjN4cuda3std3__44plusIdEEE10Policy1000EPdSC_iS9_ddNS7_10__identityEEEvT0_T1_T2_T3_T4_T6_E12temp_storage+152];
	add.f64 	%fd113, %fd111, %fd112;
	ld.shared.f64 	%fd114, [_ZZN3cub18CUB_300001_SM_10006detail6reduce28DeviceReduceSingleTileKernelINS2_10policy_hubIdjN4cuda3std3__44plusIdEEE10Policy1000EPdSC_iS9_ddNS7_10__identityEEEvT0_T1_T2_T3_T4_T6_E12temp_storage+160];
	add.f64 	%fd115, %fd113, %fd114;
	ld.shared.f64 	%fd116, [_ZZN3cub18CUB_300001_SM_10006detail6reduce28DeviceReduceSingleTileKernelINS2_10policy_hubIdjN4cuda3std3__44plusIdEEE10Policy1000EPdSC_iS9_ddNS7_10__identityEEEvT0_T1_T2_T3_T4_T6_E12temp_storage+168];
	add.f64 	%fd117, %fd115, %fd116;
	ld.shared.f64 	%fd118, [_ZZN3cub18CUB_300001_SM_10006detail6reduce28DeviceReduceSingleTileKernelINS2_10policy_hubIdjN4cuda3std3__44plusIdEEE10Policy1000EPdSC_iS9_ddNS7_10__identityEEEvT0_T1_T2_T3_T4_T6_E12temp_storage+176];
	add.f64 	%fd263, %fd117, %fd118;
$L__BB6_37:
	mov.u32 	%r224, %tid.x;
	setp.ne.s32 	%p60, %r224, 0;
	@%p60 bra 	$L__BB6_39;
	add.f64 	%fd249, %fd30, %fd263;
	st.global.f64 	[%rd1], %fd249;
$L__BB6_39:
	ret;

}
	// .globl	_ZN3cub18CUB_300001_SM_10006detail6reduce28DeviceReduceSingleTileKernelINS2_10policy_hubIdyN4cuda3std3__44plusIdEEE10Policy1000EN6thrust24THRUST_300001_SM_1000_NS10device_ptrIdEEPdyS9_dd6squareEEvT0_T1_T2_T3_T4_T6_
.visible .entry _ZN3cub18CUB_300001_SM_10006detail6reduce28DeviceReduceSingleTileKernelINS2_10policy_hubIdyN4cuda3std3__44plusIdEEE10Policy1000EN6thrust24THRUST_300001_SM_1000_NS10device_ptrIdEEPdyS9_dd6squareEEvT0_T1_T2_T3_T4_T6_(
	.param .align 8 .b8 _ZN3cub18CUB_300001_SM_10006detail6reduce28DeviceReduceSingleTileKernelINS2_10policy_hubIdyN4cuda3std3__44plusIdEEE10Policy1000EN6thrust24THRUST_300001_SM_1000_NS10device_ptrIdEEPdyS9_dd6squareEEvT0_T1_T2_T3_T4_T6__param_0[8],
	.param .u64 .ptr .align 1 _ZN3cub18CUB_300001_SM_10006detail6reduce28DeviceReduceSingleTileKernelINS2_10policy_hubIdyN4cuda3std3__44plusIdEEE10Policy1000EN6thrust24THRUST_300001_SM_1000_NS10device_ptrIdEEPdyS9_dd6squareEEvT0_T1_T2_T3_T4_T6__param_1,
	.param .u64 _ZN3cub18CUB_300001_SM_10006detail6reduce28DeviceReduceSingleTileKernelINS2_10policy_hubIdyN4cuda3std3__44plusIdEEE10Policy1000EN6thrust24THRUST_300001_SM_1000_NS10device_ptrIdEEPdyS9_dd6squareEEvT0_T1_T2_T3_T4_T6__param_2,
	.param .align 1 .b8 _ZN3cub18CUB_300001_SM_10006detail6reduce28DeviceReduceSingleTileKernelINS2_10policy_hubIdyN4cuda3std3__44plusIdEEE10Policy1000EN6thrust24THRUST_300001_SM_1000_NS10device_ptrIdEEPdyS9_dd6squareEEvT0_T1_T2_T3_T4_T6__param_3[1],
	.param .f64 _ZN3cub18CUB_300001_SM_10006detail6reduce28DeviceReduceSingleTileKernelINS2_10policy_hubIdyN4cuda3std3__44plusIdEEE10Policy1000EN6thrust24THRUST_300001_SM_1000_NS10device_ptrIdEEPdyS9_dd6squareEEvT0_T1_T2_T3_T4_T6__param_4,
	.param .align 1 .b8 _ZN3cub18CUB_300001_SM_10006detail6reduce28DeviceReduceSingleTileKernelINS2_10policy_hubIdyN4cuda3std3__44plusIdEEE10Policy1000EN6thrust24THRUST_300001_SM_1000_NS10device_ptrIdEEPdyS9_dd6squareEEvT0_T1_T2_T3_T4_T6__param_5[1]
)
.maxntid 512
.minnctapersm 1
{
	.reg .pred 	%p<67>;
	.reg .b32 	%r<246>;
	.reg .b64 	%rd<86>;
	.reg .b64 	%fd<350>;
	// demoted variable
	.shared .align 8 .b8 _ZZN3cub18CUB_300001_SM_10006detail6reduce28DeviceReduceSingleTileKernelINS2_10policy_hubIdyN4cuda3std3__44plusIdEEE10Policy1000EN6thrust24THRUST_300001_SM_1000_NS10device_ptrIdEEPdyS9_dd6squareEEvT0_T1_T2_T3_T4_T6_E12temp_storage[152];
	ld.param.u64 	%rd18, [_ZN3cub18CUB_300001_SM_10006detail6reduce28DeviceReduceSingleTileKernelINS2_10policy_hubIdyN4cuda3std3__44plusIdEEE10Policy1000EN6thrust24THRUST_300001_SM_1000_NS10device_ptrIdEEPdyS9_dd6squareEEvT0_T1_T2_T3_T4_T6__param_0];
	ld.param.u64 	%rd20, [_ZN3cub18CUB_300001_SM_10006detail6reduce28DeviceReduceSingleTileKernelINS2_10policy_hubIdyN4cuda3std3__44plusIdEEE10Policy1000EN6thrust24THRUST_300001_SM_1000_NS10device_ptrIdEEPdyS9_dd6squareEEvT0_T1_T2_T3_T4_T6__param_1];
	ld.param.u64 	%rd19, [_ZN3cub18CUB_300001_SM_10006detail6reduce28DeviceReduceSingleTileKernelINS2_10policy_hubIdyN4cuda3std3__44plusIdEEE10Policy1000EN6thrust24THRUST_300001_SM_1000_NS10device_ptrIdEEPdyS9_dd6squareEEvT0_T1_T2_T3_T4_T6__param_2];
	ld.param.f64 	%fd42, [_ZN3cub18CUB_300001_SM_10006detail6reduce28DeviceReduceSingleTileKernelINS2_10policy_hubIdyN4cuda3std3__44plusIdEEE10Policy1000EN6thrust24THRUST_300001_SM_1000_NS10device_ptrIdEEPdyS9_dd6squareEEvT0_T1_T2_T3_T4_T6__param_4];
	cvta.to.global.u64 	%rd1, %rd20;
	setp.ne.s64 	%p1, %rd19, 0;
	@%p1 bra 	$L__BB7_3;
	mov.u32 	%r231, %tid.x;
	setp.ne.s32 	%p66, %r231, 0;
	@%p66 bra 	$L__BB7_51;
	st.global.f64 	[%rd1], %fd42;
	bra.uni 	$L__BB7_51;
$L__BB7_3:
	cvta.to.global.u64 	%rd2, %rd18;
	setp.gt.u64 	%p2, %rd19, 3583;
	@%p2 bra 	$L__BB7_28;
	cvt.u32.u64 	%r1, %rd19;
	mov.u32 	%r2, %tid.x;
	setp.ge.u32 	%p24, %r2, %r1;
	mov.f64 	%fd337, 0d0000000000000000;
	mov.u32 	%r235, %r2;
	@%p24 bra 	$L__BB7_6;
	mul.wide.u32 	%rd51, %r2, 8;
	add.s64 	%rd52, %rd2, %rd51;
	ld.global.f64 	%fd169, [%rd52];
	mul.f64 	%fd337, %fd169, %fd169;
	add.s32 	%r235, %r2, 512;
$L__BB7_6:
	setp.ge.u32 	%p25, %r235, %r1;
	@%p25 bra 	$L__BB7_19;
	not.b32 	%r108, %r235;
	add.s32 	%r109, %r108, %r1;
	shr.u32 	%r110, %r109, 9;
	add.s32 	%r5, %r110, 1;
	and.b32  	%r6, %r5, 15;
	setp.lt.u32 	%p26, %r109, 7680;
	@%p26 bra 	$L__BB7_10;
	and.b32  	%r111, %r5, 16777200;
	neg.s32 	%r233, %r111;
	mul.wide.u32 	%rd53, %r235, 8;
	add.s64 	%rd54, %rd53, %rd2;
	add.s64 	%rd81, %rd54, 32768;
$L__BB7_9:
	.pragma "nounroll";
	ld.global.f64 	%fd171, [%rd81+-32768];
	fma.rn.f64 	%fd172, %fd171, %fd171, %fd337;
	ld.global.f64 	%fd173, [%rd81+-28672];
	fma.rn.f64 	%fd174, %fd173, %fd173, %fd172;
	ld.global.f64 	%fd175, [%rd81+-24576];
	fma.rn.f64 	%fd176, %fd175, %fd175, %fd174;
	ld.global.f64 	%fd177, [%rd81+-20480];
	fma.rn.f64 	%fd178, %fd177, %fd177, %fd176;
	ld.global.f64 	%fd179, [%rd81+-16384];
	fma.rn.f64 	%fd180, %fd179, %fd179, %fd178;
	ld.global.f64 	%fd181, [%rd81+-12288];
	fma.rn.f64 	%fd182, %fd181, %fd181, %fd180;
	ld.global.f64 	%fd183, [%rd81+-8192];
	fma.rn.f64 	%fd184, %fd183, %fd183, %fd182;
	ld.global.f64 	%fd185, [%rd81+-4096];
	fma.rn.f64 	%fd186, %fd185, %fd185, %fd184;
	ld.global.f64 	%fd187, [%rd81];
	fma.rn.f64 	%fd188, %fd187, %fd187, %fd186;
	ld.global.f64 	%fd189, [%rd81+4096];
	fma.rn.f64 	%fd190, %fd189, %fd189, %fd188;
	ld.global.f64 	%fd191, [%rd81+8192];
	fma.rn.f64 	%fd192, %fd191, %fd191, %fd190;
	ld.global.f64 	%fd193, [%rd81+12288];
	fma.rn.f64 	%fd194, %fd193, %fd193, %fd192;
	ld.global.f64 	%fd195, [%rd81+16384];
	fma.rn.f64 	%fd196, %fd195, %fd195, %fd194;
	ld.global.f64 	%fd197, [%rd81+20480];
	fma.rn.f64 	%fd198, %fd197, %fd197, %fd196;
	ld.global.f64 	%fd199, [%rd81+24576];
	fma.rn.f64 	%fd200, %fd199, %fd199, %fd198;
	ld.global.f64 	%fd201, [%rd81+28672];
	fma.rn.f64 	%fd337, %fd201, %fd201, %fd200;
	add.s32 	%r235, %r235, 8192;
	add.s32 	%r233, %r233, 16;
	add.s64 	%rd81, %rd81, 65536;
	setp.ne.s32 	%p27, %r233, 0;
	@%p27 bra 	$L__BB7_9;
$L__BB7_10:
	setp.eq.s32 	%p28, %r6, 0;
	@%p28 bra 	$L__BB7_19;
	and.b32  	%r13, %r5, 7;
	setp.lt.u32 	%p29, %r6, 8;
	@%p29 bra 	$L__BB7_13;
	mul.wide.s32 	%rd55, %r235, 8;
	add.s64 	%rd56, %rd2, %rd55;
	ld.global.f64 	%fd203, [%rd56];
	fma.rn.f64 	%fd204, %fd203, %fd203, %fd337;
	ld.global.f64 	%fd205, [%rd56+4096];
	fma.rn.f64 	%fd206, %fd205, %fd205, %fd204;
	ld.global.f64 	%fd207, [%rd56+8192];
	fma.rn.f64 	%fd208, %fd207, %fd207, %fd206;
	ld.global.f64 	%fd209, [%rd56+12288];
	fma.rn.f64 	%fd210, %fd209, %fd209, %fd208;
	ld.global.f64 	%fd211, [%rd56+16384];
	fma.rn.f64 	%fd212, %fd211, %fd211, %fd210;
	ld.global.f64 	%fd213, [%rd56+20480];
	fma.rn.f64 	%fd214, %fd213, %fd213, %fd212;
	ld.global.f64 	%fd215, [%rd56+24576];
	fma.rn.f64 	%fd216, %fd215, %fd215, %fd214;
	ld.global.f64 	%fd217, [%rd56+28672];
	fma.rn.f64 	%fd337, %fd217, %fd217, %fd216;
	add.s32 	%r235, %r235, 4096;
$L__BB7_13:
	setp.eq.s32 	%p30, %r13, 0;
	@%p30 bra 	$L__BB7_19;
	and.b32  	%r16, %r5, 3;
	setp.lt.u32 	%p31, %r13, 4;
	@%p31 bra 	$L__BB7_16;
	mul.wide.s32 	%rd57, %r235, 8;
	add.s64 	%rd58, %rd2, %rd57;
	ld.global.f64 	%fd219, [%rd58];
	fma.rn.f64 	%fd220, %fd219, %fd219, %fd337;
	ld.global.f64 	%fd221, [%rd58+4096];
	fma.rn.f64 	%fd222, %fd221, %fd221, %fd220;
	ld.global.f64 	%fd223, [%rd58+8192];
	fma.rn.f64 	%fd224, %fd223, %fd223, %fd222;
	ld.global.f64 	%fd225, [%rd58+12288];
	fma.rn.f64 	%fd337, %fd225, %fd225, %fd224;
	add.s32 	%r235, %r235, 2048;
$L__BB7_16:
	setp.eq.s32 	%p32, %r16, 0;
	@%p32 bra 	$L__BB7_19;
	neg.s32 	%r238, %r16;
$L__BB7_18:
	.pragma "nounroll";
	mul.wide.s32 	%rd59, %r235, 8;
	add.s64 	%rd60, %rd2, %rd59;
	ld.global.f64 	%fd226, [%rd60];
	fma.rn.f64 	%fd337, %fd226, %fd226, %fd337;
	add.s32 	%r235, %r235, 512;
	add.s32 	%r238, %r238, 1;
	setp.ne.s32 	%p33, %r238, 0;
	@%p33 bra 	$L__BB7_18;
$L__BB7_19:
	setp.lt.u64 	%p34, %rd19, 512;
	@%p34 bra 	$L__BB7_24;
	// begin inline asm
	mov.u32 %r175, %laneid;
	// end inline asm
	mov.b64 	%rd71, %fd337;
	mov.b64 	{%r177, %r182}, %rd71;
	mov.b32 	%r183, 1;
	mov.b32 	%r224, 31;
	mov.b32 	%r225, -1;
	// begin inline asm
	shfl.sync.down.b32 %r176, %r177, %r183, %r224, %r225;
	// end inline asm
	// begin inline asm
	shfl.sync.down.b32 %r181, %r182, %r183, %r224, %r225;
	// end inline asm
	mov.b64 	%rd72, {%r176, %r181};
	mov.b64 	%fd285, %rd72;
	setp.gt.s32 	%p58, %r175, 30;
	add.f64 	%fd286, %fd337, %fd285;
	selp.f64 	%fd287, %fd337, %fd286, %p58;
	mov.b64 	%rd73, %fd287;
	mov.b64 	{%r187, %r192}, %rd73;
	mov.b32 	%r193, 2;
	// begin inline asm
	shfl.sync.down.b32 %r186, %r187, %r193, %r224, %r225;
	// end inline asm
	// begin inline asm
	shfl.sync.down.b32 %r191, %r192, %r193, %r224, %r225;
	// end inline asm
	mov.b64 	%rd74, {%r186, %r191};
	mov.b64 	%fd288, %rd74;
	setp.gt.s32 	%p59, %r175, 29;
	add.f64 	%fd289, %fd287, %fd288;
	selp.f64 	%fd290, %fd287, %fd289, %p59;
	mov.b64 	%rd75, %fd290;
	mov.b64 	{%r197, %r202}, %rd75;
	mov.b32 	%r203, 4;
	// begin inline asm
	shfl.sync.down.b32 %r196, %r197, %r203, %r224, %r225;
	// end inline asm
	// begin inline asm
	shfl.sync.down.b32 %r201, %r202, %r203, %r224, %r225;
	// end inline asm
	mov.b64 	%rd76, {%r196, %r201};
	mov.b64 	%fd291, %rd76;
	setp.gt.s32 	%p60, %r175, 27;
	add.f64 	%fd292, %fd290, %fd291;
	selp.f64 	%fd293, %fd290, %fd292, %p60;
	mov.b64 	%rd77, %fd293;
	mov.b64 	{%r207, %r212}, %rd77;
	mov.b32 	%r213, 8;
	// begin inline asm
	shfl.sync.down.b32 %r206, %r207, %r213, %r224, %r225;
	// end inline asm
	// begin inline asm
	shfl.sync.down.b32 %r211, %r212, %r213, %r224, %r225;
	// end inline asm
	mov.b64 	%rd78, {%r206, %r211};
	mov.b64 	%fd294, %rd78;
	setp.gt.s32 	%p61, %r175, 23;
	add.f64 	%fd295, %fd293, %fd294;
	selp.f64 	%fd296, %fd293, %fd295, %p61;
	mov.b64 	%rd79, %fd296;
	mov.b64 	{%r217, %r222}, %rd79;
	mov.b32 	%r223, 16;
	// begin inline asm
	shfl.sync.down.b32 %r216, %r217, %r223, %r224, %r225;
	// end inline asm
	// begin inline asm
	shfl.sync.down.b32 %r221, %r222, %r223, %r224, %r225;
	// end inline asm
	mov.b64 	%rd80, {%r216, %r221};
	mov.b64 	%fd297, %rd80;
	setp.gt.s32 	%p62, %r175, 15;
	add.f64 	%fd16, %fd296, %fd297;
	selp.f64 	%fd349, %fd296, %fd16, %p62;
	setp.ne.s32 	%p63, %r175, 0;
	@%p63 bra 	$L__BB7_22;
	shr.u32 	%r226, %r2, 2;
	and.b32  	%r227, %r226, 248;
	mov.u32 	%r228, _ZZN3cub18CUB_300001_SM_10006detail6reduce28DeviceReduceSingleTileKernelINS2_10policy_hubIdyN4cuda3std3__44plusIdEEE10Policy1000EN6thrust24THRUST_300001_SM_1000_NS10device_ptrIdEEPdyS9_dd6squareEEvT0_T1_T2_T3_T4_T6_E12temp_storage;
	add.s32 	%r229, %r228, %r227;
	st.shared.f64 	[%r229+16], %fd16;
$L__BB7_22:
	bar.sync 	0;
	setp.ne.s32 	%p64, %r2, 0;
	@%p64 bra 	$L__BB7_49;
	ld.shared.f64 	%fd298, [_ZZN3cub18CUB_300001_SM_10006detail6reduce28DeviceReduceSingleTileKernelINS2_10policy_hubIdyN4cuda3std3__44plusIdEEE10Policy1000EN6thrust24THRUST_300001_SM_1000_NS10device_ptrIdEEPdyS9_dd6squareEEvT0_T1_T2_T3_T4_T6_E12temp_storage+24];
	add.f64 	%fd299, %fd349, %fd298;
	ld.shared.f64 	%fd300, [_ZZN3cub18CUB_300001_SM_10006detail6reduce28DeviceReduceSingleTileKernelINS2_10policy_hubIdyN4cuda3std3__44plusIdEEE10Policy1000EN6thrust24THRUST_300001_SM_1000_NS10device_ptrIdEEPdyS9_dd6squareEEvT0_T1_T2_T3_T4_T6_E12temp_storage+32];
	add.f64 	%fd301, %fd299, %fd300;
	ld.shared.f64 	%fd302, [_ZZN3cub18CUB_300001_SM_10006detail6reduce28DeviceReduceSingleTileKernelINS2_10policy_hubIdyN4cuda3std3__44plusIdEEE10Policy1000EN6thrust24THRUST_300001_SM_1000_NS10device_ptrIdEEPdyS9_dd6squareEEvT0_T1_T2_T3_T4_T6_E12temp_storage+40];
	add.f64 	%fd303, %fd301, %fd302;
	ld.shared.f64 	%fd304, [_ZZN3cub18CUB_300001_SM_10006detail6reduce28DeviceReduceSingleTileKernelINS2_10policy_hubIdyN4cuda3std3__44plusIdEEE10Policy1000EN6thrust24THRUST_300001_SM_1000_NS10device_ptrIdEEPdyS9_dd6squareEEvT0_T1_T2_T3_T4_T6_E12temp_storage+48];
	add.f64 	%fd305, %fd303, %fd304;
	ld.shared.f64 	%fd306, [_ZZN3cub18CUB_300001_SM_10006detail6reduce28DeviceReduceSingleTileKernelINS2_10policy_hubIdyN4cuda3std3__44plusIdEEE10Policy1000EN6thrust24THRUST_300001_SM_1000_NS10device_ptrIdEEPdyS9_dd6squareEEvT0_T1_T2_T3_T4_T6_E12temp_storage+56];
	add.f64 	%fd307, %fd305, %fd306;
	ld.shared.f64 	%fd308, [_ZZN3cub18CUB_300001_SM_10006detail6reduce28DeviceReduceSingleTileKernelINS2_10policy_hubIdyN4cuda3std3__44plusIdEEE10Policy1000EN6thrust24THRUST_300001_SM_1000_NS10device_ptrIdEEPdyS9_dd6squareEEvT0_T1_T2_T3_T4_T6_E12temp_storage+64];
	add.f64 	%fd309, %fd307, %fd308;
	ld.shared.f64 	%fd310, [_ZZN3cub18CUB_300001_SM_10006detail6reduce28DeviceReduceSingleTileKernelINS2_10policy_hubIdyN4cuda3std3__44plusIdEEE10Policy1000EN6thrust24THRUST_300001_SM_1000_NS10device_ptrIdEEPdyS9_dd6squareEEvT0_T1_T2_T3_T4_T6_E12temp_storage+72];
	add.f64 	%fd311, %fd309, %fd310;
	ld.shared.f64 	%fd312, [_ZZN3cub18CUB_300001_SM_10006detail6reduce28DeviceReduceSingleTileKernelINS2_10policy_hubIdyN4cuda3std3__44plusIdEEE10Policy1000EN6thrust24THRUST_300001_SM_1000_NS10device_ptrIdEEPdyS9_dd6squareEEvT0_T1_T2_T3_T4_T6_E12temp_storage+80];
	add.f64 	%fd313, %fd311, %fd312;
	ld.shared.f64 	%fd314, [_ZZN3cub18CUB_300001_SM_10006detail6reduce28DeviceReduceSingleTileKernelINS2_10policy_hubIdyN4cuda3std3__44plusIdEEE10Policy1000EN6thrust24THRUST_300001_SM_1000_NS10device_ptrIdEEPdyS9_dd6squareEEvT0_T1_T2_T3_T4_T6_E12temp_storage+88];
	add.f64 	%fd315, %fd313, %fd314;
	ld.shared.f64 	%fd316, [_ZZN3cub18CUB_300001_SM_10006detail6reduce28DeviceReduceSingleTileKernelINS2_10policy_hubIdyN4cuda3std3__44plusIdEEE10Policy1000EN6thrust24THRUST_300001_SM_1000_NS10device_ptrIdEEPdyS9_dd6squareEEvT0_T1_T2_T3_T4_T6_E12temp_storage+96];
	add.f64 	%fd317, %fd315, %fd316;
	ld.shared.f64 	%fd318, [_ZZN3cub18CUB_300001_SM_10006detail6reduce28DeviceReduceSingleTileKernelINS2_10policy_hubIdyN4cuda3std3__44plusIdEEE10Policy1000EN6thrust24THRUST_300001_SM_1000_NS10device_ptrIdEEPdyS9_dd6squareEEvT0_T1_T2_T3_T4_T6_E12temp_storage+104];
	add.f64 	%fd319, %fd317, %fd318;
	ld.shared.f64 	%fd320, [_ZZN3cub18CUB_300001_SM_10006detail6reduce28DeviceReduceSingleTileKernelINS2_10policy_hubIdyN4cuda3std3__44plusIdEEE10Policy1000EN6thrust24THRUST_300001_SM_1000_NS10device_ptrIdEEPdyS9_dd6squareEEvT0_T1_T2_T3_T4_T6_E12temp_storage+112];
	add.f64 	%fd321, %fd319, %fd320;
	ld.shared.f64 	%fd322, [_ZZN3cub18CUB_300001_SM_10006detail6reduce28DeviceReduceSingleTileKernelINS2_10policy_hubIdyN4cuda3std3__44plusIdEEE10Policy1000EN6thrust24THRUST_300001_SM_1000_NS10device_ptrIdEEPdyS9_dd6squareEEvT0_T1_T2_T3_T4_T6_E12temp_storage+120];
	add.f64 	%fd323, %fd321, %fd322;
	ld.shared.f64 	%fd324, [_ZZN3cub18CUB_300001_SM_10006detail6reduce28DeviceReduceSingleTileKernelINS2_10policy_hubIdyN4cuda3std3__44plusIdEEE10Policy1000EN6thrust24THRUST_300001_SM_1000_NS10device_ptrIdEEPdyS9_dd6squareEEvT0_T1_T2_T3_T4_T6_E12temp_storage+128];
	add.f64 	%fd325, %fd323, %fd324;
	ld.shared.f64 	%fd326, [_ZZN3cub18CUB_300001_SM_10006detail6reduce28DeviceReduceSingleTileKernelINS2_10policy_hubIdyN4cuda3std3__44plusIdEEE10Policy1000EN6thrust24THRUST_300001_SM_1000_NS10device_ptrIdEEPdyS9_dd6squareEEvT0_T1_T2_T3_T4_T6_E12temp_storage+136];
	add.f64 	%fd349, %fd325, %fd326;
	bra.uni 	$L__BB7_49;
$L__BB7_24:
	// begin inline asm
	mov.u32 %r112, %laneid;
	// end inline asm
	and.b32  	%r163, %r2, 992;
	add.s32 	%r164, %r163, 32;
	setp.gt.u32 	%p35, %r164, %r1;
	not.b32 	%r165, %r163;
	add.s32 	%r166, %r1, %r165;
	selp.b32 	%r161, %r166, 31, %p35;
	mov.b64 	%rd61, %fd337;
	mov.b64 	{%r114, %r119}, %rd61;
	mov.b32 	%r120, 1;
	mov.b32 	%r162, -1;
	// begin inline asm
	shfl.sync.down.b32 %r113, %r114, %r120, %r161, %r162;
	// end inline asm
	// begin inline asm
	shfl.sync.down.b32 %r118, %r119, %r120, %r161, %r162;
	// end inline asm
	mov.b64 	%rd62, {%r113, %r118};
	mov.b64 	%fd227, %rd62;
	setp.lt.s32 	%p36, %r112, %r161;
	add.f64 	%fd228, %fd337, %fd227;
	selp.f64 	%fd229, %fd228, %fd337, %p36;
	mov.b64 	%rd63, %fd229;
	mov.b64 	{%r124, %r129}, %rd63;
	mov.b32 	%r130, 2;
	// begin inline asm
	shfl.sync.down.b32 %r123, %r124, %r130, %r161, %r162;
	// end inline asm
	// begin inline asm
	shfl.sync.down.b32 %r128, %r129, %r130, %r161, %r162;
	// end inline asm
	mov.b64 	%rd64, {%r123, %r128};
	mov.b64 	%fd230, %rd64;
	add.s32 	%r167, %r112, 2;
	setp.gt.s32 	%p37, %r167, %r161;
	add.f64 	%fd231, %fd229, %fd230;
	selp.f64 	%fd232, %fd229, %fd231, %p37;
	mov.b64 	%rd65, %fd232;
	mov.b64 	{%r134, %r139}, %rd65;
	mov.b32 	%r140, 4;
	// begin inline asm
	shfl.sync.down.b32 %r133, %r134, %r140, %r161, %r162;
	// end inline asm
	// begin inline asm
	shfl.sync.down.b32 %r138, %r139, %r140, %r161, %r162;
	// end inline asm
	mov.b64 	%rd66, {%r133, %r138};
	mov.b64 	%fd233, %rd66;
	add.s32 	%r168, %r112, 4;
	setp.gt.s32 	%p38, %r168, %r161;
	add.f64 	%fd234, %fd232, %fd233;
	selp.f64 	%fd235, %fd232, %fd234, %p38;
	mov.b64 	%rd67, %fd235;
	mov.b64 	{%r144, %r149}, %rd67;
	mov.b32 	%r150, 8;
	// begin inline asm
	shfl.sync.down.b32 %r143, %r144, %r150, %r161, %r162;
	// end inline asm
	// begin inline asm
	shfl.sync.down.b32 %r148, %r149, %r150, %r161, %r162;
	// end inline asm
	mov.b64 	%rd68, {%r143, %r148};
	mov.b64 	%fd236, %rd68;
	add.s32 	%r169, %r112, 8;
	setp.gt.s32 	%p39, %r169, %r161;
	add.f64 	%fd237, %fd235, %fd236;
	selp.f64 	%fd238, %fd235, %fd237, %p39;
	mov.b64 	%rd69, %fd238;
	mov.b64 	{%r154, %r159}, %rd69;
	mov.b32 	%r160, 16;
	// begin inline asm
	shfl.sync.down.b32 %r153, %r154, %r160, %r161, %r162;
	// end inline asm
	// begin inline asm
	shfl.sync.down.b32 %r158, %r159, %r160, %r161, %r162;
	// end inline asm
	mov.b64 	%rd70, {%r153, %r158};
	mov.b64 	%fd239, %rd70;
	add.s32 	%r170, %r112, 16;
	setp.gt.s32 	%p40, %r170, %r161;
	add.f64 	%fd240, %fd238, %fd239;
	selp.f64 	%fd349, %fd238, %fd240, %p40;
	setp.ne.s32 	%p41, %r112, 0;
	@%p41 bra 	$L__BB7_26;
	shr.u32 	%r171, %r2, 2;
	and.b32  	%r172, %r171, 248;
	mov.u32 	%r173, _ZZN3cub18CUB_300001_SM_10006detail6reduce28DeviceReduceSingleTileKernelINS2_10policy_hubIdyN4cuda3std3__44plusIdEEE10Policy1000EN6thrust24THRUST_300001_SM_1000_NS10device_ptrIdEEPdyS9_dd6squareEEvT0_T1_T2_T3_T4_T6_E12temp_storage;
	add.s32 	%r174, %r173, %r172;
	st.shared.f64 	[%r174+16], %fd349;
$L__BB7_26:
	bar.sync 	0;
	setp.ne.s32 	%p42, %r2, 0;
	@%p42 bra 	$L__BB7_49;
	setp.gt.u64 	%p43, %rd19, 32;
	ld.shared.f64 	%fd241, [_ZZN3cub18CUB_300001_SM_10006detail6reduce28DeviceReduceSingleTileKernelINS2_10policy_hubIdyN4cuda3std3__44plusIdEEE10Policy1000EN6thrust24THRUST_300001_SM_1000_NS10device_ptrIdEEPdyS9_dd6squareEEvT0_T1_T2_T3_T4_T6_E12temp_storage+24];
	add.f64 	%fd242, %fd349, %fd241;
	selp.f64 	%fd243, %fd242, %fd349, %p43;
	setp.gt.u64 	%p44, %rd19, 64;
	ld.shared.f64 	%fd244, [_ZZN3cub18CUB_300001_SM_10006detail6reduce28DeviceReduceSingleTileKernelINS2_10policy_hubIdyN4cuda3std3__44plusIdEEE10Policy1000EN6thrust24THRUST_300001_SM_1000_NS10device_ptrIdEEPdyS9_dd6squareEEvT0_T1_T2_T3_T4_T6_E12temp_storage+32];
	add.f64 	%fd245, %fd244, %fd243;
	selp.f64 	%fd246, %fd245, %fd243, %p44;
	setp.gt.u64 	%p45, %rd19, 96;
	ld.shared.f64 	%fd247, [_ZZN3cub18CUB_300001_SM_10006detail6reduce28DeviceReduceSingleTileKernelINS2_10policy_hubIdyN4cuda3std3__44plusIdEEE10Policy1000EN6thrust24THRUST_300001_SM_1000_NS10device_ptrIdEEPdyS9_dd6squareEEvT0_T1_T2_T3_T4_T6_E12temp_storage+40];
	add.f64 	%fd248, %fd247, %fd246;
	selp.f64 	%fd249, %fd248, %fd246, %p45;
	setp.gt.u64 	%p46, %rd19, 128;
	ld.shared.f64 	%fd250, [_ZZN3cub18CUB_300001_SM_10006detail6reduce28DeviceReduceSingleTileKernelINS2_10policy_hubIdyN4cuda3std3__44plusIdEEE10Policy1000EN6thrust24THRUST_300001_SM_1000_NS10device_ptrIdEEPdyS9_dd6squareEEvT0_T1_T2_T3_T4_T6_E12temp_storage+48];
	add.f64 	%fd251, %fd250, %fd249;
	selp.f64 	%fd252, %fd251, %fd249, %p46;
	setp.gt.u64 	%p47, %rd19, 160;
	ld.shared.f64 	%fd253, [_ZZN3cub18CUB_300001_SM_10006detail6reduce28DeviceReduceSingleTileKernelINS2_10policy_hubIdyN4cuda3std3__44plusIdEEE10Policy1000EN6thrust24THRUST_300001_SM_1000_NS10device_ptrIdEEPdyS9_dd6squareEEvT0_T1_T2_T3_T4_T6_E12temp_storage+56];
	add.f64 	%fd254, %fd253, %fd252;
	selp.f64 	%fd255, %fd254, %fd252, %p47;
	setp.gt.u64 	%p48, %rd19, 192;
	ld.shared.f64 	%fd256, [_ZZN3cub18CUB_300001_SM_10006detail6reduce28DeviceReduceSingleTileKernelINS2_10policy_hubIdyN4cuda3std3__44plusIdEEE10Policy1000EN6thrust24THRUST_300001_SM_1000_NS10device_ptrIdEEPdyS9_dd6squareEEvT0_T1_T2_T3_T4_T6_E12temp_storage+64];
	add.f64 	%fd257, %fd256, %fd255;
	selp.f64 	%fd258, %fd257, %fd255, %p48;
	setp.gt.u64 	%p49, %rd19, 224;
	ld.shared.f64 	%fd259, [_ZZN3cub18CUB_300001_SM_10006detail6reduce28DeviceReduceSingleTileKernelINS2_10policy_hubIdyN4cuda3std3__44plusIdEEE10Policy1000EN6thrust24THRUST_300001_SM_1000_NS10device_ptrIdEEPdyS9_dd6squareEEvT0_T1_T2_T3_T4_T6_E12temp_storage+72];
	add.f64 	%fd260, %fd259, %fd258;
	selp.f64 	%fd261, %fd260, %fd258, %p49;
	setp.gt.u64 	%p50, %rd19, 256;
	ld.shared.f64 	%fd262, [_ZZN3cub18CUB_300001_SM_10006detail6reduce28DeviceReduceSingleTileKernelINS2_10policy_hubIdyN4cuda3std3__44plusIdEEE10Policy1000EN6thrust24THRUST_300001_SM_1000_NS10device_ptrIdEEPdyS9_dd6squareEEvT0_T1_T2_T3_T4_T6_E12temp_storage+80];
	add.f64 	%fd263, %fd262, %fd261;
	selp.f64 	%fd264, %fd263, %fd261, %p50;
	setp.gt.u64 	%p51, %rd19, 288;
	ld.shared.f64 	%fd265, [_ZZN3cub18CUB_300001_SM_10006detail6reduce28DeviceReduceSingleTileKernelINS2_10policy_hubIdyN4cuda3std3__44plusIdEEE10Policy1000EN6thrust24THRUST_300001_SM_1000_NS10device_ptrIdEEPdyS9_dd6squareEEvT0_T1_T2_T3_T4_T6_E12temp_storage+88];
	add.f64 	%fd266, %fd265, %fd264;
	selp.f64 	%fd267, %fd266, %fd264, %p51;
	setp.gt.u64 	%p52, %rd19, 320;
	ld.shared.f64 	%fd268, [_ZZN3cub18CUB_300001_SM_10006detail6reduce28DeviceReduceSingleTileKernelINS2_10policy_hubIdyN4cuda3std3__44plusIdEEE10Policy1000EN6thrust24THRUST_300001_SM_1000_NS10device_ptrIdEEPdyS9_dd6squareEEvT0_T1_T2_T3_T4_T6_E12temp_storage+96];
	add.f64 	%fd269, %fd268, %fd267;
	selp.f64 	%fd270, %fd269, %fd267, %p52;
	setp.gt.u64 	%p53, %rd19, 352;
	ld.shared.f64 	%fd271, [_ZZN3cub18CUB_300001_SM_10006detail6reduce28DeviceReduceSingleTileKernelINS2_10policy_hubIdyN4cuda3std3__44plusIdEEE10Policy1000EN6thrust24THRUST_300001_SM_1000_NS10device_ptrIdEEPdyS9_dd6squareEEvT0_T1_T2_T3_T4_T6_E12temp_storage+104];
	add.f64 	%fd272, %fd271, %fd270;
	selp.f64 	%fd273, %fd272, %fd270, %p53;
	setp.gt.u64 	%p54, %rd19, 384;
	ld.shared.f64 	%fd274, [_ZZN3cub18CUB_300001_SM_10006detail6reduce28DeviceReduceSingleTileKernelINS2_10policy_hubIdyN4cuda3std3__44plusIdEEE10Policy1000EN6thrust24THRUST_300001_SM_1000_NS10device_ptrIdEEPdyS9_dd6squareEEvT0_T1_T2_T3_T4_T6_E12temp_storage+112];
	add.f64 	%fd275, %fd274, %fd273;
	selp.f64 	%fd276, %fd275, %fd273, %p54;
	setp.gt.u64 	%p55, %rd19, 416;
	ld.shared.f64 	%fd277, [_ZZN3cub18CUB_300001_SM_10006detail6reduce28DeviceReduceSingleTileKernelINS2_10policy_hubIdyN4cuda3std3__44plusIdEEE10Policy1000EN6thrust24THRUST_300001_SM_1000_NS10device_ptrIdEEPdyS9_dd6squareEEvT0_T1_T2_T3_T4_T6_E12temp_storage+120];
	add.f64 	%fd278, %fd277, %fd276;
	selp.f64 	%fd279, %fd278, %fd276, %p55;
	setp.gt.u64 	%p56, %rd19, 448;
	ld.shared.f64 	%fd280, [_ZZN3cub18CUB_300001_SM_10006detail6reduce28DeviceReduceSingleTileKernelINS2_10policy_hubIdyN4cuda3std3__44plusIdEEE10Policy1000EN6thrust24THRUST_300001_SM_1000_NS10device_ptrIdEEPdyS9_dd6squareEEvT0_T1_T2_T3_T4_T6_E12temp_storage+128];
	add.f64 	%fd281, %fd280, %fd279;
	selp.f64 	%fd282, %fd281, %fd279, %p56;
	setp.gt.u64 	%p57, %rd19, 480;
	ld.shared.f64 	%fd283, [_ZZN3cub18CUB_300001_SM_10006detail6reduce28DeviceReduceSingleTileKernelINS2_10policy_hubIdyN4cuda3std3__44plusIdEEE10Policy1000EN6thrust24THRUST_300001_SM_1000_NS10device_ptrIdEEPdyS9_dd6squareEEvT0_T1_T2_T3_T4_T6_E12temp_storage+136];
	add.f64 	%fd284, %fd283, %fd282;
	selp.f64 	%fd349, %fd284, %fd282, %p57;
	bra.uni 	$L__BB7_49;
$L__BB7_28:
	mov.u32 	%r24, %tid.x;
	cvt.u64.u32 	%rd6, %r24;
	mul.wide.u32 	%rd22, %r24, 8;
	add.s64 	%rd7, %rd2, %rd22;
	ld.global.f64 	%fd43, [%rd7];
	ld.global.f64 	%fd44, [%rd7+4096];
	mul.f64 	%fd45, %fd44, %fd44;
	ld.global.f64 	%fd46, [%rd7+8192];
	ld.global.f64 	%fd47, [%rd7+12288];
	ld.global.f64 	%fd48, [%rd7+16384];
	ld.global.f64 	%fd49, [%rd7+20480];
	ld.global.f64 	%fd50, [%rd7+24576];
	fma.rn.f64 	%fd51, %fd43, %fd43, %fd45;
	fma.rn.f64 	%fd52, %fd46, %fd46, %fd51;
	fma.rn.f64 	%fd53, %fd47, %fd47, %fd52;
	fma.rn.f64 	%fd54, %fd48, %fd48, %fd53;
	fma.rn.f64 	%fd55, %fd49, %fd49, %fd54;
	fma.rn.f64 	%fd348, %fd50, %fd50, %fd55;
	add.s64 	%rd8, %rd19, -3584;
	setp.lt.u64 	%p3, %rd8, 3584;
	mov.b64 	%rd83, 3584;
	@%p3 bra 	$L__BB7_32;
	mov.b64 	%rd83, 3584;
$L__BB7_30:
	shl.b64 	%rd24, %rd83, 3;
	add.s64 	%rd25, %rd7, %rd24;
	ld.global.f64 	%fd56, [%rd25];
	ld.global.f64 	%fd57, [%rd25+4096];
	ld.global.f64 	%fd58, [%rd25+8192];
	ld.global.f64 	%fd59, [%rd25+12288];
	ld.global.f64 	%fd60, [%rd25+16384];
	ld.global.f64 	%fd61, [%rd25+20480];
	ld.global.f64 	%fd62, [%rd25+24576];
	fma.rn.f64 	%fd63, %fd56, %fd56, %fd348;
	fma.rn.f64 	%fd64, %fd57, %fd57, %fd63;
	fma.rn.f64 	%fd65, %fd58, %fd58, %fd64;
	fma.rn.f64 	%fd66, %fd59, %fd59, %fd65;
	fma.rn.f64 	%fd67, %fd60, %fd60, %fd66;
	fma.rn.f64 	%fd68, %fd61, %fd61, %fd67;
	fma.rn.f64 	%fd348, %fd62, %fd62, %fd68;
	sub.s64 	%rd26, %rd19, %rd83;
	setp.lt.u64 	%p4, %rd26, 3584;
	@%p4 bra 	$L__BB7_45;
	add.s64 	%rd83, %rd83, 3584;
	setp.le.u64 	%p5, %rd83, %rd8;
	@%p5 bra 	$L__BB7_30;
$L__BB7_32:
	setp.le.u64 	%p6, %rd19, %rd83;
	cvt.u32.u64 	%r42, %rd83;
	cvt.u32.u64 	%r43, %rd19;
	sub.s32 	%r44, %r43, %r42;
	setp.ge.s32 	%p7, %r24, %r44;
	or.pred  	%p8, %p6, %p7;
	@%p8 bra 	$L__BB7_45;
	not.b32 	%r47, %r24;
	add.s32 	%r48, %r47, %r43;
	sub.s32 	%r50, %r48, %r42;
	shr.u32 	%r51, %r50, 9;
	add.s32 	%r25, %r51, 1;
	and.b32  	%r26, %r25, 15;
	setp.lt.u32 	%p9, %r50, 7680;
	mov.u32 	%r242, %r24;
	@%p9 bra 	$L__BB7_36;
	and.b32  	%r52, %r25, 16777200;
	neg.s32 	%r240, %r52;
	add.s64 	%rd27, %rd83, %rd6;
	shl.b64 	%rd28, %rd27, 3;
	add.s64 	%rd29, %rd28, %rd2;
	add.s64 	%rd84, %rd29, 32768;
	mov.u32 	%r242, %r24;
$L__BB7_35:
	.pragma "nounroll";
	ld.global.f64 	%fd70, [%rd84+-32768];
	fma.rn.f64 	%fd71, %fd70, %fd70, %fd348;
	ld.global.f64 	%fd72, [%rd84+-28672];
	fma.rn.f64 	%fd73, %fd72, %fd72, %fd71;
	ld.global.f64 	%fd74, [%rd84+-24576];
	fma.rn.f64 	%fd75, %fd74, %fd74, %fd73;
	ld.global.f64 	%fd76, [%rd84+-20480];
	fma.rn.f64 	%fd77, %fd76, %fd76, %fd75;
	ld.global.f64 	%fd78, [%rd84+-16384];
	fma.rn.f64 	%fd79, %fd78, %fd78, %fd77;
	ld.global.f64 	%fd80, [%rd84+-12288];
	fma.rn.f64 	%fd81, %fd80, %fd80, %fd79;
	ld.global.f64 	%fd82, [%rd84+-8192];
	fma.rn.f64 	%fd83, %fd82, %fd82, %fd81;
	ld.global.f64 	%fd84, [%rd84+-4096];
	fma.rn.f64 	%fd85, %fd84, %fd84, %fd83;
	ld.global.f64 	%fd86, [%rd84];
	fma.rn.f64 	%fd87, %fd86, %fd86, %fd85;
	ld.global.f64 	%fd88, [%rd84+4096];
	fma.rn.f64 	%fd89, %fd88, %fd88, %fd87;
	ld.global.f64 	%fd90, [%rd84+8192];
	fma.rn.f64 	%fd91, %fd90, %fd90, %fd89;
	ld.global.f64 	%fd92, [%rd84+12288];
	fma.rn.f64 	%fd93, %fd92, %fd92, %fd91;
	ld.global.f64 	%fd94, [%rd84+16384];
	fma.rn.f64 	%fd95, %fd94, %fd94, %fd93;
	ld.global.f64 	%fd96, [%rd84+20480];
	fma.rn.f64 	%fd97, %fd96, %fd96, %fd95;
	ld.global.f64 	%fd98, [%rd84+24576];
	fma.rn.f64 	%fd99, %fd98, %fd98, %fd97;
	ld.global.f64 	%fd100, [%rd84+28672];
	fma.rn.f64 	%fd348, %fd100, %fd100, %fd99;
	add.s32 	%r242, %r242, 8192;
	add.s32 	%r240, %r240, 16;
	add.s64 	%rd84, %rd84, 65536;
	setp.ne.s32 	%p10, %r240, 0;
	@%p10 bra 	$L__BB7_35;
$L__BB7_36:
	setp.eq.s32 	%p11, %r26, 0;
	@%p11 bra 	$L__BB7_45;
	and.b32  	%r33, %r25, 7;
	setp.lt.u32 	%p12, %r26, 8;
	@%p12 bra 	$L__BB7_39;
	cvt.u64.u32 	%rd30, %r242;
	add.s64 	%rd31, %rd83, %rd30;
	shl.b64 	%rd32, %rd31, 3;
	add.s64 	%rd33, %rd2, %rd32;
	ld.global.f64 	%fd102, [%rd33];
	fma.rn.f64 	%fd103, %fd102, %fd102, %fd348;
	ld.global.f64 	%fd104, [%rd33+4096];
	fma.rn.f64 	%fd105, %fd104, %fd104, %fd103;
	ld.global.f64 	%fd106, [%rd33+8192];
	fma.rn.f64 	%fd107, %fd106, %fd106, %fd105;
	ld.global.f64 	%fd108, [%rd33+12288];
	fma.rn.f64 	%fd109, %fd108, %fd108, %fd107;
	ld.global.f64 	%fd110, [%rd33+16384];
	fma.rn.f64 	%fd111, %fd110, %fd110, %fd109;
	ld.global.f64 	%fd112, [%rd33+20480];
	fma.rn.f64 	%fd113, %fd112, %fd112, %fd111;
	ld.global.f64 	%fd114, [%rd33+24576];
	fma.rn.f64 	%fd115, %fd114, %fd114, %fd113;
	ld.global.f64 	%fd116, [%rd33+28672];
	fma.rn.f64 	%fd348, %fd116, %fd116, %fd115;
	add.s32 	%r242, %r242, 4096;
$L__BB7_39:
	setp.eq.s32 	%p13, %r33, 0;
	@%p13 bra 	$L__BB7_45;
	and.b32  	%r36, %r25, 3;
	setp.lt.u32 	%p14, %r33, 4;
	@%p14 bra 	$L__BB7_42;
	cvt.u64.u32 	%rd34, %r242;
	add.s64 	%rd35, %rd83, %rd34;
	shl.b64 	%rd36, %rd35, 3;
	add.s64 	%rd37, %rd2, %rd36;
	ld.global.f64 	%fd118, [%rd37];
	fma.rn.f64 	%fd119, %fd118, %fd118, %fd348;
	ld.global.f64 	%fd120, [%rd37+4096];
	fma.rn.f64 	%fd121, %fd120, %fd120, %fd119;
	ld.global.f64 	%fd122, [%rd37+8192];
	fma.rn.f64 	%fd123, %fd122, %fd122, %fd121;
	ld.global.f64 	%fd124, [%rd37+12288];
	fma.rn.f64 	%fd348, %fd124, %fd124, %fd123;
	add.s32 	%r242, %r242, 2048;
$L__BB7_42:
	setp.eq.s32 	%p15, %r36, 0;
	@%p15 bra 	$L__BB7_45;
	cvt.u64.u32 	%rd38, %r242;
	add.s64 	%rd39, %rd83, %rd38;
	shl.b64 	%rd40, %rd39, 3;
	add.s64 	%rd85, %rd2, %rd40;
	neg.s32 	%r245, %r36;
$L__BB7_44:
	.pragma "nounroll";
	ld.global.f64 	%fd125, [%rd85];
	fma.rn.f64 	%fd348, %fd125, %fd125, %fd348;
	add.s64 	%rd85, %rd85, 4096;
	add.s32 	%r245, %r245, 1;
	setp.ne.s32 	%p16, %r245, 0;
	@%p16 bra 	$L__BB7_44;
$L__BB7_45:
	// begin inline asm
	mov.u32 %r53, %laneid;
	// end inline asm
	mov.b64 	%rd41, %fd348;
	mov.b64 	{%r55, %r60}, %rd41;
	mov.b32 	%r61, 1;
	mov.b32 	%r102, 31;
	mov.b32 	%r103, -1;
	// begin inline asm
	shfl.sync.down.b32 %r54, %r55, %r61, %r102, %r103;
	// end inline asm
	// begin inline asm
	shfl.sync.down.b32 %r59, %r60, %r61, %r102, %r103;
	// end inline asm
	mov.b64 	%rd42, {%r54, %r59};
	mov.b64 	%fd126, %rd42;
	setp.gt.s32 	%p17, %r53, 30;
	add.f64 	%fd127, %fd348, %fd126;
	selp.f64 	%fd128, %fd348, %fd127, %p17;
	mov.b64 	%rd43, %fd128;
	mov.b64 	{%r65, %r70}, %rd43;
	mov.b32 	%r71, 2;
	// begin inline asm
	shfl.sync.down.b32 %r64, %r65, %r71, %r102, %r103;
	// end inline asm
	// begin inline asm
	shfl.sync.down.b32 %r69, %r70, %r71, %r102, %r103;
	// end inline asm
	mov.b64 	%rd44, {%r64, %r69};
	mov.b64 	%fd129, %rd44;
	setp.gt.s32 	%p18, %r53, 29;
	add.f64 	%fd130, %fd128, %fd129;
	selp.f64 	%fd131, %fd128, %fd130, %p18;
	mov.b64 	%rd45, %fd131;
	mov.b64 	{%r75, %r80}, %rd45;
	mov.b32 	%r81, 4;
	// begin inline asm
	shfl.sync.down.b32 %r74, %r75, %r81, %r102, %r103;
	// end inline asm
	// begin inline asm
	shfl.sync.down.b32 %r79, %r80, %r81, %r102, %r103;
	// end inline asm
	mov.b64 	%rd46, {%r74, %r79};
	mov.b64 	%fd132, %rd46;
	setp.gt.s32 	%p19, %r53, 27;
	add.f64 	%fd133, %fd131, %fd132;
	selp.f64 	%fd134, %fd131, %fd133, %p19;
	mov.b64 	%rd47, %fd134;
	mov.b64 	{%r85, %r90}, %rd47;
	mov.b32 	%r91, 8;
	// begin inline asm
	shfl.sync.down.b32 %r84, %r85, %r91, %r102, %r103;
	// end inline asm
	// begin inline asm
	shfl.sync.down.b32 %r89, %r90, %r91, %r102, %r103;
	// end inline asm
	mov.b64 	%rd48, {%r84, %r89};
	mov.b64 	%fd135, %rd48;
	setp.gt.s32 	%p20, %r53, 23;
	add.f64 	%fd136, %fd134, %fd135;
	selp.f64 	%fd137, %fd134, %fd136, %p20;
	mov.b64 	%rd49, %fd137;
	mov.b64 	{%r95, %r100}, %rd49;
	mov.b32 	%r101, 16;
	// begin inline asm
	shfl.sync.down.b32 %r94, %r95, %r101, %r102, %r103;
	// end inline asm
	// begin inline asm
	shfl.sync.down.b32 %r99, %r100, %r101, %r102, %r103;
	// end inline asm
	mov.b64 	%rd50, {%r94, %r99};
	mov.b64 	%fd138, %rd50;
	setp.gt.s32 	%p21, %r53, 15;
	add.f64 	%fd38, %fd137, %fd138;
	selp.f64 	%fd349, %fd137, %fd38, %p21;
	setp.ne.s32 	%p22, %r53, 0;
	@%p22 bra 	$L__BB7_47;
	shr.u32 	%r104, %r24, 2;
	and.b32  	%r105, %r104, 248;
	mov.u32 	%r106, _ZZN3cub18CUB_300001_SM_10006detail6reduce28DeviceReduceSingleTileKernelINS2_10policy_hubIdyN4cuda3std3__44plusIdEEE10Policy1000EN6thrust24THRUST_300001_SM_1000_NS10device_ptrIdEEPdyS9_dd6squareEEvT0_T1_T2_T3_T4_T6_E12temp_storage;
	add.s32 	%r107, %r106, %r105;
	st.shared.f64 	[%r107+16], %fd38;
$L__BB7_47:
	bar.sync 	0;
	setp.ne.s32 	%p23, %r24, 0;
	@%p23 bra 	$L__BB7_49;
	ld.shared.f64 	%fd139, [_ZZN3cub18CUB_300001_SM_10006detail6reduce28DeviceReduceSingleTileKernelINS2_10policy_hubIdyN4cuda3std3__44plusIdEEE10Policy1000EN6thrust24THRUST_300001_SM_1000_NS10device_ptrIdEEPdyS9_dd6squareEEvT0_T1_T2_T3_T4_T6_E12temp_storage+24];
	add.f64 	%fd140, %fd349, %fd139;
	ld.shared.f64 	%fd141, [_ZZN3cub18CUB_300001_SM_10006detail6reduce28DeviceReduceSingleTileKernelINS2_10policy_hubIdyN4cuda3std3__44plusIdEEE10Policy1000EN6thrust24THRUST_300001_SM_1000_NS10device_ptrIdEEPdyS9_dd6squareEEvT0_T1_T2_T3_T4_T6_E12temp_storage+32];
	add.f64 	%fd142, %fd140, %fd141;
	ld.shared.f64 	%fd143, [_ZZN3cub18CUB_300001_SM_10006detail6reduce28DeviceReduceSingleTileKernelINS2_10policy_hubIdyN4cuda3std3__44plusIdEEE10Policy1000EN6thrust24THRUST_300001_SM_1000_NS10device_ptrIdEEPdyS9_dd6squareEEvT0_T1_T2_T3_T4_T6_E12temp_storage+40];
	add.f64 	%fd144, %fd142, %fd143;
	ld.shared.f64 	%fd145, [_ZZN3cub18CUB_300001_SM_10006detail6reduce28DeviceReduceSingleTileKernelINS2_10policy_hubIdyN4cuda3std3__44plusIdEEE10Policy1000EN6thrust24THRUST_300001_SM_1000_NS10device_ptrIdEEPdyS9_dd6squareEEvT0_T1_T2_T3_T4_T6_E12temp_storage+48];
	add.f64 	%fd146, %fd144, %fd145;
	ld.shared.f64 	%fd147, [_ZZN3cub18CUB_300001_SM_10006detail6reduce28DeviceReduceSingleTileKernelINS2_10policy_hubIdyN4cuda3std3__44plusIdEEE10Policy1000EN6thrust24THRUST_300001_SM_1000_NS10device_ptrIdEEPdyS9_dd6squareEEvT0_T1_T2_T3_T4_T6_E12temp_storage+56];
	add.f64 	%fd148, %fd146, %fd147;
	ld.shared.f64 	%fd149, [_ZZN3cub18CUB_300001_SM_10006detail6reduce28DeviceReduceSingleTileKernelINS2_10policy_hubIdyN4cuda3std3__44plusIdEEE10Policy1000EN6thrust24THRUST_300001_SM_1000_NS10device_ptrIdEEPdyS9_dd6squareEEvT0_T1_T2_T3_T4_T6_E12temp_storage+64];
	add.f64 	%fd150, %fd148, %fd149;
	ld.shared.f64 	%fd151, [_ZZN3cub18CUB_300001_SM_10006detail6reduce28DeviceReduceSingleTileKernelINS2_10policy_hubIdyN4cuda3std3__44plusIdEEE10Policy1000EN6thrust24THRUST_300001_SM_1000_NS10device_ptrIdEEPdyS9_dd6squareEEvT0_T1_T2_T3_T4_T6_E12temp_storage+72];
	add.f64 	%fd152, %fd150, %fd151;
	ld.shared.f64 	%fd153, [_ZZN3cub18CUB_300001_SM_10006detail6reduce28DeviceReduceSingleTileKernelINS2_10policy_hubIdyN4cuda3std3__44plusIdEEE10Policy1000EN6thrust24THRUST_300001_SM_1000_NS10device_ptrIdEEPdyS9_dd6squareEEvT0_T1_T2_T3_T4_T6_E12temp_storage+80];
	add.f64 	%fd154, %fd152, %fd153;
	ld.shared.f64 	%fd155, [_ZZN3cub18CUB_300001_SM_10006detail6reduce28DeviceReduceSingleTileKernelINS2_10policy_hubIdyN4cuda3std3__44plusIdEEE10Policy1000EN6thrust24THRUST_300001_SM_1000_NS10device_ptrIdEEPdyS9_dd6squareEEvT0_T1_T2_T3_T4_T6_E12temp_storage+88];
	add.f64 	%fd156, %fd154, %fd155;
	ld.shared.f64 	%fd157, [_ZZN3cub18CUB_300001_SM_10006detail6reduce28DeviceReduceSingleTileKernelINS2_10policy_hubIdyN4cuda3std3__44plusIdEEE10Policy1000EN6thrust24THRUST_300001_SM_1000_NS10device_ptrIdEEPdyS9_dd6squareEEvT0_T1_T2_T3_T4_T6_E12temp_storage+96];
	add.f64 	%fd158, %fd156, %fd157;
	ld.shared.f64 	%fd159, [_ZZN3cub18CUB_300001_SM_10006detail6reduce28DeviceReduceSingleTileKernelINS2_10policy_hubIdyN4cuda3std3__44plusIdEEE10Policy1000EN6thrust24THRUST_300001_SM_1000_NS10device_ptrIdEEPdyS9_dd6squareEEvT0_T1_T2_T3_T4_T6_E12temp_storage+104];
	add.f64 	%fd160, %fd158, %fd159;
	ld.shared.f64 	%fd161, [_ZZN3cub18CUB_300001_SM_10006detail6reduce28DeviceReduceSingleTileKernelINS2_10policy_hubIdyN4cuda3std3__44plusIdEEE10Policy1000EN6thrust24THRUST_300001_SM_1000_NS10device_ptrIdEEPdyS9_dd6squareEEvT0_T1_T2_T3_T4_T6_E12temp_storage+112];
	add.f64 	%fd162, %fd160, %fd161;
	ld.shared.f64 	%fd163, [_ZZN3cub18CUB_300001_SM_10006detail6reduce28DeviceReduceSingleTileKernelINS2_10policy_hubIdyN4cuda3std3__44plusIdEEE10Policy1000EN6thrust24THRUST_300001_SM_1000_NS10device_ptrIdEEPdyS9_dd6squareEEvT0_T1_T2_T3_T4_T6_E12temp_storage+120];
	add.f64 	%fd164, %fd162, %fd163;
	ld.shared.f64 	%fd165, [_ZZN3cub18CUB_300001_SM_10006detail6reduce28DeviceReduceSingleTileKernelINS2_10policy_hubIdyN4cuda3std3__44plusIdEEE10Policy1000EN6thrust24THRUST_300001_SM_1000_NS10device_ptrIdEEPdyS9_dd6squareEEvT0_T1_T2_T3_T4_T6_E12temp_storage+128];
	add.f64 	%fd166, %fd164, %fd165;
	ld.shared.f64 	%fd167, [_ZZN3cub18CUB_300001_SM_10006detail6reduce28DeviceReduceSingleTileKernelINS2_10policy_hubIdyN4cuda3std3__44plusIdEEE10Policy1000EN6thrust24THRUST_300001_SM_1000_NS10device_ptrIdEEPdyS9_dd6squareEEvT0_T1_T2_T3_T4_T6_E12temp_storage+136];
	add.f64 	%fd349, %fd166, %fd167;
$L__BB7_49:
	mov.u32 	%r230, %tid.x;
	setp.ne.s32 	%p65, %r230, 0;
	@%p65 bra 	$L__BB7_51;
	add.f64 	%fd327, %fd42, %fd349;
	st.global.f64 	[%rd1], %fd327;
$L__BB7_51:
	ret;

}
	// .globl	_ZN3cub18CUB_300001_SM_10006detail6reduce18DeviceReduceKernelINS2_10policy_hubIdyN4cuda3std3__44plusIdEEE10Policy1000EN6thrust24THRUST_300001_SM_1000_NS10device_ptrIdEEyS9_d6squareEEvT0_PT3_T1_NS0_13GridEvenShareISK_EET2_T4_
.visible .entry _ZN3cub18CUB_300001_SM_10006detail6reduce18DeviceReduceKernelINS2_10policy_hubIdyN4cuda3std3__44plusIdEEE10Policy1000EN6thrust24THRUST_300001_SM_1000_NS10device_ptrIdEEyS9_d6squareEEvT0_PT3_T1_NS0_13GridEvenShareISK_EET2_T4_(
	.param .align 8 .b8 _ZN3cub18CUB_300001_SM_10006detail6reduce18DeviceReduceKernelINS2_10policy_hubIdyN4cuda3std3__44plusIdEEE10Policy1000EN6thrust24THRUST_300001_SM_1000_NS10device_ptrIdEEyS9_d6squareEEvT0_PT3_T1_NS0_13GridEvenShareISK_EET2_T4__param_0[8],
	.param .u64 .ptr .align 1 _ZN3cub18CUB_300001_SM_10006detail6reduce18DeviceReduceKernelINS2_10policy_hubIdyN4cuda3std3__44plusIdEEE10Policy1000EN6thrust24THRUST_300001_SM_1000_NS10device_ptrIdEEyS9_d6squareEEvT0_PT3_T1_NS0_13GridEvenShareISK_EET2_T4__param_1,
	.param .u64 _ZN3cub18CUB_300001_SM_10006detail6reduce18DeviceReduceKernelINS2_10policy_hubIdyN4cuda3std3__44plusIdEEE10Policy1000EN6thrust24THRUST_300001_SM_1000_NS10device_ptrIdEEyS9_d6squareEEvT0_PT3_T1_NS0_13GridEvenShareISK_EET2_T4__param_2,
	.param .align 8 .b8 _ZN3cub18CUB_300001_SM_10006detail6reduce18DeviceReduceKernelINS2_10policy_hubIdyN4cuda3std3__44plusIdEEE10Policy1000EN6thrust24THRUST_300001_SM_1000_NS10device_ptrIdEEyS9_d6squareEEvT0_PT3_T1_NS0_13GridEvenShareISK_EET2_T4__param_3[72],
	.param .align 1 .b8 _ZN3cub18CUB_300001_SM_10006detail6reduce18DeviceReduceKernelINS2_10policy_hubIdyN4cuda3std3__44plusIdEEE10Policy1000EN6thrust24THRUST_300001_SM_1000_NS10device_ptrIdEEyS9_d6squareEEvT0_PT3_T1_NS0_13GridEvenShareISK_EET2_T4__param_4[1],
	.param .align 1 .b8 _ZN3cub18CUB_300001_SM_10006detail6reduce18DeviceReduceKernelINS2_10policy_hubIdyN4cuda3std3__44plusIdEEE10Policy1000EN6thrust24THRUST_300001_SM_1000_NS10device_ptrIdEEyS9_d6squareEEvT0_PT3_T1_NS0_13GridEvenShareISK_EET2_T4__param_5[1]
)
.maxntid 512
{
	.reg .pred 	%p<65>;
	.reg .b16 	%rs<4>;
	.reg .b32 	%r<279>;
	.reg .b64 	%rd<105>;
	.reg .b64 	%fd<346>;
	// demoted variable
	.shared .align 8 .b8 _ZZN3cub18CUB_300001_SM_10006detail6reduce18DeviceReduceKernelINS2_10policy_hubIdyN4cuda3std3__44plusIdEEE10Policy1000EN6thrust24THRUST_300001_SM_1000_NS10device_ptrIdEEyS9_d6squareEEvT0_PT3_T1_NS0_13GridEvenShareISK_EET2_T4_E12temp_storage[152];
	ld.param.u64 	%rd1, [_ZN3cub18CUB_300001_SM_10006detail6reduce18DeviceReduceKernelINS2_10policy_hubIdyN4cuda3std3__44plusIdEEE10Policy1000EN6thrust24THRUST_300001_SM_1000_NS10device_ptrIdEEyS9_d6squareEEvT0_PT3_T1_NS0_13GridEvenShareISK_EET2_T4__param_3+32];
	ld.param.u32 	%r1, [_ZN3cub18CUB_300001_SM_10006detail6reduce18DeviceReduceKernelINS2_10policy_hubIdyN4cuda3std3__44plusIdEEE10Policy1000EN6thrust24THRUST_300001_SM_1000_NS10device_ptrIdEEyS9_d6squareEEvT0_PT3_T1_NS0_13GridEvenShareISK_EET2_T4__param_3+40];
	ld.param.u64 	%rd25, [_ZN3cub18CUB_300001_SM_10006detail6reduce18DeviceReduceKernelINS2_10policy_hubIdyN4cuda3std3__44plusIdEEE10Policy1000EN6thrust24THRUST_300001_SM_1000_NS10device_ptrIdEEyS9_d6squareEEvT0_PT3_T1_NS0_13GridEvenShareISK_EET2_T4__param_0];
	cvta.to.global.u64 	%rd2, %rd25;
	mov.u32 	%r2, %ctaid.x;
	mul.lo.s32 	%r50, %r1, 3584;
	cvt.s64.s32 	%rd3, %r50;
	mul.lo.s32 	%r51, %r2, 3584;
	cvt.u64.u32 	%rd4, %r51;
	sub.s64 	%rd5, %rd1, %rd4;
	setp.gt.u64 	%p1, %rd5, 3583;
	@%p1 bra 	$L__BB8_25;
	cvt.u32.u64 	%r135, %rd4;
	cvt.u32.u64 	%r3, %rd1;
	sub.s32 	%r4, %r3, %r135;
	mov.u32 	%r5, %tid.x;
	setp.ge.s32 	%p23, %r5, %r4;
	mov.f64 	%fd334, 0d0000000000000000;
	mov.u32 	%r266, %r5;
	@%p23 bra 	$L__BB8_3;
	add.s32 	%r137, %r135, %r5;
	mul.wide.u32 	%rd58, %r137, 8;
	add.s64 	%rd59, %rd2, %rd58;
	ld.global.f64 	%fd167, [%rd59];
	mul.f64 	%fd334, %fd167, %fd167;
	add.s32 	%r266, %r5, 512;
$L__BB8_3:
	setp.ge.s32 	%p24, %r266, %r4;
	@%p24 bra 	$L__BB8_16;
	not.b32 	%r139, %r266;
	add.s32 	%r140, %r139, %r3;
	sub.s32 	%r141, %r140, %r135;
	shr.u32 	%r142, %r141, 9;
	add.s32 	%r8, %r142, 1;
	and.b32  	%r9, %r8, 15;
	setp.lt.u32 	%p25, %r141, 7680;
	@%p25 bra 	$L__BB8_7;
	and.b32  	%r143, %r8, 16777200;
	neg.s32 	%r264, %r143;
	mul.wide.u32 	%rd60, %r2, 28672;
	mul.wide.u32 	%rd61, %r266, 8;
	add.s64 	%rd62, %rd60, %rd61;
	add.s64 	%rd63, %rd62, %rd2;
	add.s64 	%rd99, %rd63, 32768;
$L__BB8_6:
	.pragma "nounroll";
	ld.global.f64 	%fd169, [%rd99+-32768];
	fma.rn.f64 	%fd170, %fd169, %fd169, %fd334;
	ld.global.f64 	%fd171, [%rd99+-28672];
	fma.rn.f64 	%fd172, %fd171, %fd171, %fd170;
	ld.global.f64 	%fd173, [%rd99+-24576];
	fma.rn.f64 	%fd174, %fd173, %fd173, %fd172;
	ld.global.f64 	%fd175, [%rd99+-20480];
	fma.rn.f64 	%fd176, %fd175, %fd175, %fd174;
	ld.global.f64 	%fd177, [%rd99+-16384];
	fma.rn.f64 	%fd178, %fd177, %fd177, %fd176;
	ld.global.f64 	%fd179, [%rd99+-12288];
	fma.rn.f64 	%fd180, %fd179, %fd179, %fd178;
	ld.global.f64 	%fd181, [%rd99+-8192];
	fma.rn.f64 	%fd182, %fd181, %fd181, %fd180;
	ld.global.f64 	%fd183, [%rd99+-4096];
	fma.rn.f64 	%fd184, %fd183, %fd183, %fd182;
	ld.global.f64 	%fd185, [%rd99];
	fma.rn.f64 	%fd186, %fd185, %fd185, %fd184;
	ld.global.f64 	%fd187, [%rd99+4096];
	fma.rn.f64 	%fd188, %fd187, %fd187, %fd186;
	ld.global.f64 	%fd189, [%rd99+8192];
	fma.rn.f64 	%fd190, %fd189, %fd189, %fd188;
	ld.global.f64 	%fd191, [%rd99+12288];
	fma.rn.f64 	%fd192, %fd191, %fd191, %fd190;
	ld.global.f64 	%fd193, [%rd99+16384];
	fma.rn.f64 	%fd194, %fd193, %fd193, %fd192;
	ld.global.f64 	%fd195, [%rd99+20480];
	fma.rn.f64 	%fd196, %fd195, %fd195, %fd194;
	ld.global.f64 	%fd197, [%rd99+24576];
	fma.rn.f64 	%fd198, %fd197, %fd197, %fd196;
	ld.global.f64 	%fd199, [%rd99+28672];
	fma.rn.f64 	%fd334, %fd199, %fd199, %fd198;
	add.s32 	%r266, %r266, 8192;
	add.s32 	%r264, %r264, 16;
	add.s64 	%rd99, %rd99, 65536;
	setp.ne.s32 	%p26, %r264, 0;
	@%p26 bra 	$L__BB8_6;
$L__BB8_7:
	setp.eq.s32 	%p27, %r9, 0;
	@%p27 bra 	$L__BB8_16;
	and.b32  	%r16, %r8, 7;
	setp.lt.u32 	%p28, %r9, 8;
	@%p28 bra 	$L__BB8_10;
	cvt.s64.s32 	%rd64, %r266;
	add.s64 	%rd65, %rd64, %rd4;
	shl.b64 	%rd66, %rd65, 3;
	add.s64 	%rd67, %rd2, %rd66;
	ld.global.f64 	%fd201, [%rd67];
	fma.rn.f64 	%fd202, %fd201, %fd201, %fd334;
	ld.global.f64 	%fd203, [%rd67+4096];
	fma.rn.f64 	%fd204, %fd203, %fd203, %fd202;
	ld.global.f64 	%fd205, [%rd67+8192];
	fma.rn.f64 	%fd206, %fd205, %fd205, %fd204;
	ld.global.f64 	%fd207, [%rd67+12288];
	fma.rn.f64 	%fd208, %fd207, %fd207, %fd206;
	ld.global.f64 	%fd209, [%rd67+16384];
	fma.rn.f64 	%fd210, %fd209, %fd209, %fd208;
	ld.global.f64 	%fd211, [%rd67+20480];
	fma.rn.f64 	%fd212, %fd211, %fd211, %fd210;
	ld.global.f64 	%fd213, [%rd67+24576];
	fma.rn.f64 	%fd214, %fd213, %fd213, %fd212;
	ld.global.f64 	%fd215, [%rd67+28672];
	fma.rn.f64 	%fd334, %fd215, %fd215, %fd214;
	add.s32 	%r266, %r266, 4096;
$L__BB8_10:
	setp.eq.s32 	%p29, %r16, 0;
	@%p29 bra 	$L__BB8_16;
	and.b32  	%r19, %r8, 3;
	setp.lt.u32 	%p30, %r16, 4;
	@%p30 bra 	$L__BB8_13;
	cvt.s64.s32 	%rd68, %r266;
	add.s64 	%rd69, %rd68, %rd4;
	shl.b64 	%rd70, %rd69, 3;
	add.s64 	%rd71, %rd2, %rd70;
	ld.global.f64 	%fd217, [%rd71];
	fma.rn.f64 	%fd218, %fd217, %fd217, %fd334;
	ld.global.f64 	%fd219, [%rd71+4096];
	fma.rn.f64 	%fd220, %fd219, %fd219, %fd218;
	ld.global.f64 	%fd221, [%rd71+8192];
	fma.rn.f64 	%fd222, %fd221, %fd221, %fd220;
	ld.global.f64 	%fd223, [%rd71+12288];
	fma.rn.f64 	%fd334, %fd223, %fd223, %fd222;
	add.s32 	%r266, %r266, 2048;
$L__BB8_13:
	setp.eq.s32 	%p31, %r19, 0;
	@%p31 bra 	$L__BB8_16;
	mul.wide.u32 	%rd72, %r2, 28672;
	add.s64 	%rd9, %rd2, %rd72;
	neg.s32 	%r269, %r19;
$L__BB8_15:
	.pragma "nounroll";
	mul.wide.s32 	%rd73, %r266, 8;
	add.s64 	%rd74, %rd9, %rd73;
	ld.global.f64 	%fd224, [%rd74];
	fma.rn.f64 	%fd334, %fd224, %fd224, %fd334;
	add.s32 	%r266, %r266, 512;
	add.s32 	%r269, %r269, 1;
	setp.ne.s32 	%p32, %r269, 0;
	@%p32 bra 	$L__BB8_15;
$L__BB8_16:
	setp.lt.s32 	%p33, %r4, 512;
	@%p33 bra 	$L__BB8_21;
	// begin inline asm
	mov.u32 %r207, %laneid;
	// end inline asm
	mov.b64 	%rd85, %fd334;
	mov.b64 	{%r209, %r214}, %rd85;
	mov.b32 	%r215, 1;
	mov.b32 	%r256, 31;
	mov.b32 	%r257, -1;
	// begin inline asm
	shfl.sync.down.b32 %r208, %r209, %r215, %r256, %r257;
	// end inline asm
	// begin inline asm
	shfl.sync.down.b32 %r213, %r214, %r215, %r256, %r257;
	// end inline asm
	mov.b64 	%rd86, {%r208, %r213};
	mov.b64 	%fd283, %rd86;
	setp.gt.s32 	%p57, %r207, 30;
	add.f64 	%fd284, %fd334, %fd283;
	selp.f64 	%fd285, %fd334, %fd284, %p57;
	mov.b64 	%rd87, %fd285;
	mov.b64 	{%r219, %r224}, %rd87;
	mov.b32 	%r225, 2;
	// begin inline asm
	shfl.sync.down.b32 %r218, %r219, %r225, %r256, %r257;
	// end inline asm
	// begin inline asm
	shfl.sync.down.b32 %r223, %r224, %r225, %r256, %r257;
	// end inline asm
	mov.b64 	%rd88, {%r218, %r223};
	mov.b64 	%fd286, %rd88;
	setp.gt.s32 	%p58, %r207, 29;
	add.f64 	%fd287, %fd285, %fd286;
	selp.f64 	%fd288, %fd285, %fd287, %p58;
	mov.b64 	%rd89, %fd288;
	mov.b64 	{%r229, %r234}, %rd89;
	mov.b32 	%r235, 4;
	// begin inline asm
	shfl.sync.down.b32 %r228, %r229, %r235, %r256, %r257;
	// end inline asm
	// begin inline asm
	shfl.sync.down.b32 %r233, %r234, %r235, %r256, %r257;
	// end inline asm
	mov.b64 	%rd90, {%r228, %r233};
	mov.b64 	%fd289, %rd90;
	setp.gt.s32 	%p59, %r207, 27;
	add.f64 	%fd290, %fd288, %fd289;
	selp.f64 	%fd291, %fd288, %fd290, %p59;
	mov.b64 	%rd91, %fd291;
	mov.b64 	{%r239, %r244}, %rd91;
	mov.b32 	%r245, 8;
	// begin inline asm
	shfl.sync.down.b32 %r238, %r239, %r245, %r256, %r257;
	// end inline asm
	// begin inline asm
	shfl.sync.down.b32 %r243, %r244, %r245, %r256, %r257;
	// end inline asm
	mov.b64 	%rd92, {%r238, %r243};
	mov.b64 	%fd292, %rd92;
	setp.gt.s32 	%p60, %r207, 23;
	add.f64 	%fd293, %fd291, %fd292;
	selp.f64 	%fd294, %fd291, %fd293, %p60;
	mov.b64 	%rd93, %fd294;
	mov.b64 	{%r249, %r254}, %rd93;
	mov.b32 	%r255, 16;
	// begin inline asm
	shfl.sync.down.b32 %r248, %r249, %r255, %r256, %r257;
	// end inline asm
	// begin inline asm
	shfl.sync.down.b32 %r253, %r254, %r255, %r256, %r257;
	// end inline asm
	mov.b64 	%rd94, {%r248, %r253};
	mov.b64 	%fd295, %rd94;
	setp.gt.s32 	%p61, %r207, 15;
	add.f64 	%fd16, %fd294, %fd295;
	selp.f64 	%fd345, %fd294, %fd16, %p61;
	setp.ne.s32 	%p62, %r207, 0;
	@%p62 bra 	$L__BB8_19;
	shr.u32 	%r258, %r5, 2;
	and.b32  	%r259, %r258, 248;
	mov.u32 	%r260, _ZZN3cub18CUB_300001_SM_10006detail6reduce18DeviceReduceKernelINS2_10policy_hubIdyN4cuda3std3__44plusIdEEE10Policy1000EN6thrust24THRUST_300001_SM_1000_NS10device_ptrIdEEyS9_d6squareEEvT0_PT3_T1_NS0_13GridEvenShareISK_EET2_T4_E12temp_storage;
	add.s32 	%r261, %r260, %r259;
	st.shared.f64 	[%r261+16], %fd16;
$L__BB8_19:
	bar.sync 	0;
	setp.ne.s32 	%p63, %r5, 0;
	@%p63 bra 	$L__BB8_46;
	ld.shared.f64 	%fd296, [_ZZN3cub18CUB_300001_SM_10006detail6reduce18DeviceReduceKernelINS2_10policy_hubIdyN4cuda3std3__44plusIdEEE10Policy1000EN6thrust24THRUST_300001_SM_1000_NS10device_ptrIdEEyS9_d6squareEEvT0_PT3_T1_NS0_13GridEvenShareISK_EET2_T4_E12temp_storage+24];
	add.f64 	%fd297, %fd345, %fd296;
	ld.shared.f64 	%fd298, [_ZZN3cub18CUB_300001_SM_10006detail6reduce18DeviceReduceKernelINS2_10policy_hubIdyN4cuda3std3__44plusIdEEE10Policy1000EN6thrust24THRUST_300001_SM_1000_NS10device_ptrIdEEyS9_d6squareEEvT0_PT3_T1_NS0_13GridEvenShareISK_EET2_T4_E12temp_storage+32];
	add.f64 	%fd299, %fd297, %fd298;
	ld.shared.f64 	%fd300, [_ZZN3cub18CUB_300001_SM_10006detail6reduce18DeviceReduceKernelINS2_10policy_hubIdyN4cuda3std3__44plusIdEEE10Policy1000EN6thrust24THRUST_300001_SM_1000_NS10device_ptrIdEEyS9_d6squareEEvT0_PT3_T1_NS0_13GridEvenShareISK_EET2_T4_E12temp_storage+40];
	add.f64 	%fd301, %fd299, %fd300;
	ld.shared.f64 	%fd302, [_ZZN3cub18CUB_300001_SM_10006detail6reduce18DeviceReduceKernelINS2_10policy_hubIdyN4cuda3std3__44plusIdEEE10Policy1000EN6thrust24THRUST_300001_SM_1000_NS10device_ptrIdEEyS9_d6squareEEvT0_PT3_T1_NS0_13GridEvenShareISK_EET2_T4_E12temp_storage+48];
	add.f64 	%fd303, %fd301, %fd302;
	ld.shared.f64 	%fd304, [_ZZN3cub18CUB_300001_SM_10006detail6reduce18DeviceReduceKernelINS2_10policy_hubIdyN4cuda3std3__44plusIdEEE10Policy1000EN6thrust24THRUST_300001_SM_1000_NS10device_ptrIdEEyS9_d6squareEEvT0_PT3_T1_NS0_13GridEvenShareISK_EET2_T4_E12temp_storage+56];
	add.f64 	%fd305, %fd303, %fd304;
	ld.shared.f64 	%fd306, [_ZZN3cub18CUB_300001_SM_10006detail6reduce18DeviceReduceKernelINS2_10policy_hubIdyN4cuda3std3__44plusIdEEE10Policy1000EN6thrust24THRUST_300001_SM_1000_NS10device_ptrIdEEyS9_d6squareEEvT0_PT3_T1_NS0_13GridEvenShareISK_EET2_T4_E12temp_storage+64];
	add.f64 	%fd307, %fd305, %fd306;
	ld.shared.f64 	%fd308, [_ZZN3cub18CUB_300001_SM_10006detail6reduce18DeviceReduceKernelINS2_10policy_hubIdyN4cuda3std3__44plusIdEEE10Policy1000EN6thrust24THRUST_300001_SM_1000_NS10device_ptrIdEEyS9_d6squareEEvT0_PT3_T1_NS0_13GridEvenShareISK_EET2_T4_E12temp_storage+72];
	add.f64 	%fd309, %fd307, %fd308;
	ld.shared.f64 	%fd310, [_ZZN3cub18CUB_300001_SM_10006detail6reduce18DeviceReduceKernelINS2_10policy_hubIdyN4cuda3std3__44plusIdEEE10Policy1000EN6thrust24THRUST_300001_SM_1000_NS10device_ptrIdEEyS9_d6squareEEvT0_PT3_T1_NS0_13GridEvenShareISK_EET2_T4_E12temp_storage+80];
	add.f64 	%fd311, %fd309, %fd310;
	ld.shared.f64 	%fd312, [_ZZN3cub18CUB_300001_SM_10006detail6reduce18DeviceReduceKernelINS2_10policy_hubIdyN4cuda3std3__44plusIdEEE10Policy1000EN6thrust24THRUST_300001_SM_1000_NS10device_ptrIdEEyS9_d6squareEEvT0_PT3_T1_NS0_13GridEvenShareISK_EET2_T4_E12temp_storage+88];
	add.f64 	%fd313, %fd311, %fd312;
	ld.shared.f64 	%fd314, [_ZZN3cub18CUB_300001_SM_10006detail6reduce18DeviceReduceKernelINS2_10policy_hubIdyN4cuda3std3__44plusIdEEE10Policy1000EN6thrust24THRUST_300001_SM_1000_NS10device_ptrIdEEyS9_d6squareEEvT0_PT3_T1_NS0_13GridEvenShareISK_EET2_T4_E12temp_storage+96];
	add.f64 	%fd315, %fd313, %fd314;
	ld.shared.f64 	%fd316, [_ZZN3cub18CUB_300001_SM_10006detail6reduce18DeviceReduceKernelINS2_10policy_hubIdyN4cuda3std3__44plusIdEEE10Policy1000EN6thrust24THRUST_300001_SM_1000_NS10device_ptrIdEEyS9_d6squareEEvT0_PT3_T1_NS0_13GridEvenShareISK_EET2_T4_E12temp_storage+104];
	add.f64 	%fd317, %fd315, %fd316;
	ld.shared.f64 	%fd318, [_ZZN3cub18CUB_300001_SM_10006detail6reduce18DeviceReduceKernelINS2_10policy_hubIdyN4cuda3std3__44plusIdEEE10Policy1000EN6thrust24THRUST_300001_SM_1000_NS10device_ptrIdEEyS9_d6squareEEvT0_PT3_T1_NS0_13GridEvenShareISK_EET2_T4_E12temp_storage+112];
	add.f64 	%fd319, %fd317, %fd318;
	ld.shared.f64 	%fd320, [_ZZN3cub18CUB_300001_SM_10006detail6reduce18DeviceReduceKernelINS2_10policy_hubIdyN4cuda3std3__44plusIdEEE10Policy1000EN6thrust24THRUST_300001_SM_1000_NS10device_ptrIdEEyS9_d6squareEEvT0_PT3_T1_NS0_13GridEvenShareISK_EET2_T4_E12temp_storage+120];
	add.f64 	%fd321, %fd319, %fd320;
	ld.shared.f64 	%fd322, [_ZZN3cub18CUB_300001_SM_10006detail6reduce18DeviceReduceKernelINS2_10policy_hubIdyN4cuda3std3__44plusIdEEE10Policy1000EN6thrust24THRUST_300001_SM_1000_NS10device_ptrIdEEyS9_d6squareEEvT0_PT3_T1_NS0_13GridEvenShareISK_EET2_T4_E12temp_storage+128];
	add.f64 	%fd323, %fd321, %fd322;
	ld.shared.f64 	%fd324, [_ZZN3cub18CUB_300001_SM_10006detail6reduce18DeviceReduceKernelINS2_10policy_hubIdyN4cuda3std3__44plusIdEEE10Policy1000EN6thrust24THRUST_300001_SM_1000_NS10device_ptrIdEEyS9_d6squareEEvT0_PT3_T1_NS0_13GridEvenShareISK_EET2_T4_E12temp_storage+136];
	add.f64 	%fd345, %fd323, %fd324;
	bra.uni 	$L__BB8_46;
$L__BB8_21:
	// begin inline asm
	mov.u32 %r144, %laneid;
	// end inline asm
	and.b32  	%r195, %r5, 992;
	add.s32 	%r196, %r195, 32;
	setp.gt.s32 	%p34, %r196, %r4;
	not.b32 	%r197, %r195;
	add.s32 	%r198, %r4, %r197;
	selp.b32 	%r193, %r198, 31, %p34;
	mov.b64 	%rd75, %fd334;
	mov.b64 	{%r146, %r151}, %rd75;
	mov.b32 	%r152, 1;
	mov.b32 	%r194, -1;
	// begin inline asm
	shfl.sync.down.b32 %r145, %r146, %r152, %r193, %r194;
	// end inline asm
	// begin inline asm
	shfl.sync.down.b32 %r150, %r151, %r152, %r193, %r194;
	// end inline asm
	mov.b64 	%rd76, {%r145, %r150};
	mov.b64 	%fd225, %rd76;
	setp.lt.s32 	%p35, %r144, %r193;
	add.f64 	%fd226, %fd334, %fd225;
	selp.f64 	%fd227, %fd226, %fd334, %p35;
	mov.b64 	%rd77, %fd227;
	mov.b64 	{%r156, %r161}, %rd77;
	mov.b32 	%r162, 2;
	// begin inline asm
	shfl.sync.down.b32 %r155, %r156, %r162, %r193, %r194;
	// end inline asm
	// begin inline asm
	shfl.sync.down.b32 %r160, %r161, %r162, %r193, %r194;
	// end inline asm
	mov.b64 	%rd78, {%r155, %r160};
	mov.b64 	%fd228, %rd78;
	add.s32 	%r199, %r144, 2;
	setp.gt.s32 	%p36, %r199, %r193;
	add.f64 	%fd229, %fd227, %fd228;
	selp.f64 	%fd230, %fd227, %fd229, %p36;
	mov.b64 	%rd79, %fd230;
	mov.b64 	{%r166, %r171}, %rd79;
	mov.b32 	%r172, 4;
	// begin inline asm
	shfl.sync.down.b32 %r165, %r166, %r172, %r193, %r194;
	// end inline asm
	// begin inline asm
	shfl.sync.down.b32 %r170, %r171, %r172, %r193, %r194;
	// end inline asm
	mov.b64 	%rd80, {%r165, %r170};
	mov.b64 	%fd231, %rd80;
	add.s32 	%r200, %r144, 4;
	setp.gt.s32 	%p37, %r200, %r193;
	add.f64 	%fd232, %fd230, %fd231;
	selp.f64 	%fd233, %fd230, %fd232, %p37;
	mov.b64 	%rd81, %fd233;
	mov.b64 	{%r176, %r181}, %rd81;
	mov.b32 	%r182, 8;
	// begin inline asm
	shfl.sync.down.b32 %r175, %r176, %r182, %r193, %r194;
	// end inline asm
	// begin inline asm
	shfl.sync.down.b32 %r180, %r181, %r182, %r193, %r194;
	// end inline asm
	mov.b64 	%rd82, {%r175, %r180};
	mov.b64 	%fd234, %rd82;
	add.s32 	%r201, %r144, 8;
	setp.gt.s32 	%p38, %r201, %r193;
	add.f64 	%fd235, %fd233, %fd234;
	selp.f64 	%fd236, %fd233, %fd235, %p38;
	mov.b64 	%rd83, %fd236;
	mov.b64 	{%r186, %r191}, %rd83;
	mov.b32 	%r192, 16;
	// begin inline asm
	shfl.sync.down.b32 %r185, %r186, %r192, %r193, %r194;
	// end inline asm
	// begin inline asm
	shfl.sync.down.b32 %r190, %r191, %r192, %r193, %r194;
	// end inline asm
	mov.b64 	%rd84, {%r185, %r190};
	mov.b64 	%fd237, %rd84;
	add.s32 	%r202, %r144, 16;
	setp.gt.s32 	%p39, %r202, %r193;
	add.f64 	%fd238, %fd236, %fd237;
	selp.f64 	%fd345, %fd236, %fd238, %p39;
	setp.ne.s32 	%p40, %r144, 0;
	@%p40 bra 	$L__BB8_23;
	shr.u32 	%r203, %r5, 2;
	and.b32  	%r204, %r203, 248;
	mov.u32 	%r205, _ZZN3cub18CUB_300001_SM_10006detail6reduce18DeviceReduceKernelINS2_10policy_hubIdyN4cuda3std3__44plusIdEEE10Policy1000EN6thrust24THRUST_300001_SM_1000_NS10device_ptrIdEEyS9_d6squareEEvT0_PT3_T1_NS0_13GridEvenShareISK_EET2_T4_E12temp_storage;
	add.s32 	%r206, %r205, %r204;
	st.shared.f64 	[%r206+16], %fd345;
$L__BB8_23:
	bar.sync 	0;
	setp.ne.s32 	%p41, %r5, 0;
	@%p41 bra 	$L__BB8_46;
	setp.gt.s32 	%p42, %r4, 32;
	ld.shared.f64 	%fd239, [_ZZN3cub18CUB_300001_SM_10006detail6reduce18DeviceReduceKernelINS2_10policy_hubIdyN4cuda3std3__44plusIdEEE10Policy1000EN6thrust24THRUST_300001_SM_1000_NS10device_ptrIdEEyS9_d6squareEEvT0_PT3_T1_NS0_13GridEvenShareISK_EET2_T4_E12temp_storage+24];
	add.f64 	%fd240, %fd345, %fd239;
	selp.f64 	%fd241, %fd240, %fd345, %p42;
	setp.gt.s32 	%p43, %r4, 64;
	ld.shared.f64 	%fd242, [_ZZN3cub18CUB_300001_SM_10006detail6reduce18DeviceReduceKernelINS2_10policy_hubIdyN4cuda3std3__44plusIdEEE10Policy1000EN6thrust24THRUST_300001_SM_1000_NS10device_ptrIdEEyS9_d6squareEEvT0_PT3_T1_NS0_13GridEvenShareISK_EET2_T4_E12temp_storage+32];
	add.f64 	%fd243, %fd242, %fd241;
	selp.f64 	%fd244, %fd243, %fd241, %p43;
	setp.gt.s32 	%p44, %r4, 96;
	ld.shared.f64 	%fd245, [_ZZN3cub18CUB_300001_SM_10006detail6reduce18DeviceReduceKernelINS2_10policy_hubIdyN4cuda3std3__44plusIdEEE10Policy1000EN6thrust24THRUST_300001_SM_1000_NS10device_ptrIdEEyS9_d6squareEEvT0_PT3_T1_NS0_13GridEvenShareISK_EET2_T4_E12temp_storage+40];
	add.f64 	%fd246, %fd245, %fd244;
	selp.f64 	%fd247, %fd246, %fd244, %p44;
	setp.gt.s32 	%p45, %r4, 128;
	ld.shared.f64 	%fd248, [_ZZN3cub18CUB_300001_SM_10006detail6reduce18DeviceReduceKernelINS2_10policy_hubIdyN4cuda3std3__44plusIdEEE10Policy1000EN6thrust24THRUST_300001_SM_1000_NS10device_ptrIdEEyS9_d6squareEEvT0_PT3_T1_NS0_13GridEvenShareISK_EET2_T4_E12temp_storage+48];
	add.f64 	%fd249, %fd248, %fd247;
	selp.f64 	%fd250, %fd249, %fd247, %p45;
	setp.gt.s32 	%p46, %r4, 160;
	ld.shared.f64 	%fd251, [_ZZN3cub18CUB_300001_SM_10006detail6reduce18DeviceReduceKernelINS2_10policy_hubIdyN4cuda3std3__44plusIdEEE10Policy1000EN6thrust24THRUST_300001_SM_1000_NS10device_ptrIdEEyS9_d6squareEEvT0_PT3_T1_NS0_13GridEvenShareISK_EET2_T4_E12temp_storage+56];
	add.f64 	%fd252, %fd251, %fd250;
	selp.f64 	%fd253, %fd252, %fd250, %p46;
	setp.gt.s32 	%p47, %r4, 192;
	ld.shared.f64 	%fd254, [_ZZN3cub18CUB_300001_SM_10006detail6reduce18DeviceReduceKernelINS2_10policy_hubIdyN4cuda3std3__44plusIdEEE10Policy1000EN6thrust24THRUST_300001_SM_1000_NS10device_ptrIdEEyS9_d6squareEEvT0_PT3_T1_NS0_13GridEvenShareISK_EET2_T4_E12temp_storage+64];
	add.f64 	%fd255, %fd254, %fd253;
	selp.f64 	%fd256, %fd255, %fd253, %p47;
	setp.gt.s32 	%p48, %r4, 224;
	ld.shared.f64 	%fd257, [_ZZN3cub18CUB_300001_SM_10006detail6reduce18DeviceReduceKernelINS2_10policy_hubIdyN4cuda3std3__44plusIdEEE10Policy1000EN6thrust24THRUST_300001_SM_1000_NS10device_ptrIdEEyS9_d6squareEEvT0_PT3_T1_NS0_13GridEvenShareISK_EET2_T4_E12temp_storage+72];
	add.f64 	%fd258, %fd257, %fd256;
	selp.f64 	%fd259, %fd258, %fd256, %p48;
	setp.gt.s32 	%p49, %r4, 256;
	ld.shared.f64 	%fd260, [_ZZN3cub18CUB_300001_SM_10006detail6reduce18DeviceReduceKernelINS2_10policy_hubIdyN4cuda3std3__44plusIdEEE10Policy1000EN6thrust24THRUST_300001_SM_1000_NS10device_ptrIdEEyS9_d6squareEEvT0_PT3_T1_NS0_13GridEvenShareISK_EET2_T4_E12temp_storage+80];
	add.f64 	%fd261, %fd260, %fd259;
	selp.f64 	%fd262, %fd261, %fd259, %p49;
	setp.gt.s32 	%p50, %r4, 288;
	ld.shared.f64 	%fd263, [_ZZN3cub18CUB_300001_SM_10006detail6reduce18DeviceReduceKernelINS2_10policy_hubIdyN4cuda3std3__44plusIdEEE10Policy1000EN6thrust24THRUST_300001_SM_1000_NS10device_ptrIdEEyS9_d6squareEEvT0_PT3_T1_NS0_13GridEvenShareISK_EET2_T4_E12temp_storage+88];
	add.f64 	%fd264, %fd263, %fd262;
	selp.f64 	%fd265, %fd264, %fd262, %p50;
	setp.gt.s32 	%p51, %r4, 320;
	ld.shared.f64 	%fd266, [_ZZN3cub18CUB_300001_SM_10006detail6reduce18DeviceReduceKernelINS2_10policy_hubIdyN4cuda3std3__44plusIdEEE10Policy1000EN6thrust24THRUST_300001_SM_1000_NS10device_ptrIdEEyS9_d6squareEEvT0_PT3_T1_NS0_13GridEvenShareISK_EET2_T4_E12temp_storage+96];
	add.f64 	%fd267, %fd266, %fd265;
	selp.f64 	%fd268, %fd267, %fd265, %p51;
	setp.gt.s32 	%p52, %r4, 352;
	ld.shared.f64 	%fd269, [_ZZN3cub18CUB_300001_SM_10006detail6reduce18DeviceReduceKernelINS2_10policy_hubIdyN4cuda3std3__44plusIdEEE10Policy1000EN6thrust24THRUST_300001_SM_1000_NS10device_ptrIdEEyS9_d6squareEEvT0_PT3_T1_NS0_13GridEvenShareISK_EET2_T4_E12temp_storage+104];
	add.f64 	%fd270, %fd269, %fd268;
	selp.f64 	%fd271, %fd270, %fd268, %p52;
	setp.gt.s32 	%p53, %r4, 384;
	ld.shared.f64 	%fd272, [_ZZN3cub18CUB_300001_SM_10006detail6reduce18DeviceReduceKernelINS2_10policy_hubIdyN4cuda3std3__44plusIdEEE10Policy1000EN6thrust24THRUST_300001_SM_1000_NS10device_ptrIdEEyS9_d6squareEEvT0_PT3_T1_NS0_13GridEvenShareISK_EET2_T4_E12temp_storage+112];
	add.f64 	%fd273, %fd272, %fd271;
	selp.f64 	%fd274, %fd273, %fd271, %p53;
	setp.gt.s32 	%p54, %r4, 416;
	ld.shared.f64 	%fd275, [_ZZN3cub18CUB_300001_SM_10006detail6reduce18DeviceReduceKernelINS2_10policy_hubIdyN4cuda3std3__44plusIdEEE10Policy1000EN6thrust24THRUST_300001_SM_1000_NS10device_ptrIdEEyS9_d6squareEEvT0_PT3_T1_NS0_13GridEvenShareISK_EET2_T4_E12temp_storage+120];
	add.f64 	%fd276, %fd275, %fd274;
	selp.f64 	%fd277, %fd276, %fd274, %p54;
	setp.gt.s32 	%p55, %r4, 448;
	ld.shared.f64 	%fd278, [_ZZN3cub18CUB_300001_SM_10006detail6reduce18DeviceReduceKernelINS2_10policy_hubIdyN4cuda3std3__44plusIdEEE10Policy1000EN6thrust24THRUST_300001_SM_1000_NS10device_ptrIdEEyS9_d6squareEEvT0_PT3_T1_NS0_13GridEvenShareISK_EET2_T4_E12temp_storage+128];
	add.f64 	%fd279, %fd278, %fd277;
	selp.f64 	%fd280, %fd279, %fd277, %p55;
	setp.gt.s32 	%p56, %r4, 480;
	ld.shared.f64 	%fd281, [_ZZN3cub18CUB_300001_SM_10006detail6reduce18DeviceReduceKernelINS2_10policy_hubIdyN4cuda3std3__44plusIdEEE10Policy1000EN6thrust24THRUST_300001_SM_1000_NS10device_ptrIdEEyS9_d6squareEEvT0_PT3_T1_NS0_13GridEvenShareISK_EET2_T4_E12temp_storage+136];
	add.f64 	%fd282, %fd281, %fd280;
	selp.f64 	%fd345, %fd282, %fd280, %p56;
	bra.uni 	$L__BB8_46;
$L__BB8_25:
	cvt.u32.u64 	%r52, %rd4;
	mov.u32 	%r27, %tid.x;
	add.s32 	%r53, %r52, %r27;
	mul.wide.u32 	%rd26, %r53, 8;
	add.s64 	%rd27, %rd2, %rd26;
	ld.global.f64 	%fd41, [%rd27];
	ld.global.f64 	%fd42, [%rd27+4096];
	mul.f64 	%fd43, %fd42, %fd42;
	ld.global.f64 	%fd44, [%rd27+8192];
	ld.global.f64 	%fd45, [%rd27+12288];
	ld.global.f64 	%fd46, [%rd27+16384];
	ld.global.f64 	%fd47, [%rd27+20480];
	ld.global.f64 	%fd48, [%rd27+24576];
	fma.rn.f64 	%fd49, %fd41, %fd41, %fd43;
	fma.rn.f64 	%fd50, %fd44, %fd44, %fd49;
	fma.rn.f64 	%fd51, %fd45, %fd45, %fd50;
	fma.rn.f64 	%fd52, %fd46, %fd46, %fd51;
	fma.rn.f64 	%fd53, %fd47, %fd47, %fd52;
	fma.rn.f64 	%fd344, %fd48, %fd48, %fd53;
	setp.lt.u64 	%p2, %rd5, %rd3;
	@%p2 bra 	$L__BB8_42;
	cvt.u32.u64 	%r55, %rd3;
	cvt.u64.u32 	%rd10, %r27;
	add.s64 	%rd101, %rd4, %rd3;
	cvt.u32.u64 	%r28, %rd1;
	not.b32 	%r57, %r27;
	add.s32 	%r58, %r57, %r28;
	sub.s32 	%r59, %r58, %r55;
	sub.s32 	%r271, %r59, %r52;
	add.s64 	%rd28, %rd101, %rd10;
	shl.b64 	%rd29, %rd28, 3;
	add.s64 	%rd30, %rd29, %rd2;
	add.s64 	%rd100, %rd30, 32768;
	mov.b32 	%r272, 0;
	mov.u64 	%rd102, %rd4;
$L__BB8_27:
	add.s64 	%rd102, %rd102, %rd3;
	add.s64 	%rd31, %rd1, -3584;
	setp.gt.u64 	%p3, %rd102, %rd31;
	@%p3 bra 	$L__BB8_29;
	cvt.u32.u64 	%r60, %rd3;
	add.s64 	%rd32, %rd102, %rd10;
	shl.b64 	%rd33, %rd32, 3;
	add.s64 	%rd34, %rd2, %rd33;
	ld.global.f64 	%fd54, [%rd34];
	ld.global.f64 	%fd55, [%rd34+4096];
	ld.global.f64 	%fd56, [%rd34+8192];
	ld.global.f64 	%fd57, [%rd34+12288];
	ld.global.f64 	%fd58, [%rd34+16384];
	ld.global.f64 	%fd59, [%rd34+20480];
	ld.global.f64 	%fd60, [%rd34+24576];
	fma.rn.f64 	%fd61, %fd54, %fd54, %fd344;
	fma.rn.f64 	%fd62, %fd55, %fd55, %fd61;
	fma.rn.f64 	%fd63, %fd56, %fd56, %fd62;
	fma.rn.f64 	%fd64, %fd57, %fd57, %fd63;
	fma.rn.f64 	%fd65, %fd58, %fd58, %fd64;
	fma.rn.f64 	%fd66, %fd59, %fd59, %fd65;
	fma.rn.f64 	%fd344, %fd60, %fd60, %fd66;
	sub.s64 	%rd35, %rd1, %rd102;
	setp.lt.u64 	%p4, %rd35, %rd3;
	add.s32 	%r272, %r272, 1;
	add.s64 	%rd101, %rd101, %rd3;
	sub.s32 	%r271, %r271, %r60;
	shl.b64 	%rd36, %rd3, 3;
	add.s64 	%rd100, %rd100, %rd36;
	@%p4 bra 	$L__BB8_42;
	bra.uni 	$L__BB8_27;
$L__BB8_29:
	setp.le.u64 	%p5, %rd1, %rd102;
	cvt.u32.u64 	%r61, %rd102;
	cvt.u32.u64 	%r62, %rd1;
	sub.s32 	%r63, %r62, %r61;
	setp.ge.s32 	%p6, %r27, %r63;
	or.pred  	%p7, %p5, %p6;
	@%p7 bra 	$L__BB8_42;
	cvt.u32.u64 	%r65, %rd3;
	cvt.u32.u64 	%r66, %rd4;
	not.b32 	%r67, %r27;
	add.s32 	%r68, %r67, %r28;
	add.s32 	%r69, %r65, %r66;
	sub.s32 	%r70, %r68, %r69;
	mul.lo.s32 	%r71, %r1, %r272;
	mad.lo.s32 	%r72, %r71, -3584, %r70;
	shr.u32 	%r73, %r72, 9;
	add.s32 	%r34, %r73, 1;
	and.b32  	%r35, %r34, 15;
	setp.lt.u32 	%p8, %r72, 7680;
	mov.u32 	%r275, %r27;
	@%p8 bra 	$L__BB8_33;
	shr.u32 	%r74, %r271, 9;
	add.s32 	%r75, %r74, 1;
	and.b32  	%r76, %r75, 16777200;
	neg.s32 	%r273, %r76;
	mov.u32 	%r275, %r27;
$L__BB8_32:
	.pragma "nounroll";
	ld.global.f64 	%fd68, [%rd100+-32768];
	fma.rn.f64 	%fd69, %fd68, %fd68, %fd344;
	ld.global.f64 	%fd70, [%rd100+-28672];
	fma.rn.f64 	%fd71, %fd70, %fd70, %fd69;
	ld.global.f64 	%fd72, [%rd100+-24576];
	fma.rn.f64 	%fd73, %fd72, %fd72, %fd71;
	ld.global.f64 	%fd74, [%rd100+-20480];
	fma.rn.f64 	%fd75, %fd74, %fd74, %fd73;
	ld.global.f64 	%fd76, [%rd100+-16384];
	fma.rn.f64 	%fd77, %fd76, %fd76, %fd75;
	ld.global.f64 	%fd78, [%rd100+-12288];
	fma.rn.f64 	%fd79, %fd78, %fd78, %fd77;
	ld.global.f64 	%fd80, [%rd100+-8192];
	fma.rn.f64 	%fd81, %fd80, %fd80, %fd79;
	ld.global.f64 	%fd82, [%rd100+-4096];
	fma.rn.f64 	%fd83, %fd82, %fd82, %fd81;
	ld.global.f64 	%fd84, [%rd100];
	fma.rn.f64 	%fd85, %fd84, %fd84, %fd83;
	ld.global.f64 	%fd86, [%rd100+4096];
	fma.rn.f64 	%fd87, %fd86, %fd86, %fd85;
	ld.global.f64 	%fd88, [%rd100+8192];
	fma.rn.f64 	%fd89, %fd88, %fd88, %fd87;
	ld.global.f64 	%fd90, [%rd100+12288];
	fma.rn.f64 	%fd91, %fd90, %fd90, %fd89;
	ld.global.f64 	%fd92, [%rd100+16384];
	fma.rn.f64 	%fd93, %fd92, %fd92, %fd91;
	ld.global.f64 	%fd94, [%rd100+20480];
	fma.rn.f64 	%fd95, %fd94, %fd94, %fd93;
	ld.global.f64 	%fd96, [%rd100+24576];
	fma.rn.f64 	%fd97, %fd96, %fd96, %fd95;
	ld.global.f64 	%fd98, [%rd100+28672];
	fma.rn.f64 	%fd344, %fd98, %fd98, %fd97;
	add.s32 	%r275, %r275, 8192;
	add.s32 	%r273, %r273, 16;
	add.s64 	%rd100, %rd100, 65536;
	setp.ne.s32 	%p9, %r273, 0;
	@%p9 bra 	$L__BB8_32;
$L__BB8_33:
	setp.eq.s32 	%p10, %r35, 0;
	@%p10 bra 	$L__BB8_42;
	and.b32  	%r42, %r34, 7;
	setp.lt.u32 	%p11, %r35, 8;
	@%p11 bra 	$L__BB8_36;
	cvt.u64.u32 	%rd37, %r275;
	add.s64 	%rd38, %rd102, %rd37;
	shl.b64 	%rd39, %rd38, 3;
	add.s64 	%rd40, %rd2, %rd39;
	ld.global.f64 	%fd100, [%rd40];
	fma.rn.f64 	%fd101, %fd100, %fd100, %fd344;
	ld.global.f64 	%fd102, [%rd40+4096];
	fma.rn.f64 	%fd103, %fd102, %fd102, %fd101;
	ld.global.f64 	%fd104, [%rd40+8192];
	fma.rn.f64 	%fd105, %fd104, %fd104, %fd103;
	ld.global.f64 	%fd106, [%rd40+12288];
	fma.rn.f64 	%fd107, %fd106, %fd106, %fd105;
	ld.global.f64 	%fd108, [%rd40+16384];
	fma.rn.f64 	%fd109, %fd108, %fd108, %fd107;
	ld.global.f64 	%fd110, [%rd40+20480];
	fma.rn.f64 	%fd111, %fd110, %fd110, %fd109;
	ld.global.f64 	%fd112, [%rd40+24576];
	fma.rn.f64 	%fd113, %fd112, %fd112, %fd111;
	ld.global.f64 	%fd114, [%rd40+28672];
	fma.rn.f64 	%fd344, %fd114, %fd114, %fd113;
	add.s32 	%r275, %r275, 4096;
$L__BB8_36:
	setp.eq.s32 	%p12, %r42, 0;
	@%p12 bra 	$L__BB8_42;
	setp.lt.u32 	%p13, %r42, 4;
	@%p13 bra 	$L__BB8_39;
	cvt.u64.u32 	%rd41, %r275;
	add.s64 	%rd42, %rd102, %rd41;
	shl.b64 	%rd43, %rd42, 3;
	add.s64 	%rd44, %rd2, %rd43;
	ld.global.f64 	%fd116, [%rd44];
	fma.rn.f64 	%fd117, %fd116, %fd116, %fd344;
	ld.global.f64 	%fd118, [%rd44+4096];
	fma.rn.f64 	%fd119, %fd118, %fd118, %fd117;
	ld.global.f64 	%fd120, [%rd44+8192];
	fma.rn.f64 	%fd121, %fd120, %fd120, %fd119;
	ld.global.f64 	%fd122, [%rd44+12288];
	fma.rn.f64 	%fd344, %fd122, %fd122, %fd121;
	add.s32 	%r275, %r275, 2048;
$L__BB8_39:
	and.b32  	%r77, %r34, 3;
	setp.eq.s32 	%p14, %r77, 0;
	@%p14 bra 	$L__BB8_42;
	cvt.u64.u32 	%rd45, %r275;
	add.s64 	%rd46, %rd45, %rd101;
	shl.b64 	%rd47, %rd46, 3;
	add.s64 	%rd104, %rd2, %rd47;
	cvt.u16.u32 	%rs1, %r271;
	shr.u16 	%rs2, %rs1, 9;
	add.s16 	%rs3, %rs2, 1;
	cvt.u32.u16 	%r78, %rs3;
	and.b32  	%r79, %r78, 3;
	neg.s32 	%r278, %r79;
$L__BB8_41:
	.pragma "nounroll";
	ld.global.f64 	%fd123, [%rd104];
	fma.rn.f64 	%fd344, %fd123, %fd123, %fd344;
	add.s64 	%rd104, %rd104, 4096;
	add.s32 	%r278, %r278, 1;
	setp.ne.s32 	%p15, %r278, 0;
	@%p15 bra 	$L__BB8_41;
$L__BB8_42:
	// begin inline asm
	mov.u32 %r80, %laneid;
	// end inline asm
	mov.b64 	%rd48, %fd344;
	mov.b64 	{%r82, %r87}, %rd48;
	mov.b32 	%r88, 1;
	mov.b32 	%r129, 31;
	mov.b32 	%r130, -1;
	// begin inline asm
	shfl.sync.down.b32 %r81, %r82, %r88, %r129, %r130;
	// end inline asm
	// begin inline asm
	shfl.sync.down.b32 %r86, %r87, %r88, %r129, %r130;
	// end inline asm
	mov.b64 	%rd49, {%r81, %r86};
	mov.b64 	%fd124, %rd49;
	setp.gt.s32 	%p16, %r80, 30;
	add.f64 	%fd125, %fd344, %fd124;
	selp.f64 	%fd126, %fd344, %fd125, %p16;
	mov.b64 	%rd50, %fd126;
	mov.b64 	{%r92, %r97}, %rd50;
	mov.b32 	%r98, 2;
	// begin inline asm
	shfl.sync.down.b32 %r91, %r92, %r98, %r129, %r130;
	// end inline asm
	// begin inline asm
	shfl.sync.down.b32 %r96, %r97, %r98, %r129, %r130;
	// end inline asm
	mov.b64 	%rd51, {%r91, %r96};
	mov.b64 	%fd127, %rd51;
	setp.gt.s32 	%p17, %r80, 29;
	add.f64 	%fd128, %fd126, %fd127;
	selp.f64 	%fd129, %fd126, %fd128, %p17;
	mov.b64 	%rd52, %fd129;
	mov.b64 	{%r102, %r107}, %rd52;
	mov.b32 	%r108, 4;
	// begin inline asm
	shfl.sync.down.b32 %r101, %r102, %r108, %r129, %r130;
	// end inline asm
	// begin inline asm
	shfl.sync.down.b32 %r106, %r107, %r108, %r129, %r130;
	// end inline asm
	mov.b64 	%rd53, {%r101, %r106};
	mov.b64 	%fd130, %rd53;
	setp.gt.s32 	%p18, %r80, 27;
	add.f64 	%fd131, %fd129, %fd130;
	selp.f64 	%fd132, %fd129, %fd131, %p18;
	mov.b64 	%rd54, %fd132;
	mov.b64 	{%r112, %r117}, %rd54;
	mov.b32 	%r118, 8;
	// begin inline asm
	shfl.sync.down.b32 %r111, %r112, %r118, %r129, %r130;
	// end inline asm
	// begin inline asm
	shfl.sync.down.b32 %r116, %r117, %r118, %r129, %r130;
	// end inline asm
	mov.b64 	%rd55, {%r111, %r116};
	mov.b64 	%fd133, %rd55;
	setp.gt.s32 	%p19, %r80, 23;
	add.f64 	%fd134, %fd132, %fd133;
	selp.f64 	%fd135, %fd132, %fd134, %p19;
	mov.b64 	%rd56, %fd135;
	mov.b64 	{%r122, %r127}, %rd56;
	mov.b32 	%r128, 16;
	// begin inline asm
	shfl.sync.down.b32 %r121, %r122, %r128, %r129, %r130;
	// end inline asm
	// begin inline asm
	shfl.sync.down.b32 %r126, %r127, %r128, %r129, %r130;
	// end inline asm
	mov.b64 	%rd57, {%r121, %r126};
	mov.b64 	%fd136, %rd57;
	setp.gt.s32 	%p20, %r80, 15;
	add.f64 	%fd37, %fd135, %fd136;
	selp.f64 	%fd345, %fd135, %fd37, %p20;
	setp.ne.s32 	%p21, %r80, 0;
	@%p21 bra 	$L__BB8_44;
	shr.u32 	%r131, %r27, 2;
	and.b32  	%r132, %r131, 248;
	mov.u32 	%r133, _ZZN3cub18CUB_300001_SM_10006detail6reduce18DeviceReduceKernelINS2_10policy_hubIdyN4cuda3std3__44plusIdEEE10Policy1000EN6thrust24THRUST_300001_SM_1000_NS10device_ptrIdEEyS9_d6squareEEvT0_PT3_T1_NS0_13GridEvenShareISK_EET2_T4_E12temp_storage;
	add.s32 	%r134, %r133, %r132;
	st.shared.f64 	[%r134+16], %fd37;
$L__BB8_44:
	bar.sync 	0;
	setp.ne.s32 	%p22, %r27, 0;
	@%p22 bra 	$L__BB8_46;
	ld.shared.f64 	%fd137, [_ZZN3cub18CUB_300001_SM_10006detail6reduce18DeviceReduceKernelINS2_10policy_hubIdyN4cuda3std3__44plusIdEEE10Policy1000EN6thrust24THRUST_300001_SM_1000_NS10device_ptrIdEEyS9_d6squareEEvT0_PT3_T1_NS0_13GridEvenShareISK_EET2_T4_E12temp_storage+24];
	add.f64 	%fd138, %fd345, %fd137;
	ld.shared.f64 	%fd139, [_ZZN3cub18CUB_300001_SM_10006detail6reduce18DeviceReduceKernelINS2_10policy_hubIdyN4cuda3std3__44plusIdEEE10Policy1000EN6thrust24THRUST_300001_SM_1000_NS10device_ptrIdEEyS9_d6squareEEvT0_PT3_T1_NS0_13GridEvenShareISK_EET2_T4_E12temp_storage+32];
	add.f64 	%fd140, %fd138, %fd139;
	ld.shared.f64 	%fd141, [_ZZN3cub18CUB_300001_SM_10006detail6reduce18DeviceReduceKernelINS2_10policy_hubIdyN4cuda3std3__44plusIdEEE10Policy1000EN6thrust24THRUST_300001_SM_1000_NS10device_ptrIdEEyS9_d6squareEEvT0_PT3_T1_NS0_13GridEvenShareISK_EET2_T4_E12temp_storage+40];
	add.f64 	%fd142, %fd140, %fd141;
	ld.shared.f64 	%fd143, [_ZZN3cub18CUB_300001_SM_10006detail6reduce18DeviceReduceKernelINS2_10policy_hubIdyN4cuda3std3__44plusIdEEE10Policy1000EN6thrust24THRUST_300001_SM_1000_NS10device_ptrIdEEyS9_d6squareEEvT0_PT3_T1_NS0_13GridEvenShareISK_EET2_T4_E12temp_storage+48];
	add.f64 	%fd144, %fd142, %fd143;
	ld.shared.f64 	%fd145, [_ZZN3cub18CUB_300001_SM_10006detail6reduce18DeviceReduceKernelINS2_10policy_hubIdyN4cuda3std3__44plusIdEEE10Policy1000EN6thrust24THRUST_300001_SM_1000_NS10device_ptrIdEEyS9_d6squareEEvT0_PT3_T1_NS0_13GridEvenShareISK_EET2_T4_E12temp_storage+56];
	add.f64 	%fd146, %fd144, %fd145;
	ld.shared.f64 	%fd147, [_ZZN3cub18CUB_300001_SM_10006detail6reduce18DeviceReduceKernelINS2_10policy_hubIdyN4cuda3std3__44plusIdEEE10Policy1000EN6thrust24THRUST_300001_SM_1000_NS10device_ptrIdEEyS9_d6squareEEvT0_PT3_T1_NS0_13GridEvenShareISK_EET2_T4_E12temp_storage+64];
	add.f64 	%fd148, %fd146, %fd147;
	ld.shared.f64 	%fd149, [_ZZN3cub18CUB_300001_SM_10006detail6reduce18DeviceReduceKernelINS2_10policy_hubIdyN4cuda3std3__44plusIdEEE10Policy1000EN6thrust24THRUST_300001_SM_1000_NS10device_ptrIdEEyS9_d6squareEEvT0_PT3_T1_NS0_13GridEvenShareISK_EET2_T4_E12temp_storage+72];
	add.f64 	%fd150, %fd148, %fd149;
	ld.shared.f64 	%fd151, [_ZZN3cub18CUB_300001_SM_10006detail6reduce18DeviceReduceKernelINS2_10policy_hubIdyN4cuda3std3__44plusIdEEE10Policy1000EN6thrust24THRUST_300001_SM_1000_NS10device_ptrIdEEyS9_d6squareEEvT0_PT3_T1_NS0_13GridEvenShareISK_EET2_T4_E12temp_storage+80];
	add.f64 	%fd152, %fd150, %fd151;
	ld.shared.f64 	%fd153, [_ZZN3cub18CUB_300001_SM_10006detail6reduce18DeviceReduceKernelINS2_10policy_hubIdyN4cuda3std3__44plusIdEEE10Policy1000EN6thrust24THRUST_300001_SM_1000_NS10device_ptrIdEEyS9_d6squareEEvT0_PT3_T1_NS0_13GridEvenShareISK_EET2_T4_E12temp_storage+88];
	add.f64 	%fd154, %fd152, %fd153;
	ld.shared.f64 	%fd155, [_ZZN3cub18CUB_300001_SM_10006detail6reduce18DeviceReduceKernelINS2_10policy_hubIdyN4cuda3std3__44plusIdEEE10Policy1000EN6thrust24THRUST_300001_SM_1000_NS10device_ptrIdEEyS9_d6squareEEvT0_PT3_T1_NS0_13GridEvenShareISK_EET2_T4_E12temp_storage+96];
	add.f64 	%fd156, %fd154, %fd155;
	ld.shared.f64 	%fd157, [_ZZN3cub18CUB_300001_SM_10006detail6reduce18DeviceReduceKernelINS2_10policy_hubIdyN4cuda3std3__44plusIdEEE10Policy1000EN6thrust24THRUST_300001_SM_1000_NS10device_ptrIdEEyS9_d6squareEEvT0_PT3_T1_NS0_13GridEvenShareISK_EET2_T4_E12temp_storage+104];
	add.f64 	%fd158, %fd156, %fd157;
	ld.shared.f64 	%fd159, [_ZZN3cub18CUB_300001_SM_10006detail6reduce18DeviceReduceKernelINS2_10policy_hubIdyN4cuda3std3__44plusIdEEE10Policy1000EN6thrust24THRUST_300001_SM_1000_NS10device_ptrIdEEyS9_d6squareEEvT0_PT3_T1_NS0_13GridEvenShareISK_EET2_T4_E12temp_storage+112];
	add.f64 	%fd160, %fd158, %fd159;
	ld.shared.f64 	%fd161, [_ZZN3cub18CUB_300001_SM_10006detail6reduce18DeviceReduceKernelINS2_10policy_hubIdyN4cuda3std3__44plusIdEEE10Policy1000EN6thrust24THRUST_300001_SM_1000_NS10device_ptrIdEEyS9_d6squareEEvT0_PT3_T1_NS0_13GridEvenShareISK_EET2_T4_E12temp_storage+120];
	add.f64 	%fd162, %fd160, %fd161;
	ld.shared.f64 	%fd163, [_ZZN3cub18CUB_300001_SM_10006detail6reduce18DeviceReduceKernelINS2_10policy_hubIdyN4cuda3std3__44plusIdEEE10Policy1000EN6thrust24THRUST_300001_SM_1000_NS10device_ptrIdEEyS9_d6squareEEvT0_PT3_T1_NS0_13GridEvenShareISK_EET2_T4_E12temp_storage+128];
	add.f64 	%fd164, %fd162, %fd163;
	ld.shared.f64 	%fd165, [_ZZN3cub18CUB_300001_SM_10006detail6reduce18DeviceReduceKernelINS2_10policy_hubIdyN4cuda3std3__44plusIdEEE10Policy1000EN6thrust24THRUST_300001_SM_1000_NS10device_ptrIdEEyS9_d6squareEEvT0_PT3_T1_NS0_13GridEvenShareISK_EET2_T4_E12temp_storage+136];
	add.f64 	%fd345, %fd164, %fd165;
$L__BB8_46:
	mov.u32 	%r262, %tid.x;
	setp.ne.s32 	%p64, %r262, 0;
	@%p64 bra 	$L__BB8_48;
	ld.param.u64 	%rd98, [_ZN3cub18CUB_300001_SM_10006detail6reduce18DeviceReduceKernelINS2_10policy_hubIdyN4cuda3std3__44plusIdEEE10Policy1000EN6thrust24THRUST_300001_SM_1000_NS10device_ptrIdEEyS9_d6squareEEvT0_PT3_T1_NS0_13GridEvenShareISK_EET2_T4__param_1];
	cvta.to.global.u64 	%rd95, %rd98;
	mul.wide.u32 	%rd96, %r2, 8;
	add.s64 	%rd97, %rd95, %rd96;
	st.global.f64 	[%rd97], %fd345;
$L__BB8_48:
	ret;

}
	// .globl	_ZN3cub18CUB_300001_SM_10006detail6reduce28DeviceReduceSingleTileKernelINS2_10policy_hubIdyN4cuda3std3__44plusIdEEE10Policy1000EPdSC_iS9_ddNS7_10__identityEEEvT0_T1_T2_T3_T4_T6_
.visible .entry _ZN3cub18CUB_300001_SM_10006detail6reduce28DeviceReduceSingleTileKernelINS2_10policy_hubIdyN4cuda3std3__44plusIdEEE10Policy1000EPdSC_iS9_ddNS7_10__identityEEEvT0_T1_T2_T3_T4_T6_(
	.param .u64 .ptr .align 1 _ZN3cub18CUB_300001_SM_10006detail6reduce28DeviceReduceSingleTileKernelINS2_10policy_hubIdyN4cuda3std3__44plusIdEEE10Policy1000EPdSC_iS9_ddNS7_10__identityEEEvT0_T1_T2_T3_T4_T6__param_0,
	.param .u64 .ptr .align 1 _ZN3cub18CUB_300001_SM_10006detail6reduce28DeviceReduceSingleTileKernelINS2_10policy_hubIdyN4cuda3std3__44plusIdEEE10Policy1000EPdSC_iS9_ddNS7_10__identityEEEvT0_T1_T2_T3_T4_T6__param_1,
	.param .u32 _ZN3cub18CUB_300001_SM_10006detail6reduce28DeviceReduceSingleTileKernelINS2_10policy_hubIdyN4cuda3std3__44plusIdEEE10Policy1000EPdSC_iS9_ddNS7_10__identityEEEvT0_T1_T2_T3_T4_T6__param_2,
	.param .align 1 .b8 _ZN3cub18CUB_300001_SM_10006detail6reduce28DeviceReduceSingleTileKernelINS2_10policy_hubIdyN4cuda3std3__44plusIdEEE10Policy1000EPdSC_iS9_ddNS7_10__identityEEEvT0_T1_T2_T3_T4_T6__param_3[1],
	.param .f64 _ZN3cub18CUB_300001_SM_10006detail6reduce28DeviceReduceSingleTileKernelINS2_10policy_hubIdyN4cuda3std3__44plusIdEEE10Policy1000EPdSC_iS9_ddNS7_10__identityEEEvT0_T1_T2_T3_T4_T6__param_4,
	.param .align 1 .b8 _ZN3cub18CUB_300001_SM_10006detail6reduce28DeviceReduceSingleTileKernelINS2_10policy_hubIdyN4cuda3std3__44plusIdEEE10Policy1000EPdSC_iS9_ddNS7_10__identityEEEvT0_T1_T2_T3_T4_T6__param_5[1]
)
.maxntid 512
.minnctapersm 1
{
	.reg .pred 	%p<58>;
	.reg .b32 	%r<238>;
	.reg .b64 	%rd<104>;
	.reg .b64 	%fd<232>;
	// demoted variable
	.shared .align 8 .b8 _ZZN3cub18CUB_300001_SM_10006detail6reduce28DeviceReduceSingleTileKernelINS2_10policy_hubIdyN4cuda3std3__44plusIdEEE10Policy1000EPdSC_iS9_ddNS7_10__identityEEEvT0_T1_T2_T3_T4_T6_E12temp_storage[152];
	ld.param.u64 	%rd8, [_ZN3cub18CUB_300001_SM_10006detail6reduce28DeviceReduceSingleTileKernelINS2_10policy_hubIdyN4cuda3std3__44plusIdEEE10Policy1000EPdSC_iS9_ddNS7_10__identityEEEvT0_T1_T2_T3_T4_T6__param_0];
	ld.param.u64 	%rd9, [_ZN3cub18CUB_300001_SM_10006detail6reduce28DeviceReduceSingleTileKernelINS2_10policy_hubIdyN4cuda3std3__44plusIdEEE10Policy1000EPdSC_iS9_ddNS7_10__identityEEEvT0_T1_T2_T3_T4_T6__param_1];
	ld.param.u32 	%r34, [_ZN3cub18CUB_300001_SM_10006detail6reduce28DeviceReduceSingleTileKernelINS2_10policy_hubIdyN4cuda3std3__44plusIdEEE10Policy1000EPdSC_iS9_ddNS7_10__identityEEEvT0_T1_T2_T3_T4_T6__param_2];
	ld.param.f64 	%fd30, [_ZN3cub18CUB_300001_SM_10006detail6reduce28DeviceReduceSingleTileKernelINS2_10policy_hubIdyN4cuda3std3__44plusIdEEE10Policy1000EPdSC_iS9_ddNS7_10__identityEEEvT0_T1_T2_T3_T4_T6__param_4];
	cvta.to.global.u64 	%rd1, %rd9;
	setp.ne.s32 	%p1, %r34, 0;
	@%p1 bra 	$L__BB9_3;
	mov.u32 	%r224, %tid.x;
	setp.ne.s32 	%p57, %r224, 0;
	@%p57 bra 	$L__BB9_39;
	st.global.f64 	[%rd1], %fd30;
	bra.uni 	$L__BB9_39;
$L__BB9_3:
	setp.gt.s32 	%p2, %r34, 3583;
	@%p2 bra 	$L__BB9_21;
	mov.u32 	%r1, %tid.x;
	setp.ge.s32 	%p19, %r1, %r34;
	mov.f64 	%fd223, 0d0000000000000000;
	mov.u32 	%r228, %r1;
	@%p19 bra 	$L__BB9_6;
	mul.wide.u32 	%rd69, %r1, 8;
	add.s64 	%rd68, %rd8, %rd69;
	// begin inline asm
	ld.global.nc.u64 %rd67, [%rd68];
	// end inline asm
	mov.b64 	%fd223, %rd67;
	add.s32 	%r228, %r1, 512;
$L__BB9_6:
	setp.ge.s32 	%p20, %r228, %r34;
	@%p20 bra 	$L__BB9_12;
	not.b32 	%r100, %r228;
	add.s32 	%r4, %r34, %r100;
	and.b32  	%r101, %r4, 1536;
	setp.eq.s32 	%p21, %r101, 1536;
	@%p21 bra 	$L__BB9_10;
	mul.wide.u32 	%rd70, %r228, 8;
	add.s64 	%rd102, %rd8, %rd70;
	shr.u32 	%r102, %r4, 9;
	add.s32 	%r103, %r102, 1;
	and.b32  	%r104, %r103, 3;
	neg.s32 	%r226, %r104;
$L__BB9_9:
	.pragma "nounroll";
	// begin inline asm
	ld.global.nc.u64 %rd71, [%rd102];
	// end inline asm
	mov.b64 	%fd109, %rd71;
	add.f64 	%fd223, %fd223, %fd109;
	add.s32 	%r228, %r228, 512;
	add.s64 	%rd102, %rd102, 4096;
	add.s32 	%r226, %r226, 1;
	setp.ne.s32 	%p22, %r226, 0;
	@%p22 bra 	$L__BB9_9;
$L__BB9_10:
	setp.lt.u32 	%p23, %r4, 1536;
	@%p23 bra 	$L__BB9_12;
$L__BB9_11:
	mul.wide.s32 	%rd81, %r228, 8;
	add.s64 	%rd74, %rd8, %rd81;
	// begin inline asm
	ld.global.nc.u64 %rd73, [%rd74];
	// end inline asm
	mov.b64 	%fd110, %rd73;
	add.f64 	%fd111, %fd223, %fd110;
	add.s64 	%rd76, %rd74, 4096;
	// begin inline asm
	ld.global.nc.u64 %rd75, [%rd76];
	// end inline asm
	mov.b64 	%fd112, %rd75;
	add.f64 	%fd113, %fd111, %fd112;
	add.s64 	%rd78, %rd74, 8192;
	// begin inline asm
	ld.global.nc.u64 %rd77, [%rd78];
	// end inline asm
	mov.b64 	%fd114, %rd77;
	add.f64 	%fd115, %fd113, %fd114;
	add.s64 	%rd80, %rd74, 12288;
	// begin inline asm
	ld.global.nc.u64 %rd79, [%rd80];
	// end inline asm
	mov.b64 	%fd116, %rd79;
	add.f64 	%fd223, %fd115, %fd116;
	add.s32 	%r228, %r228, 2048;
	setp.lt.s32 	%p24, %r228, %r34;
	@%p24 bra 	$L__BB9_11;
$L__BB9_12:
	setp.lt.s32 	%p25, %r34, 512;
	@%p25 bra 	$L__BB9_17;
	// begin inline asm
	mov.u32 %r168, %laneid;
	// end inline asm
	mov.b64 	%rd92, %fd223;
	mov.b64 	{%r170, %r175}, %rd92;
	mov.b32 	%r176, 1;
	mov.b32 	%r217, 31;
	mov.b32 	%r218, -1;
	// begin inline asm
	shfl.sync.down.b32 %r169, %r170, %r176, %r217, %r218;
	// end inline asm
	// begin inline asm
	shfl.sync.down.b32 %r174, %r175, %r176, %r217, %r218;
	// end inline asm
	mov.b64 	%rd93, {%r169, %r174};
	mov.b64 	%fd175, %rd93;
	setp.gt.s32 	%p49, %r168, 30;
	add.f64 	%fd176, %fd223, %fd175;
	selp.f64 	%fd177, %fd223, %fd176, %p49;
	mov.b64 	%rd94, %fd177;
	mov.b64 	{%r180, %r185}, %rd94;
	mov.b32 	%r186, 2;
	// begin inline asm
	shfl.sync.down.b32 %r179, %r180, %r186, %r217, %r218;
	// end inline asm
	// begin inline asm
	shfl.sync.down.b32 %r184, %r185, %r186, %r217, %r218;
	// end inline asm
	mov.b64 	%rd95, {%r179, %r184};
	mov.b64 	%fd178, %rd95;
	setp.gt.s32 	%p50, %r168, 29;
	add.f64 	%fd179, %fd177, %fd178;
	selp.f64 	%fd180, %fd177, %fd179, %p50;
	mov.b64 	%rd96, %fd180;
	mov.b64 	{%r190, %r195}, %rd96;
	mov.b32 	%r196, 4;
	// begin inline asm
	shfl.sync.down.b32 %r189, %r190, %r196, %r217, %r218;
	// end inline asm
	// begin inline asm
	shfl.sync.down.b32 %r194, %r195, %r196, %r217, %r218;
	// end inline asm
	mov.b64 	%rd97, {%r189, %r194};
	mov.b64 	%fd181, %rd97;
	setp.gt.s32 	%p51, %r168, 27;
	add.f64 	%fd182, %fd180, %fd181;
	selp.f64 	%fd183, %fd180, %fd182, %p51;
	mov.b64 	%rd98, %fd183;
	mov.b64 	{%r200, %r205}, %rd98;
	mov.b32 	%r206, 8;
	// begin inline asm
	shfl.sync.down.b32 %r199, %r200, %r206, %r217, %r218;
	// end inline asm
	// begin inline asm
	shfl.sync.down.b32 %r204, %r205, %r206, %r217, %r218;
	// end inline asm
	mov.b64 	%rd99, {%r199, %r204};
	mov.b64 	%fd184, %rd99;
	setp.gt.s32 	%p52, %r168, 23;
	add.f64 	%fd185, %fd183, %fd184;
	selp.f64 	%fd186, %fd183, %fd185, %p52;
	mov.b64 	%rd100, %fd186;
	mov.b64 	{%r210, %r215}, %rd100;
	mov.b32 	%r216, 16;
	// begin inline asm
	shfl.sync.down.b32 %r209, %r210, %r216, %r217, %r218;
	// end inline asm
	// begin inline asm
	shfl.sync.down.b32 %r214, %r215, %r216, %r217, %r218;
	// end inline asm
	mov.b64 	%rd101, {%r209, %r214};
	mov.b64 	%fd187, %rd101;
	setp.gt.s32 	%p53, %r168, 15;
	add.f64 	%fd10, %fd186, %fd187;
	selp.f64 	%fd231, %fd186, %fd10, %p53;
	setp.ne.s32 	%p54, %r168, 0;
	@%p54 bra 	$L__BB9_15;
	shr.u32 	%r219, %r1, 2;
	and.b32  	%r220, %r219, 248;
	mov.u32 	%r221, _ZZN3cub18CUB_300001_SM_10006detail6reduce28DeviceReduceSingleTileKernelINS2_10policy_hubIdyN4cuda3std3__44plusIdEEE10Policy1000EPdSC_iS9_ddNS7_10__identityEEEvT0_T1_T2_T3_T4_T6_E12temp_storage;
	add.s32 	%r222, %r221, %r220;
	st.shared.f64 	[%r222+16], %fd10;
$L__BB9_15:
	bar.sync 	0;
	setp.ne.s32 	%p55, %r1, 0;
	@%p55 bra 	$L__BB9_37;
	ld.shared.f64 	%fd188, [_ZZN3cub18CUB_300001_SM_10006detail6reduce28DeviceReduceSingleTileKernelINS2_10policy_hubIdyN4cuda3std3__44plusIdEEE10Policy1000EPdSC_iS9_ddNS7_10__identityEEEvT0_T1_T2_T3_T4_T6_E12temp_storage+24];
	add.f64 	%fd189, %fd231, %fd188;
	ld.shared.f64 	%fd190, [_ZZN3cub18CUB_300001_SM_10006detail6reduce28DeviceReduceSingleTileKernelINS2_10policy_hubIdyN4cuda3std3__44plusIdEEE10Policy1000EPdSC_iS9_ddNS7_10__identityEEEvT0_T1_T2_T3_T4_T6_E12temp_storage+32];
	add.f64 	%fd191, %fd189, %fd190;
	ld.shared.f64 	%fd192, [_ZZN3cub18CUB_300001_SM_10006detail6reduce28DeviceReduceSingleTileKernelINS2_10policy_hubIdyN4cuda3std3__44plusIdEEE10Policy1000EPdSC_iS9_ddNS7_10__identityEEEvT0_T1_T2_T3_T4_T6_E12temp_storage+40];
	add.f64 	%fd193, %fd191, %fd192;
	ld.shared.f64 	%fd194, [_ZZN3cub18CUB_300001_SM_10006detail6reduce28DeviceReduceSingleTileKernelINS2_10policy_hubIdyN4cuda3std3__44plusIdEEE10Policy1000EPdSC_iS9_ddNS7_10__identityEEEvT0_T1_T2_T3_T4_T6_E12temp_storage+48];
	add.f64 	%fd195, %fd193, %fd194;
	ld.shared.f64 	%fd196, [_ZZN3cub18CUB_300001_SM_10006detail6reduce28DeviceReduceSingleTileKernelINS2_10policy_hubIdyN4cuda3std3__44plusIdEEE10Policy1000EPdSC_iS9_ddNS7_10__identityEEEvT0_T1_T2_T3_T4_T6_E12temp_storage+56];
	add.f64 	%fd197, %fd195, %fd196;
	ld.shared.f64 	%fd198, [_ZZN3cub18CUB_300001_SM_10006detail6reduce28DeviceReduceSingleTileKernelINS2_10policy_hubIdyN4cuda3std3__44plusIdEEE10Policy1000EPdSC_iS9_ddNS7_10__identityEEEvT0_T1_T2_T3_T4_T6_E12temp_storage+64];
	add.f64 	%fd199, %fd197, %fd198;
	ld.shared.f64 	%fd200, [_ZZN3cub18CUB_300001_SM_10006detail6reduce28DeviceReduceSingleTileKernelINS2_10policy_hubIdyN4cuda3std3__44plusIdEEE10Policy1000EPdSC_iS9_ddNS7_10__identityEEEvT0_T1_T2_T3_T4_T6_E12temp_storage+72];
	add.f64 	%fd201, %fd199, %fd200;
	ld.shared.f64 	%fd202, [_ZZN3cub18CUB_300001_SM_10006detail6reduce28DeviceReduceSingleTileKernelINS2_10policy_hubIdyN4cuda3std3__44plusIdEEE10Policy1000EPdSC_iS9_ddNS7_10__identityEEEvT0_T1_T2_T3_T4_T6_E12temp_storage+80];
	add.f64 	%fd203, %fd201, %fd202;
	ld.shared.f64 	%fd204, [_ZZN3cub18CUB_300001_SM_10006detail6reduce28DeviceReduceSingleTileKernelINS2_10policy_hubIdyN4cuda3std3__44plusIdEEE10Policy1000EPdSC_iS9_ddNS7_10__identityEEEvT0_T1_T2_T3_T4_T6_E12temp_storage+88];
	add.f64 	%fd205, %fd203, %fd204;
	ld.shared.f64 	%fd206, [_ZZN3cub18CUB_300001_SM_10006detail6reduce28DeviceReduceSingleTileKernelINS2_10policy_hubIdyN4cuda3std3__44plusIdEEE10Policy1000EPdSC_iS9_ddNS7_10__identityEEEvT0_T1_T2_T3_T4_T6_E12temp_storage+96];
	add.f64 	%fd207, %fd205, %fd206;
	ld.shared.f64 	%fd208, [_ZZN3cub18CUB_300001_SM_10006detail6reduce28DeviceReduceSingleTileKernelINS2_10policy_hubIdyN4cuda3std3__44plusIdEEE10Policy1000EPdSC_iS9_ddNS7_10__identityEEEvT0_T1_T2_T3_T4_T6_E12temp_storage+104];
	add.f64 	%fd209, %fd207, %fd208;
	ld.shared.f64 	%fd210, [_ZZN3cub18CUB_300001_SM_10006detail6reduce28DeviceReduceSingleTileKernelINS2_10policy_hubIdyN4cuda3std3__44plusIdEEE10Policy1000EPdSC_iS9_ddNS7_10__identityEEEvT0_T1_T2_T3_T4_T6_E12temp_storage+112];
	add.f64 	%fd211, %fd209, %fd210;
	ld.shared.f64 	%fd212, [_ZZN3cub18CUB_300001_SM_10006detail6reduce28DeviceReduceSingleTileKernelINS2_10policy_hubIdyN4cuda3std3__44plusIdEEE10Policy1000EPdSC_iS9_ddNS7_10__identityEEEvT0_T1_T2_T3_T4_T6_E12temp_storage+120];
	add.f64 	%fd213, %fd211, %fd212;
	ld.shared.f64 	%fd214, [_ZZN3cub18CUB_300001_SM_10006detail6reduce28DeviceReduceSingleTileKernelINS2_10policy_hubIdyN4cuda3std3__44plusIdEEE10Policy1000EPdSC_iS9_ddNS7_10__identityEEEvT0_T1_T2_T3_T4_T6_E12temp_storage+128];
	add.f64 	%fd215, %fd213, %fd214;
	ld.shared.f64 	%fd216, [_ZZN3cub18CUB_300001_SM_10006detail6reduce28DeviceReduceSingleTileKernelINS2_10policy_hubIdyN4cuda3std3__44plusIdEEE10Policy1000EPdSC_iS9_ddNS7_10__identityEEEvT0_T1_T2_T3_T4_T6_E12temp_storage+136];
	add.f64 	%fd231, %fd215, %fd216;
	bra.uni 	$L__BB9_37;
$L__BB9_17:
	// begin inline asm
	mov.u32 %r105, %laneid;
	// end inline asm
	and.b32  	%r156, %r1, 992;
	add.s32 	%r157, %r156, 32;
	setp.gt.s32 	%p26, %r157, %r34;
	not.b32 	%r158, %r156;
	add.s32 	%r159, %r34, %r158;
	selp.b32 	%r154, %r159, 31, %p26;
	mov.b64 	%rd82, %fd223;
	mov.b64 	{%r107, %r112}, %rd82;
	mov.b32 	%r113, 1;
	mov.b32 	%r155, -1;
	// begin inline asm
	shfl.sync.down.b32 %r106, %r107, %r113, %r154, %r155;
	// end inline asm
	// begin inline asm
	shfl.sync.down.b32 %r111, %r112, %r113, %r154, %r155;
	// end inline asm
	mov.b64 	%rd83, {%r106, %r111};
	mov.b64 	%fd117, %rd83;
	setp.lt.s32 	%p27, %r105, %r154;
	add.f64 	%fd118, %fd223, %fd117;
	selp.f64 	%fd119, %fd118, %fd223, %p27;
	mov.b64 	%rd84, %fd119;
	mov.b64 	{%r117, %r122}, %rd84;
	mov.b32 	%r123, 2;
	// begin inline asm
	shfl.sync.down.b32 %r116, %r117, %r123, %r154, %r155;
	// end inline asm
	// begin inline asm
	shfl.sync.down.b32 %r121, %r122, %r123, %r154, %r155;
	// end inline asm
	mov.b64 	%rd85, {%r116, %r121};
	mov.b64 	%fd120, %rd85;
	add.s32 	%r160, %r105, 2;
	setp.gt.s32 	%p28, %r160, %r154;
	add.f64 	%fd121, %fd119, %fd120;
	selp.f64 	%fd122, %fd119, %fd121, %p28;
	mov.b64 	%rd86, %fd122;
	mov.b64 	{%r127, %r132}, %rd86;
	mov.b32 	%r133, 4;
	// begin inline asm
	shfl.sync.down.b32 %r126, %r127, %r133, %r154, %r155;
	// end inline asm
	// begin inline asm
	shfl.sync.down.b32 %r131, %r132, %r133, %r154, %r155;
	// end inline asm
	mov.b64 	%rd87, {%r126, %r131};
	mov.b64 	%fd123, %rd87;
	add.s32 	%r161, %r105, 4;
	setp.gt.s32 	%p29, %r161, %r154;
	add.f64 	%fd124, %fd122, %fd123;
	selp.f64 	%fd125, %fd122, %fd124, %p29;
	mov.b64 	%rd88, %fd125;
	mov.b64 	{%r137, %r142}, %rd88;
	mov.b32 	%r143, 8;
	// begin inline asm
	shfl.sync.down.b32 %r136, %r137, %r143, %r154, %r155;
	// end inline asm
	// begin inline asm
	shfl.sync.down.b32 %r141, %r142, %r143, %r154, %r155;
	// end inline asm
	mov.b64 	%rd89, {%r136, %r141};
	mov.b64 	%fd126, %rd89;
	add.s32 	%r162, %r105, 8;
	setp.gt.s32 	%p30, %r162, %r154;
	add.f64 	%fd127, %fd125, %fd126;
	selp.f64 	%fd128, %fd125, %fd127, %p30;
	mov.b64 	%rd90, %fd128;
	mov.b64 	{%r147, %r152}, %rd90;
	mov.b32 	%r153, 16;
	// begin inline asm
	shfl.sync.down.b32 %r146, %r147, %r153, %r154, %r155;
	// end inline asm
	// begin inline asm
	shfl.sync.down.b32 %r151, %r152, %r153, %r154, %r155;
	// end inline asm
	mov.b64 	%rd91, {%r146, %r151};
	mov.b64 	%fd129, %rd91;
	add.s32 	%r163, %r105, 16;
	setp.gt.s32 	%p31, %r163, %r154;
	add.f64 	%fd130, %fd128, %fd129;
	selp.f64 	%fd231, %fd128, %fd130, %p31;
	setp.ne.s32 	%p32, %r105, 0;
	@%p32 bra 	$L__BB9_19;
	shr.u32 	%r164, %r1, 2;
	and.b32  	%r165, %r164, 248;
	mov.u32 	%r166, _ZZN3cub18CUB_300001_SM_10006detail6reduce28DeviceReduceSingleTileKernelINS2_10policy_hubIdyN4cuda3std3__44plusIdEEE10Policy1000EPdSC_iS9_ddNS7_10__identityEEEvT0_T1_T2_T3_T4_T6_E12temp_storage;
	add.s32 	%r167, %r166, %r165;
	st.shared.f64 	[%r167+16], %fd231;
$L__BB9_19:
	bar.sync 	0;
	setp.ne.s32 	%p33, %r1, 0;
	@%p33 bra 	$L__BB9_37;
	setp.gt.s32 	%p34, %r34, 32;
	ld.shared.f64 	%fd131, [_ZZN3cub18CUB_300001_SM_10006detail6reduce28DeviceReduceSingleTileKernelINS2_10policy_hubIdyN4cuda3std3__44plusIdEEE10Policy1000EPdSC_iS9_ddNS7_10__identityEEEvT0_T1_T2_T3_T4_T6_E12temp_storage+24];
	add.f64 	%fd132, %fd231, %fd131;
	selp.f64 	%fd133, %fd132, %fd231, %p34;
	setp.gt.s32 	%p35, %r34, 64;
	ld.shared.f64 	%fd134, [_ZZN3cub18CUB_300001_SM_10006detail6reduce28DeviceReduceSingleTileKernelINS2_10policy_hubIdyN4cuda3std3__44plusIdEEE10Policy1000EPdSC_iS9_ddNS7_10__identityEEEvT0_T1_T2_T3_T4_T6_E12temp_storage+32];
	add.f64 	%fd135, %fd134, %fd133;
	selp.f64 	%fd136, %fd135, %fd133, %p35;
	setp.gt.s32 	%p36, %r34, 96;
	ld.shared.f64 	%fd137, [_ZZN3cub18CUB_300001_SM_10006detail6reduce28DeviceReduceSingleTileKernelINS2_10policy_hubIdyN4cuda3std3__44plusIdEEE10Policy1000EPdSC_iS9_ddNS7_10__identityEEEvT0_T1_T2_T3_T4_T6_E12temp_storage+40];
	add.f64 	%fd138, %fd137, %fd136;
	selp.f64 	%fd139, %fd138, %fd136, %p36;
	setp.gt.s32 	%p37, %r34, 128;
	ld.shared.f64 	%fd140, [_ZZN3cub18CUB_300001_SM_10006detail6reduce28DeviceReduceSingleTileKernelINS2_10policy_hubIdyN4cuda3std3__44plusIdEEE10Policy1000EPdSC_iS9_ddNS7_10__identityEEEvT0_T1_T2_T3_T4_T6_E12temp_storage+48];
	add.f64 	%fd141, %fd140, %fd139;
	selp.f64 	%fd142, %fd141, %fd139, %p37;
	setp.gt.s32 	%p38, %r34, 160;
	ld.shared.f64 	%fd143, [_ZZN3cub18CUB_300001_SM_10006detail6reduce28DeviceReduceSingleTileKernelINS2_10policy_hubIdyN4cuda3std3__44plusIdEEE10Policy1000EPdSC_iS9_ddNS7_10__identityEEEvT0_T1_T2_T3_T4_T6_E12temp_storage+56];
	add.f64 	%fd144, %fd143, %fd142;
	selp.f64 	%fd145, %fd144, %fd142, %p38;
	setp.gt.s32 	%p39, %r34, 192;
	ld.shared.f64 	%fd146, [_ZZN3cub18CUB_300001_SM_10006detail6reduce28DeviceReduceSingleTileKernelINS2_10policy_hubIdyN4cuda3std3__44plusIdEEE10Policy1000EPdSC_iS9_ddNS7_10__identityEEEvT0_T1_T2_T3_T4_T6_E12temp_storage+64];
	add.f64 	%fd147, %fd146, %fd145;
	selp.f64 	%fd148, %fd147, %fd145, %p39;
	setp.gt.s32 	%p40, %r34, 224;
	ld.shared.f64 	%fd149, [_ZZN3cub18CUB_300001_SM_10006detail6reduce28DeviceReduceSingleTileKernelINS2_10policy_hubIdyN4cuda3std3__44plusIdEEE10Policy1000EPdSC_iS9_ddNS7_10__identityEEEvT0_T1_T2_T3_T4_T6_E12temp_storage+72];
	add.f64 	%fd150, %fd149, %fd148;
	selp.f64 	%fd151, %fd150, %fd148, %p40;
	setp.gt.s32 	%p41, %r34, 256;
	ld.shared.f64 	%fd152, [_ZZN3cub18CUB_300001_SM_10006detail6reduce28DeviceReduceSingleTileKernelINS2_10policy_hubIdyN4cuda3std3__44plusIdEEE10Policy1000EPdSC_iS9_ddNS7_10__identityEEEvT0_T1_T2_T3_T4_T6_E12temp_storage+80];
	add.f64 	%fd153, %fd152, %fd151;
	selp.f64 	%fd154, %fd153, %fd151, %p41;
	setp.gt.s32 	%p42, %r34, 288;
	ld.shared.f64 	%fd155, [_ZZN3cub18CUB_300001_SM_10006detail6reduce28DeviceReduceSingleTileKernelINS2_10policy_hubIdyN4cuda3std3__44plusIdEEE10Policy1000EPdSC_iS9_ddNS7_10__identityEEEvT0_T1_T2_T3_T4_T6_E12temp_storage+88];
	add.f64 	%fd156, %fd155, %fd154;
	selp.f64 	%fd157, %fd156, %fd154, %p42;
	setp.gt.s32 	%p43, %r34, 320;
	ld.shared.f64 	%fd158, [_ZZN3cub18CUB_300001_SM_10006detail6reduce28DeviceReduceSingleTileKernelINS2_10policy_hubIdyN4cuda3std3__44plusIdEEE10Policy1000EPdSC_iS9_ddNS7_10__identityEEEvT0_T1_T2_T3_T4_T6_E12temp_storage+96];
	add.f64 	%fd159, %fd158, %fd157;
	selp.f64 	%fd160, %fd159, %fd157, %p43;
	setp.gt.s32 	%p44, %r34, 352;
	ld.shared.f64 	%fd161, [_ZZN3cub18CUB_300001_SM_10006detail6reduce28DeviceReduceSingleTileKernelINS2_10policy_hubIdyN4cuda3std3__44plusIdEEE10Policy1000EPdSC_iS9_ddNS7_10__identityEEEvT0_T1_T2_T3_T4_T6_E12temp_storage+104];
	add.f64 	%fd162, %fd161, %fd160;
	selp.f64 	%fd163, %fd162, %fd160, %p44;
	setp.gt.s32 	%p45, %r34, 384;
	ld.shared.f64 	%fd164, [_ZZN3cub18CUB_300001_SM_10006detail6reduce28DeviceReduceSingleTileKernelINS2_10policy_hubIdyN4cuda3std3__44plusIdEEE10Policy1000EPdSC_iS9_ddNS7_10__identityEEEvT0_T1_T2_T3_T4_T6_E12temp_storage+112];
	add.f64 	%fd165, %fd164, %fd163;
	selp.f64 	%fd166, %fd165, %fd163, %p45;
	setp.gt.s32 	%p46, %r34, 416;
	ld.shared.f64 	%fd167, [_ZZN3cub18CUB_300001_SM_10006detail6reduce28DeviceReduceSingleTileKernelINS2_10policy_hubIdyN4cuda3std3__44plusIdEEE10Policy1000EPdSC_iS9_ddNS7_10__identityEEEvT0_T1_T2_T3_T4_T6_E12temp_storage+120];
	add.f64 	%fd168, %fd167, %fd166;
	selp.f64 	%fd169, %fd168, %fd166, %p46;
	setp.gt.s32 	%p47, %r34, 448;
	ld.shared.f64 	%fd170, [_ZZN3cub18CUB_300001_SM_10006detail6reduce28DeviceReduceSingleTileKernelINS2_10policy_hubIdyN4cuda3std3__44plusIdEEE10Policy1000EPdSC_iS9_ddNS7_10__identityEEEvT0_T1_T2_T3_T4_T6_E12temp_storage+128];
	add.f64 	%fd171, %fd170, %fd169;
	selp.f64 	%fd172, %fd171, %fd169, %p47;
	setp.gt.s32 	%p48, %r34, 480;
	ld.shared.f64 	%fd173, [_ZZN3cub18CUB_300001_SM_10006detail6reduce28DeviceReduceSingleTileKernelINS2_10policy_hubIdyN4cuda3std3__44plusIdEEE10Policy1000EPdSC_iS9_ddNS7_10__identityEEEvT0_T1_T2_T3_T4_T6_E12temp_storage+136];
	add.f64 	%fd174, %fd173, %fd172;
	selp.f64 	%fd231, %fd174, %fd172, %p48;
	bra.uni 	$L__BB9_37;
$L__BB9_21:
	mov.u32 	%r13, %tid.x;
	mul.wide.u32 	%rd24, %r13, 8;
	add.s64 	%rd11, %rd8, %rd24;
	// begin inline asm
	ld.global.nc.u64 %rd10, [%rd11];
	// end inline asm
	mov.b64 	%fd31, %rd10;
	add.s64 	%rd13, %rd11, 4096;
	// begin inline asm
	ld.global.nc.u64 %rd12, [%rd13];
	// end inline asm
	mov.b64 	%fd32, %rd12;
	add.s64 	%rd15, %rd11, 8192;
	// begin inline asm
	ld.global.nc.u64 %rd14, [%rd15];
	// end inline asm
	mov.b64 	%fd33, %rd14;
	add.s64 	%rd17, %rd11, 12288;
	// begin inline asm
	ld.global.nc.u64 %rd16, [%rd17];
	// end inline asm
	mov.b64 	%fd34, %rd16;
	add.s64 	%rd19, %rd11, 16384;
	// begin inline asm
	ld.global.nc.u64 %rd18, [%rd19];
	// end inline asm
	mov.b64 	%fd35, %rd18;
	add.s64 	%rd21, %rd11, 20480;
	// begin inline asm
	ld.global.nc.u64 %rd20, [%rd21];
	// end inline asm
	mov.b64 	%fd36, %rd20;
	add.s64 	%rd23, %rd11, 24576;
	// begin inline asm
	ld.global.nc.u64 %rd22, [%rd23];
	// end inline asm
	mov.b64 	%fd37, %rd22;
	add.f64 	%fd38, %fd31, %fd32;
	add.f64 	%fd39, %fd38, %fd33;
	add.f64 	%fd40, %fd39, %fd34;
	add.f64 	%fd41, %fd40, %fd35;
	add.f64 	%fd42, %fd41, %fd36;
	add.f64 	%fd230, %fd42, %fd37;
	setp.lt.u32 	%p3, %r34, 7168;
	mov.b32 	%r231, 3584;
	@%p3 bra 	$L__BB9_25;
	add.s32 	%r14, %r34, -3584;
	mov.b32 	%r231, 3584;
$L__BB9_23:
	add.s32 	%r37, %r231, %r13;
	mul.wide.u32 	%rd39, %r37, 8;
	add.s64 	%rd26, %rd8, %rd39;
	// begin inline asm
	ld.global.nc.u64 %rd25, [%rd26];
	// end inline asm
	mov.b64 	%fd43, %rd25;
	add.s64 	%rd28, %rd26, 4096;
	// begin inline asm
	ld.global.nc.u64 %rd27, [%rd28];
	// end inline asm
	mov.b64 	%fd44, %rd27;
	add.s64 	%rd30, %rd26, 8192;
	// begin inline asm
	ld.global.nc.u64 %rd29, [%rd30];
	// end inline asm
	mov.b64 	%fd45, %rd29;
	add.s64 	%rd32, %rd26, 12288;
	// begin inline asm
	ld.global.nc.u64 %rd31, [%rd32];
	// end inline asm
	mov.b64 	%fd46, %rd31;
	add.s64 	%rd34, %rd26, 16384;
	// begin inline asm
	ld.global.nc.u64 %rd33, [%rd34];
	// end inline asm
	mov.b64 	%fd47, %rd33;
	add.s64 	%rd36, %rd26, 20480;
	// begin inline asm
	ld.global.nc.u64 %rd35, [%rd36];
	// end inline asm
	mov.b64 	%fd48, %rd35;
	add.s64 	%rd38, %rd26, 24576;
	// begin inline asm
	ld.global.nc.u64 %rd37, [%rd38];
	// end inline asm
	mov.b64 	%fd49, %rd37;
	add.f64 	%fd50, %fd230, %fd43;
	add.f64 	%fd51, %fd50, %fd44;
	add.f64 	%fd52, %fd51, %fd45;
	add.f64 	%fd53, %fd52, %fd46;
	add.f64 	%fd54, %fd53, %fd47;
	add.f64 	%fd55, %fd54, %fd48;
	add.f64 	%fd230, %fd55, %fd49;
	sub.s32 	%r38, %r34, %r231;
	setp.lt.s32 	%p4, %r38, 3584;
	@%p4 bra 	$L__BB9_33;
	add.s32 	%r231, %r231, 3584;
	setp.le.s32 	%p5, %r231, %r14;
	@%p5 bra 	$L__BB9_23;
$L__BB9_25:
	setp.le.s32 	%p6, %r34, %r231;
	@%p6 bra 	$L__BB9_33;
	sub.s32 	%r18, %r34, %r231;
	setp.ge.s32 	%p7, %r13, %r18;
	@%p7 bra 	$L__BB9_33;
	not.b32 	%r39, %r13;
	add.s32 	%r40, %r34, %r39;
	sub.s32 	%r19, %r40, %r231;
	and.b32  	%r41, %r19, 1536;
	setp.eq.s32 	%p8, %r41, 1536;
	mov.u32 	%r235, %r13;
	@%p8 bra 	$L__BB9_30;
	add.s32 	%r233, %r13, %r231;
	shr.u32 	%r42, %r19, 9;
	add.s32 	%r43, %r42, 1;
	and.b32  	%r44, %r43, 3;
	neg.s32 	%r232, %r44;
	mov.u32 	%r235, %r13;
$L__BB9_29:
	.pragma "nounroll";
	mul.wide.u32 	%rd42, %r233, 8;
	add.s64 	%rd41, %rd8, %rd42;
	// begin inline asm
	ld.global.nc.u64 %rd40, [%rd41];
	// end inline asm
	mov.b64 	%fd57, %rd40;
	add.f64 	%fd230, %fd230, %fd57;
	add.s32 	%r235, %r235, 512;
	add.s32 	%r233, %r233, 512;
	add.s32 	%r232, %r232, 1;
	setp.ne.s32 	%p9, %r232, 0;
	@%p9 bra 	$L__BB9_29;
$L__BB9_30:
	setp.lt.u32 	%p10, %r19, 1536;
	@%p10 bra 	$L__BB9_33;
	cvt.u64.u32 	%rd43, %r235;
	cvt.u64.u32 	%rd44, %r231;
	add.s64 	%rd45, %rd43, %rd44;
	shl.b64 	%rd46, %rd45, 3;
	add.s64 	%rd47, %rd46, %rd8;
	add.s64 	%rd103, %rd47, 8192;
	add.s32 	%r236, %r235, %r231;
$L__BB9_32:
	mul.wide.u32 	%rd56, %r236, 8;
	add.s64 	%rd49, %rd8, %rd56;
	// begin inline asm
	ld.global.nc.u64 %rd48, [%rd49];
	// end inline asm
	mov.b64 	%fd58, %rd48;
	add.f64 	%fd59, %fd230, %fd58;
	add.s64 	%rd51, %rd103, -4096;
	// begin inline asm
	ld.global.nc.u64 %rd50, [%rd51];
	// end inline asm
	mov.b64 	%fd60, %rd50;
	add.f64 	%fd61, %fd59, %fd60;
	// begin inline asm
	ld.global.nc.u64 %rd52, [%rd103];
	// end inline asm
	mov.b64 	%fd62, %rd52;
	add.f64 	%fd63, %fd61, %fd62;
	add.s64 	%rd55, %rd103, 4096;
	// begin inline asm
	ld.global.nc.u64 %rd54, [%rd55];
	// end inline asm
	mov.b64 	%fd64, %rd54;
	add.f64 	%fd230, %fd63, %fd64;
	add.s32 	%r235, %r235, 2048;
	add.s64 	%rd103, %rd103, 16384;
	add.s32 	%r236, %r236, 2048;
	setp.lt.s32 	%p11, %r235, %r18;
	@%p11 bra 	$L__BB9_32;
$L__BB9_33:
	// begin inline asm
	mov.u32 %r45, %laneid;
	// end inline asm
	mov.b64 	%rd57, %fd230;
	mov.b64 	{%r47, %r52}, %rd57;
	mov.b32 	%r53, 1;
	mov.b32 	%r94, 31;
	mov.b32 	%r95, -1;
	// begin inline asm
	shfl.sync.down.b32 %r46, %r47, %r53, %r94, %r95;
	// end inline asm
	// begin inline asm
	shfl.sync.down.b32 %r51, %r52, %r53, %r94, %r95;
	// end inline asm
	mov.b64 	%rd58, {%r46, %r51};
	mov.b64 	%fd65, %rd58;
	setp.gt.s32 	%p12, %r45, 30;
	add.f64 	%fd66, %fd230, %fd65;
	selp.f64 	%fd67, %fd230, %fd66, %p12;
	mov.b64 	%rd59, %fd67;
	mov.b64 	{%r57, %r62}, %rd59;
	mov.b32 	%r63, 2;
	// begin inline asm
	shfl.sync.down.b32 %r56, %r57, %r63, %r94, %r95;
	// end inline asm
	// begin inline asm
	shfl.sync.down.b32 %r61, %r62, %r63, %r94, %r95;
	// end inline asm
	mov.b64 	%rd60, {%r56, %r61};
	mov.b64 	%fd68, %rd60;
	setp.gt.s32 	%p13, %r45, 29;
	add.f64 	%fd69, %fd67, %fd68;
	selp.f64 	%fd70, %fd67, %fd69, %p13;
	mov.b64 	%rd61, %fd70;
	mov.b64 	{%r67, %r72}, %rd61;
	mov.b32 	%r73, 4;
	// begin inline asm
	shfl.sync.down.b32 %r66, %r67, %r73, %r94, %r95;
	// end inline asm
	// begin inline asm
	shfl.sync.down.b32 %r71, %r72, %r73, %r94, %r95;
	// end inline asm
	mov.b64 	%rd62, {%r66, %r71};
	mov.b64 	%fd71, %rd62;
	setp.gt.s32 	%p14, %r45, 27;
	add.f64 	%fd72, %fd70, %fd71;
	selp.f64 	%fd73, %fd70, %fd72, %p14;
	mov.b64 	%rd63, %fd73;
	mov.b64 	{%r77, %r82}, %rd63;
	mov.b32 	%r83, 8;
	// begin inline asm
	shfl.sync.down.b32 %r76, %r77, %r83, %r94, %r95;
	// end inline asm
	// begin inline asm
	shfl.sync.down.b32 %r81, %r82, %r83, %r94, %r95;
	// end inline asm
	mov.b64 	%rd64, {%r76, %r81};
	mov.b64 	%fd74, %rd64;
	setp.gt.s32 	%p15, %r45, 23;
	add.f64 	%fd75, %fd73, %fd74;
	selp.f64 	%fd76, %fd73, %fd75, %p15;
	mov.b64 	%rd65, %fd76;
	mov.b64 	{%r87, %r92}, %rd65;
	mov.b32 	%r93, 16;
	// begin inline asm
	shfl.sync.down.b32 %r86, %r87, %r93, %r94, %r95;
	// end inline asm
	// begin inline asm
	shfl.sync.down.b32 %r91, %r92, %r93, %r94, %r95;
	// end inline asm
	mov.b64 	%rd66, {%r86, %r91};
	mov.b64 	%fd77, %rd66;
	setp.gt.s32 	%p16, %r45, 15;
	add.f64 	%fd26, %fd76, %fd77;
	selp.f64 	%fd231, %fd76, %fd26, %p16;
	setp.ne.s32 	%p17, %r45, 0;
	@%p17 bra 	$L__BB9_35;
	shr.u32 	%r96, %r13, 2;
	and.b32  	%r97, %r96, 248;
	mov.u32 	%r98, _ZZN3cub18CUB_300001_SM_10006detail6reduce28DeviceReduceSingleTileKernelINS2_10policy_hubIdyN4cuda3std3__44plusIdEEE10Policy1000EPdSC_iS9_ddNS7_10__identityEEEvT0_T1_T2_T3_T4_T6_E12temp_storage;
	add.s32 	%r99, %r98, %r97;
	st.shared.f64 	[%r99+16], %fd26;
$L__BB9_35:
	bar.sync 	0;
	setp.ne.s32 	%p18, %r13, 0;
	@%p18 bra 	$L__BB9_37;
	ld.shared.f64 	%fd78, [_ZZN3cub18CUB_300001_SM_10006detail6reduce28DeviceReduceSingleTileKernelINS2_10policy_hubIdyN4cuda3std3__44plusIdEEE10Policy1000EPdSC_iS9_ddNS7_10__identityEEEvT0_T1_T2_T3_T4_T6_E12temp_storage+24];
	add.f64 	%fd79, %fd231, %fd78;
	ld.shared.f64 	%fd80, [_ZZN3cub18CUB_300001_SM_10006detail6reduce28DeviceReduceSingleTileKernelINS2_10policy_hubIdyN4cuda3std3__44plusIdEEE10Policy1000EPdSC_iS9_ddNS7_10__identityEEEvT0_T1_T2_T3_T4_T6_E12temp_storage+32];
	add.f64 	%fd81, %fd79, %fd80;
	ld.shared.f64 	%fd82, [_ZZN3cub18CUB_300001_SM_10006detail6reduce28DeviceReduceSingleTileKernelINS2_10policy_hubIdyN4cuda3std3__44plusIdEEE10Policy1000EPdSC_iS9_ddNS7_10__identityEEEvT0_T1_T2_T3_T4_T6_E12temp_storage+40];
	add.f64 	%fd83, %fd81, %fd82;
	ld.shared.f64 	%fd84, [_ZZN3cub18CUB_300001_SM_10006detail6reduce28DeviceReduceSingleTileKernelINS2_10policy_hubIdyN4cuda3std3__44plusIdEEE10Policy1000EPdSC_iS9_ddNS7_10__identityEEEvT0_T1_T2_T3_T4_T6_E12temp_storage+48];
	add.f64 	%fd85, %fd83, %fd84;
	ld.shared.f64 	%fd86, [_ZZN3cub18CUB_300001_SM_10006detail6reduce28DeviceReduceSingleTileKernelINS2_10policy_hubIdyN4cuda3std3__44plusIdEEE10Policy1000EPdSC_iS9_ddNS7_10__identityEEEvT0_T1_T2_T3_T4_T6_E12temp_storage+56];
	add.f64 	%fd87, %fd85, %fd86;
	ld.shared.f64 	%fd88, [_ZZN3cub18CUB_300001_SM_10006detail6reduce28DeviceReduceSingleTileKernelINS2_10policy_hubIdyN4cuda3std3__44plusIdEEE10Policy1000EPdSC_iS9_ddNS7_10__identityEEEvT0_T1_T2_T3_T4_T6_E12temp_storage+64];
	add.f64 	%fd89, %fd87, %fd88;
	ld.shared.f64 	%fd90, [_ZZN3cub18CUB_300001_SM_10006detail6reduce28DeviceReduceSingleTileKernelINS2_10policy_hubIdyN4cuda3std3__44plusIdEEE10Policy1000EPdSC_iS9_ddNS7_10__identityEEEvT0_T1_T2_T3_T4_T6_E12temp_storage+72];
	add.f64 	%fd91, %fd89, %fd90;
	ld.shared.f64 	%fd92, [_ZZN3cub18CUB_300001_SM_10006detail6reduce28DeviceReduceSingleTileKernelINS2_10policy_hubIdyN4cuda3std3__44plusIdEEE10Policy1000EPdSC_iS9_ddNS7_10__identityEEEvT0_T1_T2_T3_T4_T6_E12temp_storage+80];
	add.f64 	%fd93, %fd91, %fd92;
	ld.shared.f64 	%fd94, [_ZZN3cub18CUB_300001_SM_10006detail6reduce28DeviceReduceSingleTileKernelINS2_10policy_hubIdyN4cuda3std3__44plusIdEEE10Policy1000EPdSC_iS9_ddNS7_10__identityEEEvT0_T1_T2_T3_T4_T6_E12temp_storage+88];
	add.f64 	%fd95, %fd93, %fd94;
	ld.shared.f64 	%fd96, [_ZZN3cub18CUB_300001_SM_10006detail6reduce28DeviceReduceSingleTileKernelINS2_10policy_hubIdyN4cuda3std3__44plusIdEEE10Policy1000EPdSC_iS9_ddNS7_10__identityEEEvT0_T1_T2_T3_T4_T6_E12temp_storage+96];
	add.f64 	%fd97, %fd95, %fd96;
	ld.shared.f64 	%fd98, [_ZZN3cub18CUB_300001_SM_10006detail6reduce28DeviceReduceSingleTileKernelINS2_10policy_hubIdyN4cuda3std3__44plusIdEEE10Policy1000EPdSC_iS9_ddNS7_10__identityEEEvT0_T1_T2_T3_T4_T6_E12temp_storage+104];
	add.f64 	%fd99, %fd97, %fd98;
	ld.shared.f64 	%fd100, [_ZZN3cub18CUB_300001_SM_10006detail6reduce28DeviceReduceSingleTileKernelINS2_10policy_hubIdyN4cuda3std3__44plusIdEEE10Policy1000EPdSC_iS9_ddNS7_10__identityEEEvT0_T1_T2_T3_T4_T6_E12temp_storage+112];
	add.f64 	%fd101, %fd99, %fd100;
	ld.shared.f64 	%fd102, [_ZZN3cub18CUB_300001_SM_10006detail6reduce28DeviceReduceSingleTileKernelINS2_10policy_hubIdyN4cuda3std3__44plusIdEEE10Policy1000EPdSC_iS9_ddNS7_10__identityEEEvT0_T1_T2_T3_T4_T6_E12temp_storage+120];
	add.f64 	%fd103, %fd101, %fd102;
	ld.shared.f64 	%fd104, [_ZZN3cub18CUB_300001_SM_10006detail6reduce28DeviceReduceSingleTileKernelINS2_10policy_hubIdyN4cuda3std3__44plusIdEEE10Policy1000EPdSC_iS9_ddNS7_10__identityEEEvT0_T1_T2_T3_T4_T6_E12temp_storage+128];
	add.f64 	%fd105, %fd103, %fd104;
	ld.shared.f64 	%fd106, [_ZZN3cub18CUB_300001_SM_10006detail6reduce28DeviceReduceSingleTileKernelINS2_10policy_hubIdyN4cuda3std3__44plusIdEEE10Policy1000EPdSC_iS9_ddNS7_10__identityEEEvT0_T1_T2_T3_T4_T6_E12temp_storage+136];
	add.f64 	%fd231, %fd105, %fd106;
$L__BB9_37:
	mov.u32 	%r223, %tid.x;
	setp.ne.s32 	%p56, %r223, 0;
	@%p56 bra 	$L__BB9_39;
	add.f64 	%fd217, %fd30, %fd231;
	st.global.f64 	[%rd1], %fd217;
$L__BB9_39:
	ret;

}


// ===== COMPILED SASS (sm_100) =====

	.target	sm_100

	.elftype	@"ET_EXEC"


//--------------------- .note.nv.tkinfo           --------------------------
	.section	.note.nv.tkinfo,"",@"SHT_NOTE"
	.sectionflags	@"SHF_NOTE_NV_TKINFO"
	.tkinfo
        /*0018*/ 	.word	0x00000002
        /*0030*/ 	.string	""
        /*0030*/ 	.string	"ptxas"
        /*0030*/ 	.string	"Cuda compilation tools, release 13.0, V13.0.88"
        /*0030*/ 	.string	"Build cuda_13.0.r13.0/compiler.36424714_0"
        /*0030*/ 	.string	"-arch sm_100 -m 64 "



//--------------------- .note.nv.cuinfo           --------------------------
	.section	.note.nv.cuinfo,"",@"SHT_NOTE"
	.sectionflags	@"SHF_NOTE_NV_CUINFO"
        /*0018*/ 	.short	0x0002
        /*001a*/ 	.short	0x0064
        /*001c*/ 	.short	0x0082
	.zero		2


//--------------------- .nv.info                  --------------------------
	.section	.nv.info,"",@"SHT_CUDA_INFO"
	.align	4


	//----- nvinfo : EIATTR_REGCOUNT
	.align		4
        /*0000*/ 	.byte	0x04, 0x2f
        /*0002*/ 	.short	(.L_44 - .L_43)
	.align		4
.L_43:
        /*0004*/ 	.word	index@(_Z11jacobi_iterPdS_S_S_iiddd)
        /*0008*/ 	.word	0x00000019


	//----- nvinfo : EIATTR_FRAME_SIZE
	.align		4
.L_44:
        /*000c*/ 	.byte	0x04, 0x11
        /*000e*/ 	.short	(.L_46 - .L_45)
	.align		4
.L_45:
        /*0010*/ 	.word	index@($__internal_2_$__cuda_sm20_div_rn_f64_full)
        /*0014*/ 	.word	0x00000000


	//----- nvinfo : EIATTR_FRAME_SIZE
	.align		4
.L_46:
        /*0018*/ 	.byte	0x04, 0x11
        /*001a*/ 	.short	(.L_48 - .L_47)
	.align		4
.L_47:
        /*001c*/ 	.word	index@(_Z11jacobi_iterPdS_S_S_iiddd)
        /*0020*/ 	.word	0x00000000


	//----- nvinfo : EIATTR_REGCOUNT
	.align		4
.L_48:
        /*0024*/ 	.byte	0x04, 0x2f
        /*0026*/ 	.short	(.L_50 - .L_49)
	.align		4
.L_49:
        /*0028*/ 	.word	index@(_Z5adi_xPdS_S_ii)
        /*002c*/ 	.word	0x00000028


	//----- nvinfo : EIATTR_FRAME_SIZE
	.align		4
.L_50:
        /*0030*/ 	.byte	0x04, 0x11
        /*0032*/ 	.short	(.L_52 - .L_51)
	.align		4
.L_51:
        /*0034*/ 	.word	index@($__internal_1_$__cuda_sm20_div_rn_f64_full)
        /*0038*/ 	.word	0x00000000


	//----- nvinfo : EIATTR_FRAME_SIZE
	.align		4
.L_52:
        /*003c*/ 	.byte	0x04, 0x11
        /*003e*/ 	.short	(.L_54 - .L_53)
	.align		4
.L_53:
        /*0040*/ 	.word	index@(_Z5adi_xPdS_S_ii)
        /*0044*/ 	.word	0x00000000


	//----- nvinfo : EIATTR_REGCOUNT
	.align		4
.L_54:
        /*0048*/ 	.byte	0x04, 0x2f
        /*004a*/ 	.short	(.L_56 - .L_55)
	.align		4
.L_55:
        /*004c*/ 	.word	index@(_Z5adi_yPdS_S_ii)
        /*0050*/ 	.word	0x00000028


	//----- nvinfo : EIATTR_FRAME_SIZE
	.align		4
.L_56:
        /*0054*/ 	.byte	0x04, 0x11
        /*0056*/ 	.short	(.L_58 - .L_57)
	.align		4
.L_57:
        /*0058*/ 	.word	index@($__internal_0_$__cuda_sm20_div_rn_f64_full)
        /*005c*/ 	.word	0x00000000


	//----- nvinfo : EIATTR_FRAME_SIZE
	.align		4
.L_58:
        /*0060*/ 	.byte	0x04, 0x11
        /*0062*/ 	.short	(.L_60 - .L_59)
	.align		4
.L_59:
        /*0064*/ 	.word	index@(_Z5adi_yPdS_S_ii)
        /*0068*/ 	.word	0x00000000


	//----- nvinfo : EIATTR_REGCOUNT
	.align		4
.L_60:
        /*006c*/ 	.byte	0x04, 0x2f
        /*006e*/ 	.short	(.L_62 - .L_61)
	.align		4
.L_61:
        /*0070*/ 	.word	index@(_ZN3cub18CUB_300001_SM_10006detail11EmptyKernelIvEEvv)
        /*0074*/ 	.word	0x00000004


	//----- nvinfo : EIATTR_FRAME_SIZE
	.align		4
.L_62:
        /*0078*/ 	.byte	0x04, 0x11
        /*007a*/ 	.short	(.L_64 - .L_63)
	.align		4
.L_63:
        /*007c*/ 	.word	index@(_ZN3cub18CUB_300001_SM_10006detail11EmptyKernelIvEEvv)
        /*0080*/ 	.word	0x00000000


	//----- nvinfo : EIATTR_REGCOUNT
	.align		4
.L_64:
        /*0084*/ 	.byte	0x04, 0x2f
        /*0086*/ 	.short	(.L_66 - .L_65)
	.align		4
.L_65:
        /*0088*/ 	.word	index@(_ZN3cub18CUB_300001_SM_10006detail6reduce28DeviceReduceSingleTileKernelINS2_10policy_hubIdjN4cuda3std3__44plusIdEEE10Policy1000EN6thrust24THRUST_300001_SM_1000_NS10device_ptrIdEEPdjS9_dd6squareEEvT0_T1_T2_T3_T4_T6_)
        /*008c*/ 	.word	0x0000002d


	//----- nvinfo : EIATTR_FRAME_SIZE
	.align		4
.L_66:
        /*0090*/ 	.byte	0x04, 0x11
        /*0092*/ 	.short	(.L_68 - .L_67)
	.align		4
.L_67:
        /*0094*/ 	.word	index@(_ZN3cub18CUB_300001_SM_10006detail6reduce28DeviceReduceSingleTileKernelINS2_10policy_hubIdjN4cuda3std3__44plusIdEEE10Policy1000EN6thrust24THRUST_300001_SM_1000_NS10device_ptrIdEEPdjS9_dd6squareEEvT0_T1_T2_T3_T4_T6_)
        /*0098*/ 	.word	0x00000000


	//----- nvinfo : EIATTR_REGCOUNT
	.align		4
.L_68:
        /*009c*/ 	.byte	0x04, 0x2f
        /*009e*/ 	.short	(.L_70 - .L_69)
	.align		4
.L_69:
        /*00a0*/ 	.word	index@(_ZN3cub18CUB_300001_SM_10006detail6reduce18DeviceReduceKernelINS2_10policy_hubIdjN4cuda3std3__44plusIdEEE10Policy1000EN6thrust24THRUST_300001_SM_1000_NS10device_ptrIdEEjS9_d6squareEEvT0_PT3_T1_NS0_13GridEvenShareISK_EET2_T4_)
        /*00a4*/ 	.word	0x00000020


	//----- nvinfo : EIATTR_FRAME_SIZE
	.align		4
.L_70:
        /*00a8*/ 	.byte	0x04, 0x11
        /*00aa*/ 	.short	(.L_72 - .L_71)
	.align		4
.L_71:
        /*00ac*/ 	.word	index@(_ZN3cub18CUB_300001_SM_10006detail6reduce18DeviceReduceKernelINS2_10policy_hubIdjN4cuda3std3__44plusIdEEE10Policy1000EN6thrust24THRUST_300001_SM_1000_NS10device_ptrIdEEjS9_d6squareEEvT0_PT3_T1_NS0_13GridEvenShareISK_EET2_T4_)
        /*00b0*/ 	.word	0x00000000


	//----- nvinfo : EIATTR_REGCOUNT
	.align		4
.L_72:
        /*00b4*/ 	.byte	0x04, 0x2f
        /*00b6*/ 	.short	(.L_74 - .L_73)
	.align		4
.L_73:
        /*00b8*/ 	.word	index@(_ZN3cub18CUB_300001_SM_10006detail6reduce28DeviceReduceSingleTileKernelINS2_10policy_hubIdjN4cuda3std3__44plusIdEEE10Policy1000EPdSC_iS9_ddNS7_10__identityEEEvT0_T1_T2_T3_T4_T6_)
        /*00bc*/ 	.word	0x00000030


	//----- nvinfo : EIATTR_FRAME_SIZE
	.align		4
.L_74:
        /*00c0*/ 	.byte	0x04, 0x11
        /*00c2*/ 	.short	(.L_76 - .L_75)
	.align		4
.L_75:
        /*00c4*/ 	.word	index@(_ZN3cub18CUB_300001_SM_10006detail6reduce28DeviceReduceSingleTileKernelINS2_10policy_hubIdjN4cuda3std3__44plusIdEEE10Policy1000EPdSC_iS9_ddNS7_10__identityEEEvT0_T1_T2_T3_T4_T6_)
        /*00c8*/ 	.word	0x00000000


	//----- nvinfo : EIATTR_REGCOUNT
	.align		4
.L_76:
        /*00cc*/ 	.byte	0x04, 0x2f
        /*00ce*/ 	.short	(.L_78 - .L_77)
	.align		4
.L_77:
        /*00d0*/ 	.word	index@(_ZN3cub18CUB_300001_SM_10006detail6reduce28DeviceReduceSingleTileKernelINS2_10policy_hubIdyN4cuda3std3__44plusIdEEE10Policy1000EN6thrust24THRUST_300001_SM_1000_NS10device_ptrIdEEPdyS9_dd6squareEEvT0_T1_T2_T3_T4_T6_)
        /*00d4*/ 	.word	0x0000002e


	//----- nvinfo : EIATTR_FRAME_SIZE
	.align		4
.L_78:
        /*00d8*/ 	.byte	0x04, 0x11
        /*00da*/ 	.short	(.L_80 - .L_79)
	.align		4
.L_79:
        /*00dc*/ 	.word	index@(_ZN3cub18CUB_300001_SM_10006detail6reduce28DeviceReduceSingleTileKernelINS2_10policy_hubIdyN4cuda3std3__44plusIdEEE10Policy1000EN6thrust24THRUST_300001_SM_1000_NS10device_ptrIdEEPdyS9_dd6squareEEvT0_T1_T2_T3_T4_T6_)
        /*00e0*/ 	.word	0x00000000


	//----- nvinfo : EIATTR_REGCOUNT
	.align		4
.L_80:
        /*00e4*/ 	.byte	0x04, 0x2f
        /*00e6*/ 	.short	(.L_82 - .L_81)
	.align		4
.L_81:
        /*00e8*/ 	.word	index@(_ZN3cub18CUB_300001_SM_10006detail6reduce18DeviceReduceKernelINS2_10policy_hubIdyN4cuda3std3__44plusIdEEE10Policy1000EN6thrust24THRUST_300001_SM_1000_NS10device_ptrIdEEyS9_d6squareEEvT0_PT3_T1_NS0_13GridEvenShareISK_EET2_T4_)
        /*00ec*/ 	.word	0x0000001d


	//----- nvinfo : EIATTR_FRAME_SIZE
	.align		4
.L_82:
        /*00f0*/ 	.byte	0x04, 0x11
        /*00f2*/ 	.short	(.L_84 - .L_83)
	.align		4
.L_83:
        /*00f4*/ 	.word	index@(_ZN3cub18CUB_300001_SM_10006detail6reduce18DeviceReduceKernelINS2_10policy_hubIdyN4cuda3std3__44plusIdEEE10Policy1000EN6thrust24THRUST_300001_SM_1000_NS10device_ptrIdEEyS9_d6squareEEvT0_PT3_T1_NS0_13GridEvenShareISK_EET2_T4_)
        /*00f8*/ 	.word	0x00000000


	//----- nvinfo : EIATTR_REGCOUNT
	.align		4
.L_84:
        /*00fc*/ 	.byte	0x04, 0x2f
        /*00fe*/ 	.short	(.L_86 - .L_85)
	.align		4
.L_85:
        /*0100*/ 	.word	index@(_ZN3cub18CUB_300001_SM_10006detail6reduce28DeviceReduceSingleTileKernelINS2_10policy_hubIdyN4cuda3std3__44plusIdEEE10Policy1000EPdSC_iS9_ddNS7_10__identityEEEvT0_T1_T2_T3_T4_T6_)
        /*0104*/ 	.word	0x00000030


	//----- nvinfo : EIATTR_FRAME_SIZE
	.align		4
.L_86:
        /*0108*/ 	.byte	0x04, 0x11
        /*010a*/ 	.short	(.L_88 - .L_87)
	.align		4
.L_87:
        /*010c*/ 	.word	index@(_ZN3cub18CUB_300001_SM_10006detail6reduce28DeviceReduceSingleTileKernelINS2_10policy_hubIdyN4cuda3std3__44plusIdEEE10Policy1000EPdSC_iS9_ddNS7_10__identityEEEvT0_T1_T2_T3_T4_T6_)
        /*0110*/ 	.word	0x00000000


	//----- nvinfo : EIATTR_MIN_STACK_SIZE
	.align		4
.L_88:
        /*0114*/ 	.byte	0x04, 0x12
        /*0116*/ 	.short	(.L_90 - .L_89)
	.align		4
.L_89:
        /*0118*/ 	.word	index@(_ZN3cub18CUB_300001_SM_10006detail6reduce28DeviceReduceSingleTileKernelINS2_10policy_hubIdyN4cuda3std3__44plusIdEEE10Policy1000EPdSC_iS9_ddNS7_10__identityEEEvT0_T1_T2_T3_T4_T6_)
        /*011c*/ 	.word	0x00000000


	//----- nvinfo : EIATTR_MIN_STACK_SIZE
	.align		4
.L_90:
        /*0120*/ 	.byte	0x04, 0x12
        /*0122*/ 	.short	(.L_92 - .L_91)
	.align		4
.L_91:
        /*0124*/ 	.word	index@(_ZN3cub18CUB_300001_SM_10006detail6reduce18DeviceReduceKernelINS2_10policy_hubIdyN4cuda3std3__44plusIdEEE10Policy1000EN6thrust24THRUST_300001_SM_1000_NS10device_ptrIdEEyS9_d6squareEEvT0_PT3_T1_NS0_13GridEvenShareISK_EET2_T4_)
        /*0128*/ 	.word	0x00000000


	//----- nvinfo : EIATTR_MIN_STACK_SIZE
	.align		4
.L_92:
        /*012c*/ 	.byte	0x04, 0x12
        /*012e*/ 	.short	(.L_94 - .L_93)
	.align		4
.L_93:
        /*0130*/ 	.word	index@(_ZN3cub18CUB_300001_SM_10006detail6reduce28DeviceReduceSingleTileKernelINS2_10policy_hubIdyN4cuda3std3__44plusIdEEE10Policy1000EN6thrust24THRUST_300001_SM_1000_NS10device_ptrIdEEPdyS9_dd6squareEEvT0_T1_T2_T3_T4_T6_)
        /*0134*/ 	.word	0x00000000


	//----- nvinfo : EIATTR_MIN_STACK_SIZE
	.align		4
.L_94:
        /*0138*/ 	.byte	0x04, 0x12
        /*013a*/ 	.short	(.L_96 - .L_95)
	.align		4
.L_95:
        /*013c*/ 	.word	index@(_ZN3cub18CUB_300001_SM_10006detail6reduce28DeviceReduceSingleTileKernelINS2_10policy_hubIdjN4cuda3std3__44plusIdEEE10Policy1000EPdSC_iS9_ddNS7_10__identityEEEvT0_T1_T2_T3_T4_T6_)
        /*0140*/ 	.word	0x00000000


	//----- nvinfo : EIATTR_MIN_STACK_SIZE
	.align		4
.L_96:
        /*0144*/ 	.byte	0x04, 0x12
        /*0146*/ 	.short	(.L_98 - .L_97)
	.align		4
.L_97:
        /*0148*/ 	.word	index@(_ZN3cub18CUB_300001_SM_10006detail6reduce18DeviceReduceKernelINS2_10policy_hubIdjN4cuda3std3__44plusIdEEE10Policy1000EN6thrust24THRUST_300001_SM_1000_NS10device_ptrIdEEjS9_d6squareEEvT0_PT3_T1_NS0_13GridEvenShareISK_EET2_T4_)
        /*014c*/ 	.word	0x00000000


	//----- nvinfo : EIATTR_MIN_STACK_SIZE
	.align		4
.L_98:
        /*0150*/ 	.byte	0x04, 0x12
        /*0152*/ 	.short	(.L_100 - .L_99)
	.align		4
.L_99:
        /*0154*/ 	.word	index@(_ZN3cub18CUB_300001_SM_10006detail6reduce28DeviceReduceSingleTileKernelINS2_10policy_hubIdjN4cuda3std3__44plusIdEEE10Policy1000EN6thrust24THRUST_300001_SM_1000_NS10device_ptrIdEEPdjS9_dd6squareEEvT0_T1_T2_T3_T4_T6_)
        /*0158*/ 	.word	0x00000000


	//----- nvinfo : EIATTR_MIN_STACK_SIZE
	.align		4
.L_100:
        /*015c*/ 	.byte	0x04, 0x12
        /*015e*/ 	.short	(.L_102 - .L_101)
	.align		4
.L_101:
        /*0160*/ 	.word	index@(_ZN3cub18CUB_300001_SM_10006detail11EmptyKernelIvEEvv)
        /*0164*/ 	.word	0x00000000


	//----- nvinfo : EIATTR_MIN_STACK_SIZE
	.align		4
.L_102:
        /*0168*/ 	.byte	0x04, 0x12
        /*016a*/ 	.short	(.L_104 - .L_103)
	.align		4
.L_103:
        /*016c*/ 	.word	index@(_Z5adi_yPdS_S_ii)
        /*0170*/ 	.word	0x00000000


	//----- nvinfo : EIATTR_MIN_STACK_SIZE
	.align		4
.L_104:
        /*0174*/ 	.byte	0x04, 0x12
        /*0176*/ 	.short	(.L_106 - .L_105)
	.align		4
.L_105:
        /*0178*/ 	.word	index@(_Z5adi_xPdS_S_ii)
        /*017c*/ 	.word	0x00000000


	//----- nvinfo : EIATTR_MIN_STACK_SIZE
	.align		4
.L_106:
        /*0180*/ 	.byte	0x04, 0x12
        /*0182*/ 	.short	(.L_108 - .L_107)
	.align		4
.L_107:
        /*0184*/ 	.word	index@(_Z11jacobi_iterPdS_S_S_iiddd)
        /*0188*/ 	.word	0x00000000
.L_108:


//--------------------- .nv.compat                --------------------------
	.section	.nv.compat,"",@"SHT_CUDA_COMPAT_INFO"
	.align	4
        /*0000*/ 	.byte	0x02, 0x09, 0x00, 0x00, 0x02, 0x02, 0x01, 0x00, 0x02, 0x05, 0x05, 0x00, 0x03, 0x07, 0x01, 0x01
        /*0010*/ 	.byte	0x02, 0x03, 0x00, 0x00, 0x02, 0x06, 0x01, 0x00, 0x04, 0x0b, 0x08, 0x00, 0x01, 0x00, 0x00, 0x00
        /*0020*/ 	.byte	0x00, 0x00, 0x00, 0x00


//--------------------- .nv.info._ZN3cub18CUB_300001_SM_10006detail6reduce28DeviceReduceSingleTileKernelINS2_10policy_hubIdyN4cuda3std3__44plusIdEEE10Policy1000EPdSC_iS9_ddNS7_10__identityEEEvT0_T1_T2_T3_T4_T6_ --------------------------
	.section	.nv.info._ZN3cub18CUB_300001_SM_10006detail6reduce28DeviceReduceSingleTileKernelINS2_10policy_hubIdyN4cuda3std3__44plusIdEEE10Policy1000EPdSC_iS9_ddNS7_10__identityEEEvT0_T1_T2_T3_T4_T6_,"",@"SHT_CUDA_INFO"
	.sectionflags	@""
	.align	4


	//----- nvinfo : EIATTR_CUDA_API_VERSION
	.align		4
        /*0000*/ 	.byte	0x04, 0x37
        /*0002*/ 	.short	(.L_110 - .L_109)
.L_109:
        /*0004*/ 	.word	0x00000082


	//----- nvinfo : EIATTR_KPARAM_INFO
	.align		4
.L_110:
        /*0008*/ 	.byte	0x04, 0x17
        /*000a*/ 	.short	(.L_112 - .L_111)
.L_111:
        /*000c*/ 	.word	0x00000000
        /*0010*/ 	.short	0x0005
        /*0012*/ 	.short	0x0020
        /*0014*/ 	.byte	0x00, 0xf0, 0x05, 0x00


	//----- nvinfo : EIATTR_KPARAM_INFO
	.align		4
.L_112:
        /*0018*/ 	.byte	0x04, 0x17
        /*001a*/ 	.short	(.L_114 - .L_113)
.L_113:
        /*001c*/ 	.word	0x00000000
        /*0020*/ 	.short	0x0004
        /*0022*/ 	.short	0x0018
        /*0024*/ 	.byte	0x00, 0xf0, 0x21, 0x00


	//----- nvinfo : EIATTR_KPARAM_INFO
	.align		4
.L_114:
        /*0028*/ 	.byte	0x04, 0x17
        /*002a*/ 	.short	(.L_116 - .L_115)
.L_115:
        /*002c*/ 	.word	0x00000000
        /*0030*/ 	.short	0x0003
        /*0032*/ 	.short	0x0014
        /*0034*/ 	.byte	0x00, 0xf0, 0x05, 0x00


	//----- nvinfo : EIATTR_KPARAM_INFO
	.align		4
.L_116:
        /*0038*/ 	.byte	0x04, 0x17
        /*003a*/ 	.short	(.L_118 - .L_117)
.L_117:
        /*003c*/ 	.word	0x00000000
        /*0040*/ 	.short	0x0002
        /*0042*/ 	.short	0x0010
        /*0044*/ 	.byte	0x00, 0xf0, 0x11, 0x00


	//----- nvinfo : EIATTR_KPARAM_INFO
	.align		4
.L_118:
        /*0048*/ 	.byte	0x04, 0x17
        /*004a*/ 	.short	(.L_120 - .L_119)
.L_119:
        /*004c*/ 	.word	0x00000000
        /*0050*/ 	.short	0x0001
        /*0052*/ 	.short	0x0008
        /*0054*/ 	.byte	0x00, 0xf5, 0x21, 0x00


	//----- nvinfo : EIATTR_KPARAM_INFO
	.align		4
.L_120:
        /*0058*/ 	.byte	0x04, 0x17
        /*005a*/ 	.short	(.L_122 - .L_121)
.L_121:
        /*005c*/ 	.word	0x00000000
        /*0060*/ 	.short	0x0000
        /*0062*/ 	.short	0x0000
        /*0064*/ 	.byte	0x00, 0xf5, 0x21, 0x00


	//----- nvinfo : EIATTR_SPARSE_MMA_MASK
	.align		4
.L_122:
        /*0068*/ 	.byte	0x03, 0x50
        /*006a*/ 	.short	0x0000


	//----- nvinfo : EIATTR_MAXREG_COUNT
	.align		4
        /*006c*/ 	.byte	0x03, 0x1b
        /*006e*/ 	.short	0x0080


	//----- nvinfo : EIATTR_NUM_BARRIERS
	.align		4
        /*0070*/ 	.byte	0x02, 0x4c
        /*0072*/ 	.byte	0x01
	.zero		1


	//----- nvinfo : EIATTR_MERCURY_ISA_VERSION
	.align		4
        /*0074*/ 	.byte	0x03, 0x5f
        /*0076*/ 	.short	0x0101


	//----- nvinfo : EIATTR_COOP_GROUP_MASK_REGIDS
	.align		4
        /*0078*/ 	.byte	0x04, 0x29
        /*007a*/ 	.short	(.L_124 - .L_123)


	//   ....[0]....
.L_123:
        /*007c*/ 	.word	0xffffffff


	//   ....[1]....
        /*0080*/ 	.word	0xffffffff


	//   ....[2]....
        /*0084*/ 	.word	0xffffffff


	//   ....[3]....
        /*0088*/ 	.word	0xffffffff


	//   ....[4]....
        /*008c*/ 	.word	0xffffffff


	//   ....[5]....
        /*0090*/ 	.word	0xffffffff


	//   ....[6]....
        /*0094*/ 	.word	0xffffffff


	//   ....[7]....
        /*0098*/ 	.word	0xffffffff


	//   ....[8]....
        /*009c*/ 	.word	0xffffffff


	//   ....[9]....
        /*00a0*/ 	.word	0xffffffff


	//   ....[10]....
        /*00a4*/ 	.word	0xffffffff


	//   ....[11]....
        /*00a8*/ 	.word	0xffffffff


	//   ....[12]....
        /*00ac*/ 	.word	0xffffffff


	//   ....[13]....
        /*00b0*/ 	.word	0xffffffff


	//   ....[14]....
        /*00b4*/ 	.word	0xffffffff


	//   ....[15]....
        /*00b8*/ 	.word	0xffffffff


	//   ....[16]....
        /*00bc*/ 	.word	0xffffffff


	//   ....[17]....
        /*00c0*/ 	.word	0xffffffff


	//   ....[18]....
        /*00c4*/ 	.word	0xffffffff


	//   ....[19]....
        /*00c8*/ 	.word	0xffffffff


	//   ....[20]....
        /*00cc*/ 	.word	0xffffffff


	//   ....[21]....
        /*00d0*/ 	.word	0xffffffff


	//   ....[22]....
        /*00d4*/ 	.word	0xffffffff


	//   ....[23]....
        /*00d8*/ 	.word	0xffffffff


	//   ....[24]....
        /*00dc*/ 	.word	0xffffffff


	//   ....[25]....
        /*00e0*/ 	.word	0xffffffff


	//   ....[26]....
        /*00e4*/ 	.word	0xffffffff


	//   ....[27]....
        /*00e8*/ 	.word	0xffffffff


	//   ....[28]....
        /*00ec*/ 	.word	0xffffffff


	//   ....[29]....
        /*00f0*/ 	.word	0xffffffff


	//----- nvinfo : EIATTR_COOP_GROUP_INSTR_OFFSETS
	.align		4
.L_124:
        /*00f4*/ 	.byte	0x04, 0x28
        /*00f6*/ 	.short	(.L_126 - .L_125)


	//   ....[0]....
.L_125:
        /*00f8*/ 	.word	0x00000960


	//   ....[1]....
        /*00fc*/ 	.word	0x00000970


	//   ....[2]....
        /*0100*/ 	.word	0x000009e0


	//   ....[3]....
        /*0104*/ 	.word	0x00000a10


	//   ....[4]....
        /*0108*/ 	.word	0x00000a70


	//   ....[5]....
        /*010c*/ 	.word	0x00000a80


	//   ....[6]....
        /*0110*/ 	.word	0x00000ae0


	//   ....[7]....
        /*0114*/ 	.word	0x00000af0


	//   ....[8]....
        /*0118*/ 	.word	0x00000b40


	//   ....[9]....
        /*011c*/ 	.word	0x00000b60


	//   ....[10]....
        /*0120*/ 	.word	0x00000e10


	//   ....[11]....
        /*0124*/ 	.word	0x00000e20


	//   ....[12]....
        /*0128*/ 	.word	0x00000eb0


	//   ....[13]....
        /*012c*/ 	.word	0x00000ed0


	//   ....[14]....
        /*0130*/ 	.word	0x00000f20


	//   ....[15]....
        /*0134*/ 	.word	0x00000f40


	//   ....[16]....
        /*0138*/ 	.word	0x00000f90


	//   ....[17]....
        /*013c*/ 	.word	0x00000fb0


	//   ....[18]....
        /*0140*/ 	.word	0x00001000


	//   ....[19]....
        /*0144*/ 	.word	0x00001030


	//   ....[20]....
        /*0148*/ 	.word	0x000020b0


	//   ....[21]....
        /*014c*/ 	.word	0x000020c0


	//   ....[22]....
        /*0150*/ 	.word	0x00002130


	//   ....[23]....
        /*0154*/ 	.word	0x00002140


	//   ....[24]....
        /*0158*/ 	.word	0x000021a0


	//   ....[25]....
        /*015c*/ 	.word	0x000021b0


	//   ....[26]....
        /*0160*/ 	.word	0x00002200


	//   ....[27]....
        /*0164*/ 	.word	0x00002220


	//   ....[28]....
        /*0168*/ 	.word	0x00002280


	//   ....[29]....
        /*016c*/ 	.word	0x000022b0


	//----- nvinfo : EIATTR_VRC_CTA_INIT_COUNT
	.align		4
.L_126:
        /*0170*/ 	.byte	0x02, 0x4a
	.zero		1
	.zero		1


	//----- nvinfo : EIATTR_EXIT_INSTR_OFFSETS
	.align		4
        /*0174*/ 	.byte	0x04, 0x1c
        /*0176*/ 	.short	(.L_128 - .L_127)


	//   ....[0]....
.L_127:
        /*0178*/ 	.word	0x00000080


	//   ....[1]....
        /*017c*/ 	.word	0x000000c0


	//   ....[2]....
        /*0180*/ 	.word	0x00002510


	//   ....[3]....
        /*0184*/ 	.word	0x00002560


	//----- nvinfo : EIATTR_MAX_THREADS
	.align		4
.L_128:
        /*0188*/ 	.byte	0x04, 0x05
        /*018a*/ 	.short	(.L_130 - .L_129)
.L_129:
        /*018c*/ 	.word	0x00000200
        /*0190*/ 	.word	0x00000001
        /*0194*/ 	.word	0x00000001


	//----- nvinfo : EIATTR_CRS_STACK_SIZE
	.align		4
.L_130:
        /*0198*/ 	.byte	0x04, 0x1e
        /*019a*/ 	.short	(.L_132 - .L_131)
.L_131:
        /*019c*/ 	.word	0x00000000


	//----- nvinfo : EIATTR_CBANK_PARAM_SIZE
	.align		4
.L_132:
        /*01a0*/ 	.byte	0x03, 0x19
        /*01a2*/ 	.short	0x0021


	//----- nvinfo : EIATTR_PARAM_CBANK
	.align		4
        /*01a4*/ 	.byte	0x04, 0x0a
        /*01a6*/ 	.short	(.L_134 - .L_133)
	.align		4
.L_133:
        /*01a8*/ 	.word	index@(.nv.constant0._ZN3cub18CUB_300001_SM_10006detail6reduce28DeviceReduceSingleTileKernelINS2_10policy_hubIdyN4cuda3std3__44plusIdEEE10Policy1000EPdSC_iS9_ddNS7_10__identityEEEvT0_T1_T2_T3_T4_T6_)
        /*01ac*/ 	.short	0x0380
        /*01ae*/ 	.short	0x0021


	//----- nvinfo : EIATTR_SW_WAR
	.align		4
.L_134:
        /*01b0*/ 	.byte	0x04, 0x36
        /*01b2*/ 	.short	(.L_136 - .L_135)
.L_135:
        /*01b4*/ 	.word	0x00000008
.L_136:


//--------------------- .nv.info._ZN3cub18CUB_300001_SM_10006detail6reduce18DeviceReduceKernelINS2_10policy_hubIdyN4cuda3std3__44plusIdEEE10Policy1000EN6thrust24THRUST_300001_SM_1000_NS10device_ptrIdEEyS9_d6squareEEvT0_PT3_T1_NS0_13GridEvenShareISK_EET2_T4_ --------------------------
	.section	.nv.info._ZN3cub18CUB_300001_SM_10006detail6reduce18DeviceReduceKernelINS2_10policy_hubIdyN4cuda3std3__44plusIdEEE10Policy1000EN6thrust24THRUST_300001_SM_1000_NS10device_ptrIdEEyS9_d6squareEEvT0_PT3_T1_NS0_13GridEvenShareISK_EET2_T4_,"",@"SHT_CUDA_INFO"
	.sectionflags	@""
	.align	4


	//----- nvinfo : EIATTR_CUDA_API_VERSION
	.align		4
        /*0000*/ 	.byte	0x04, 0x37
        /*0002*/ 	.short	(.L_138 - .L_137)
.L_137:
        /*0004*/ 	.word	0x00000082


	//----- nvinfo : EIATTR_KPARAM_INFO
	.align		4
.L_138:
        /*0008*/ 	.byte	0x04, 0x17
        /*000a*/ 	.short	(.L_140 - .L_139)
.L_139:
        /*000c*/ 	.word	0x00000000
        /*0010*/ 	.short	0x0005
        /*0012*/ 	.short	0x0061
        /*0014*/ 	.byte	0x00, 0xf0, 0x05, 0x00


	//----- nvinfo : EIATTR_KPARAM_INFO
	.align		4
.L_140:
        /*0018*/ 	.byte	0x04, 0x17
        /*001a*/ 	.short	(.L_142 - .L_141)
.L_141:
        /*001c*/ 	.word	0x00000000
        /*0020*/ 	.short	0x0004
        /*0022*/ 	.short	0x0060
        /*0024*/ 	.byte	0x00, 0xf0, 0x05, 0x00


	//----- nvinfo : EIATTR_KPARAM_INFO
	.align		4
.L_142:
        /*0028*/ 	.byte	0x04, 0x17
        /*002a*/ 	.short	(.L_144 - .L_143)
.L_143:
        /*002c*/ 	.word	0x00000000
        /*0030*/ 	.short	0x0003
        /*0032*/ 	.short	0x0018
        /*0034*/ 	.byte	0x00, 0xf0, 0x21, 0x01


	//----- nvinfo : EIATTR_KPARAM_INFO
	.align		4
.L_144:
        /*0038*/ 	.byte	0x04, 0x17
        /*003a*/ 	.short	(.L_146 - .L_145)
.L_145:
        /*003c*/ 	.word	0x00000000
        /*0040*/ 	.short	0x0002
        /*0042*/ 	.short	0x0010
        /*0044*/ 	.byte	0x00, 0xf0, 0x21, 0x00


	//----- nvinfo : EIATTR_KPARAM_INFO
	.align		4
.L_146:
        /*0048*/ 	.byte	0x04, 0x17
        /*004a*/ 	.short	(.L_148 - .L_147)
.L_147:
        /*004c*/ 	.word	0x00000000
        /*0050*/ 	.short	0x0001
        /*0052*/ 	.short	0x0008
        /*0054*/ 	.byte	0x00, 0xf5, 0x21, 0x00


	//----- nvinfo : EIATTR_KPARAM_INFO
	.align		4
.L_148:
        /*0058*/ 	.byte	0x04, 0x17
        /*005a*/ 	.short	(.L_150 - .L_149)
.L_149:
        /*005c*/ 	.word	0x00000000
        /*0060*/ 	.short	0x0000
        /*0062*/ 	.short	0x0000
        /*0064*/ 	.byte	0x00, 0xf0, 0x21, 0x00


	//----- nvinfo : EIATTR_SPARSE_MMA_MASK
	.align		4
.L_150:
        /*0068*/ 	.byte	0x03, 0x50
        /*006a*/ 	.short	0x0000


	//----- nvinfo : EIATTR_MAXREG_COUNT
	.align		4
        /*006c*/ 	.byte	0x03, 0x1b
        /*006e*/ 	.short	0x0080


	//----- nvinfo : EIATTR_NUM_BARRIERS
	.align		4
        /*0070*/ 	.byte	0x02, 0x4c
        /*0072*/ 	.byte	0x01
	.zero		1


	//----- nvinfo : EIATTR_MERCURY_ISA_VERSION
	.align		4
        /*0074*/ 	.byte	0x03, 0x5f
        /*0076*/ 	.short	0x0101


	//----- nvinfo : EIATTR_COOP_GROUP_MASK_REGIDS
	.align		4
        /*0078*/ 	.byte	0x04, 0x29
        /*007a*/ 	.short	(.L_152 - .L_151)


	//   ....[0]....
.L_151:
        /*007c*/ 	.word	0xffffffff


	//   ....[1]....
        /*0080*/ 	.word	0xffffffff


	//   ....[2]....
        /*0084*/ 	.word	0xffffffff


	//   ....[3]....
        /*0088*/ 	.word	0xffffffff


	//   ....[4]....
        /*008c*/ 	.word	0xffffffff


	//   ....[5]....
        /*0090*/ 	.word	0xffffffff


	//   ....[6]....
        /*0094*/ 	.word	0xffffffff


	//   ....[7]....
        /*0098*/ 	.word	0xffffffff


	//   ....[8]....
        /*009c*/ 	.word	0xffffffff


	//   ....[9]....
        /*00a0*/ 	.word	0xffffffff


	//   ....[10]....
        /*00a4*/ 	.word	0xffffffff


	//   ....[11]....
        /*00a8*/ 	.word	0xffffffff


	//   ....[12]....
        /*00ac*/ 	.word	0xffffffff


	//   ....[13]....
        /*00b0*/ 	.word	0xffffffff


	//   ....[14]....
        /*00b4*/ 	.word	0xffffffff


	//   ....[15]....
        /*00b8*/ 	.word	0xffffffff


	//   ....[16]....
        /*00bc*/ 	.word	0xffffffff


	//   ....[17]....
        /*00c0*/ 	.word	0xffffffff


	//   ....[18]....
        /*00c4*/ 	.word	0xffffffff


	//   ....[19]....
        /*00c8*/ 	.word	0xffffffff


	//   ....[20]....
        /*00cc*/ 	.word	0xffffffff


	//   ....[21]....
        /*00d0*/ 	.word	0xffffffff


	//   ....[22]....
        /*00d4*/ 	.word	0xffffffff


	//   ....[23]....
        /*00d8*/ 	.word	0xffffffff


	//   ....[24]....
        /*00dc*/ 	.word	0xffffffff


	//   ....[25]....
        /*00e0*/ 	.word	0xffffffff


	//   ....[26]....
        /*00e4*/ 	.word	0xffffffff


	//   ....[27]....
        /*00e8*/ 	.word	0xffffffff


	//   ....[28]....
        /*00ec*/ 	.word	0xffffffff


	//   ....[29]....
        /*00f0*/ 	.word	0xffffffff


	//----- nvinfo : EIATTR_COOP_GROUP_INSTR_OFFSETS
	.align		4
.L_152:
        /*00f4*/ 	.byte	0x04, 0x28
        /*00f6*/ 	.short	(.L_154 - .L_153)


	//   ....[0]....
.L_153:
        /*00f8*/ 	.word	0x000009b0


	//   ....[1]....
        /*00fc*/ 	.word	0x000009c0


	//   ....[2]....
        /*0100*/ 	.word	0x00000a30


	//   ....[3]....
        /*0104*/ 	.word	0x00000a50


	//   ....[4]....
        /*0108*/ 	.word	0x00000ac0


	//   ....[5]....
        /*010c*/ 	.word	0x00000ad0


	//   ....[6]....
        /*0110*/ 	.word	0x00000b20


	//   ....[7]....
        /*0114*/ 	.word	0x00000b40


	//   ....[8]....
        /*0118*/ 	.word	0x00000bb0


	//   ....[9]....
        /*011c*/ 	.word	0x00000bc0


	//   ....[10]....
        /*0120*/ 	.word	0x00000e60


	//   ....[11]....
        /*0124*/ 	.word	0x00000e70


	//   ....[12]....
        /*0128*/ 	.word	0x00000ef0


	//   ....[13]....
        /*012c*/ 	.word	0x00000f10


	//   ....[14]....
        /*0130*/ 	.word	0x00000f60


	//   ....[15]....
        /*0134*/ 	.word	0x00000f90


	//   ....[16]....
        /*0138*/ 	.word	0x00000fe0


	//   ....[17]....
        /*013c*/ 	.word	0x00001000


	//   ....[18]....
        /*0140*/ 	.word	0x00001070


	//   ....[19]....
        /*0144*/ 	.word	0x000010a0


	//   ....[20]....
        /*0148*/ 	.word	0x00002320


	//   ....[21]....
        /*014c*/ 	.word	0x00002330


	//   ....[22]....
        /*0150*/ 	.word	0x000023a0


	//   ....[23]....
        /*0154*/ 	.word	0x000023c0


	//   ....[24]....
        /*0158*/ 	.word	0x00002430


	//   ....[25]....
        /*015c*/ 	.word	0x00002440


	//   ....[26]....
        /*0160*/ 	.word	0x00002490


	//   ....[27]....
        /*0164*/ 	.word	0x000024b0


	//   ....[28]....
        /*0168*/ 	.word	0x00002520


	//   ....[29]....
        /*016c*/ 	.word	0x00002530


	//----- nvinfo : EIATTR_VRC_CTA_INIT_COUNT
	.align		4
.L_154:
        /*0170*/ 	.byte	0x02, 0x4a
	.zero		1
	.zero		1


	//----- nvinfo : EIATTR_EXIT_INSTR_OFFSETS
	.align		4
        /*0174*/ 	.byte	0x04, 0x1c
        /*0176*/ 	.short	(.L_156 - .L_155)


	//   ....[0]....
.L_155:
        /*0178*/ 	.word	0x00002760


	//   ....[1]....
        /*017c*/ 	.word	0x000027c0


	//----- nvinfo : EIATTR_MAX_THREADS
	.align		4
.L_156:
        /*0180*/ 	.byte	0x04, 0x05
        /*0182*/ 	.short	(.L_158 - .L_157)
.L_157:
        /*0184*/ 	.word	0x00000200
        /*0188*/ 	.word	0x00000001
        /*018c*/ 	.word	0x00000001


	//----- nvinfo : EIATTR_CRS_STACK_SIZE
	.align		4
.L_158:
        /*0190*/ 	.byte	0x04, 0x1e
        /*0192*/ 	.short	(.L_160 - .L_159)
.L_159:
        /*0194*/ 	.word	0x00000000


	//----- nvinfo : EIATTR_CBANK_PARAM_SIZE
	.align		4
.L_160:
        /*0198*/ 	.byte	0x03, 0x19
        /*019a*/ 	.short	0x0062


	//----- nvinfo : EIATTR_PARAM_CBANK
	.align		4
        /*019c*/ 	.byte	0x04, 0x0a
        /*019e*/ 	.short	(.L_162 - .L_161)
	.align		4
.L_161:
        /*01a0*/ 	.word	index@(.nv.constant0._ZN3cub18CUB_300001_SM_10006detail6reduce18DeviceReduceKernelINS2_10policy_hubIdyN4cuda3std3__44plusIdEEE10Policy1000EN6thrust24THRUST_300001_SM_1000_NS10device_ptrIdEEyS9_d6squareEEvT0_PT3_T1_NS0_13GridEvenShareISK_EET2_T4_)
        /*01a4*/ 	.short	0x0380
        /*01a6*/ 	.short	0x0062


	//----- nvinfo : EIATTR_SW_WAR
	.align		4
.L_162:
        /*01a8*/ 	.byte	0x04, 0x36
        /*01aa*/ 	.short	(.L_164 - .L_163)
.L_163:
        /*01ac*/ 	.word	0x00000008
.L_164:


//--------------------- .nv.info._ZN3cub18CUB_300001_SM_10006detail6reduce28DeviceReduceSingleTileKernelINS2_10policy_hubIdyN4cuda3std3__44plusIdEEE10Policy1000EN6thrust24THRUST_300001_SM_1000_NS10device_ptrIdEEPdyS9_dd6squareEEvT0_T1_T2_T3_T4_T6_ --------------------------
	.section	.nv.info._ZN3cub18CUB_300001_SM_10006detail6reduce28DeviceReduceSingleTileKernelINS2_10policy_hubIdyN4cuda3std3__44plusIdEEE10Policy1000EN6thrust24THRUST_300001_SM_1000_NS10device_ptrIdEEPdyS9_dd6squareEEvT0_T1_T2_T3_T4_T6_,"",@"SHT_CUDA_INFO"
	.sectionflags	@""
	.align	4


	//----- nvinfo : EIATTR_CUDA_API_VERSION
	.align		4
        /*0000*/ 	.byte	0x04, 0x37
        /*0002*/ 	.short	(.L_166 - .L_165)
.L_165:
        /*0004*/ 	.word	0x00000082


	//----- nvinfo : EIATTR_KPARAM_INFO
	.align		4
.L_166:
        /*0008*/ 	.byte	0x04, 0x17
        /*000a*/ 	.short	(.L_168 - .L_167)
.L_167:
        /*000c*/ 	.word	0x00000000
        /*0010*/ 	.short	0x0005
        /*0012*/ 	.short	0x0028
        /*0014*/ 	.byte	0x00, 0xf0, 0x05, 0x00


	//----- nvinfo : EIATTR_KPARAM_INFO
	.align		4
.L_168:
        /*0018*/ 	.byte	0x04, 0x17
        /*001a*/ 	.short	(.L_170 - .L_169)
.L_169:
        /*001c*/ 	.word	0x00000000
        /*0020*/ 	.short	0x0004
        /*0022*/ 	.short	0x0020
        /*0024*/ 	.byte	0x00, 0xf0, 0x21, 0x00


	//----- nvinfo : EIATTR_KPARAM_INFO
	.align		4
.L_170:
        /*0028*/ 	.byte	0x04, 0x17
        /*002a*/ 	.short	(.L_172 - .L_171)
.L_171:
        /*002c*/ 	.word	0x00000000
        /*0030*/ 	.short	0x0003
        /*0032*/ 	.short	0x0018
        /*0034*/ 	.byte	0x00, 0xf0, 0x05, 0x00


	//----- nvinfo : EIATTR_KPARAM_INFO
	.align		4
.L_172:
        /*0038*/ 	.byte	0x04, 0x17
        /*003a*/ 	.short	(.L_174 - .L_173)
.L_173:
        /*003c*/ 	.word	0x00000000
        /*0040*/ 	.short	0x0002
        /*0042*/ 	.short	0x0010
        /*0044*/ 	.byte	0x00, 0xf0, 0x21, 0x00


	//----- nvinfo : EIATTR_KPARAM_INFO
	.align		4
.L_174:
        /*0048*/ 	.byte	0x04, 0x17
        /*004a*/ 	.short	(.L_176 - .L_175)
.L_175:
        /*004c*/ 	.word	0x00000000
        /*0050*/ 	.short	0x0001
        /*0052*/ 	.short	0x0008
        /*0054*/ 	.byte	0x00, 0xf5, 0x21, 0x00


	//----- nvinfo : EIATTR_KPARAM_INFO
	.align		4
.L_176:
        /*0058*/ 	.byte	0x04, 0x17
        /*005a*/ 	.short	(.L_178 - .L_177)
.L_177:
        /*005c*/ 	.word	0x00000000
        /*0060*/ 	.short	0x0000
        /*0062*/ 	.short	0x0000
        /*0064*/ 	.byte	0x00, 0xf0, 0x21, 0x00


	//----- nvinfo : EIATTR_SPARSE_MMA_MASK
	.align		4
.L_178:
        /*0068*/ 	.byte	0x03, 0x50
        /*006a*/ 	.short	0x0000


	//----- nvinfo : EIATTR_MAXREG_COUNT
	.align		4
        /*006c*/ 	.byte	0x03, 0x1b
        /*006e*/ 	.short	0x0080


	//----- nvinfo : EIATTR_NUM_BARRIERS
	.align		4
        /*0070*/ 	.byte	0x02, 0x4c
        /*0072*/ 	.byte	0x01
	.zero		1


	//----- nvinfo : EIATTR_MERCURY_ISA_VERSION
	.align		4
        /*0074*/ 	.byte	0x03, 0x5f
        /*0076*/ 	.short	0x0101


	//----- nvinfo : EIATTR_COOP_GROUP_MASK_REGIDS
	.align		4
        /*0078*/ 	.byte	0x04, 0x29
        /*007a*/ 	.short	(.L_180 - .L_179)


	//   ....[0]....
.L_179:
        /*007c*/ 	.word	0xffffffff


	//   ....[1]....
        /*0080*/ 	.word	0xffffffff


	//   ....[2]....
        /*0084*/ 	.word	0xffffffff


	//   ....[3]....
        /*0088*/ 	.word	0xffffffff


	//   ....[4]....
        /*008c*/ 	.word	0xffffffff


	//   ....[5]....
        /*0090*/ 	.word	0xffffffff


	//   ....[6]....
        /*0094*/ 	.word	0xffffffff


	//   ....[7]....
        /*0098*/ 	.word	0xffffffff


	//   ....[8]....
        /*009c*/ 	.word	0xffffffff


	//   ....[9]....
        /*00a0*/ 	.word	0xffffffff


	//   ....[10]....
        /*00a4*/ 	.word	0xffffffff


	//   ....[11]....
        /*00a8*/ 	.word	0xffffffff


	//   ....[12]....
        /*00ac*/ 	.word	0xffffffff


	//   ....[13]....
        /*00b0*/ 	.word	0xffffffff


	//   ....[14]....
        /*00b4*/ 	.word	0xffffffff


	//   ....[15]....
        /*00b8*/ 	.word	0xffffffff


	//   ....[16]....
        /*00bc*/ 	.word	0xffffffff


	//   ....[17]....
        /*00c0*/ 	.word	0xffffffff


	//   ....[18]....
        /*00c4*/ 	.word	0xffffffff


	//   ....[19]....
        /*00c8*/ 	.word	0xffffffff


	//   ....[20]....
        /*00cc*/ 	.word	0xffffffff


	//   ....[21]....
        /*00d0*/ 	.word	0xffffffff


	//   ....[22]....
        /*00d4*/ 	.word	0xffffffff


	//   ....[23]....
        /*00d8*/ 	.word	0xffffffff


	//   ....[24]....
        /*00dc*/ 	.word	0xffffffff


	//   ....[25]....
        /*00e0*/ 	.word	0xffffffff


	//   ....[26]....
        /*00e4*/ 	.word	0xffffffff


	//   ....[27]....
        /*00e8*/ 	.word	0xffffffff


	//   ....[28]....
        /*00ec*/ 	.word	0xffffffff


	//   ....[29]....
        /*00f0*/ 	.word	0xffffffff


	//----- nvinfo : EIATTR_COOP_GROUP_INSTR_OFFSETS
	.align		4
.L_180:
        /*00f4*/ 	.byte	0x04, 0x28
        /*00f6*/ 	.short	(.L_182 - .L_181)


	//   ....[0]....
.L_181:
        /*00f8*/ 	.word	0x00000920


	//   ....[1]....
        /*00fc*/ 	.word	0x00000930


	//   ....[2]....
        /*0100*/ 	.word	0x000009a0


	//   ....[3]....
        /*0104*/ 	.word	0x000009b0


	//   ....[4]....
        /*0108*/ 	.word	0x00000a10


	//   ....[5]....
        /*010c*/ 	.word	0x00000a20


	//   ....[6]....
        /*0110*/ 	.word	0x00000a70


	//   ....[7]....
        /*0114*/ 	.word	0x00000a90


	//   ....[8]....
        /*0118*/ 	.word	0x00000af0


	//   ....[9]....
        /*011c*/ 	.word	0x00000b20


	//   ....[10]....
        /*0120*/ 	.word	0x00000dd0


	//   ....[11]....
        /*0124*/ 	.word	0x00000de0


	//   ....[12]....
        /*0128*/ 	.word	0x00000e70


	//   ....[13]....
        /*012c*/ 	.word	0x00000e80


	//   ....[14]....
        /*0130*/ 	.word	0x00000ee0


	//   ....[15]....
        /*0134*/ 	.word	0x00000ef0


	//   ....[16]....
        /*0138*/ 	.word	0x00000f40


	//   ....[17]....
        /*013c*/ 	.word	0x00000f60


	//   ....[18]....
        /*0140*/ 	.word	0x00000fd0


	//   ....[19]....
        /*0144*/ 	.word	0x00001000


	//   ....[20]....
        /*0148*/ 	.word	0x000021a0


	//   ....[21]....
        /*014c*/ 	.word	0x000021b0


	//   ....[22]....
        /*0150*/ 	.word	0x00002220


	//   ....[23]....
        /*0154*/ 	.word	0x00002230


	//   ....[24]....
        /*0158*/ 	.word	0x00002290


	//   ....[25]....
        /*015c*/ 	.word	0x000022a0


	//   ....[26]....
        /*0160*/ 	.word	0x000022f0


	//   ....[27]....
        /*0164*/ 	.word	0x00002310


	//   ....[28]....
        /*0168*/ 	.word	0x00002370


	//   ....[29]....
        /*016c*/ 	.word	0x000023a0


	//----- nvinfo : EIATTR_VRC_CTA_INIT_COUNT
	.align		4
.L_182:
        /*0170*/ 	.byte	0x02, 0x4a
	.zero		1
	.zero		1


	//----- nvinfo : EIATTR_EXIT_INSTR_OFFSETS
	.align		4
        /*0174*/ 	.byte	0x04, 0x1c
        /*0176*/ 	.short	(.L_184 - .L_183)


	//   ....[0]....
.L_183:
        /*0178*/ 	.word	0x000000a0


	//   ....[1]....
        /*017c*/ 	.word	0x000000e0


	//   ....[2]....
        /*0180*/ 	.word	0x00002600


	//   ....[3]....
        /*0184*/ 	.word	0x00002650


	//----- nvinfo : EIATTR_MAX_THREADS
	.align		4
.L_184:
        /*0188*/ 	.byte	0x04, 0x05
        /*018a*/ 	.short	(.L_186 - .L_185)
.L_185:
        /*018c*/ 	.word	0x00000200
        /*0190*/ 	.word	0x00000001
        /*0194*/ 	.word	0x00000001


	//----- nvinfo : EIATTR_CRS_STACK_SIZE
	.align		4
.L_186:
        /*0198*/ 	.byte	0x04, 0x1e
        /*019a*/ 	.short	(.L_188 - .L_187)
.L_187:
        /*019c*/ 	.word	0x00000000


	//----- nvinfo : EIATTR_CBANK_PARAM_SIZE
	.align		4
.L_188:
        /*01a0*/ 	.byte	0x03, 0x19
        /*01a2*/ 	.short	0x0029


	//----- nvinfo : EIATTR_PARAM_CBANK
	.align		4
        /*01a4*/ 	.byte	0x04, 0x0a
        /*01a6*/ 	.short	(.L_190 - .L_189)
	.align		4
.L_189:
        /*01a8*/ 	.word	index@(.nv.constant0._ZN3cub18CUB_300001_SM_10006detail6reduce28DeviceReduceSingleTileKernelINS2_10policy_hubIdyN4cuda3std3__44plusIdEEE10Policy1000EN6thrust24THRUST_300001_SM_1000_NS10device_ptrIdEEPdyS9_dd6squareEEvT0_T1_T2_T3_T4_T6_)
        /*01ac*/ 	.short	0x0380
        /*01ae*/ 	.short	0x0029


	//----- nvinfo : EIATTR_SW_WAR
	.align		4
.L_190:
        /*01b0*/ 	.byte	0x04, 0x36
        /*01b2*/ 	.short	(.L_192 - .L_191)
.L_191:
        /*01b4*/ 	.word	0x00000008
.L_192:


//--------------------- .nv.info._ZN3cub18CUB_300001_SM_10006detail6reduce28DeviceReduceSingleTileKernelINS2_10policy_hubIdjN4cuda3std3__44plusIdEEE10Policy1000EPdSC_iS9_ddNS7_10__identityEEEvT0_T1_T2_T3_T4_T6_ --------------------------
	.section	.nv.info._ZN3cub18CUB_300001_SM_10006detail6reduce28DeviceReduceSingleTileKernelINS2_10policy_hubIdjN4cuda3std3__44plusIdEEE10Policy1000EPdSC_iS9_ddNS7_10__identityEEEvT0_T1_T2_T3_T4_T6_,"",@"SHT_CUDA_INFO"
	.sectionflags	@""
	.align	4


	//----- nvinfo : EIATTR_CUDA_API_VERSION
	.align		4
        /*0000*/ 	.byte	0x04, 0x37
        /*0002*/ 	.short	(.L_194 - .L_193)
.L_193:
        /*0004*/ 	.word	0x00000082


	//----- nvinfo : EIATTR_KPARAM_INFO
	.align		4
.L_194:
        /*0008*/ 	.byte	0x04, 0x17
        /*000a*/ 	.short	(.L_196 - .L_195)
.L_195:
        /*000c*/ 	.word	0x00000000
        /*0010*/ 	.short	0x0005
        /*0012*/ 	.short	0x0020
        /*0014*/ 	.byte	0x00, 0xf0, 0x05, 0x00


	//----- nvinfo : EIATTR_KPARAM_INFO
	.align		4
.L_196:
        /*0018*/ 	.byte	0x04, 0x17
        /*001a*/ 	.short	(.L_198 - .L_197)
.L_197:
        /*001c*/ 	.word	0x00000000
        /*0020*/ 	.short	0x0004
        /*0022*/ 	.short	0x0018
        /*0024*/ 	.byte	0x00, 0xf0, 0x21, 0x00


	//----- nvinfo : EIATTR_KPARAM_INFO
	.align		4
.L_198:
        /*0028*/ 	.byte	0x04, 0x17
        /*002a*/ 	.short	(.L_200 - .L_199)
.L_199:
        /*002c*/ 	.word	0x00000000
        /*0030*/ 	.short	0x0003
        /*0032*/ 	.short	0x0014
        /*0034*/ 	.byte	0x00, 0xf0, 0x05, 0x00


	//----- nvinfo : EIATTR_KPARAM_INFO
	.align		4
.L_200:
        /*0038*/ 	.byte	0x04, 0x17
        /*003a*/ 	.short	(.L_202 - .L_201)
.L_201:
        /*003c*/ 	.word	0x00000000
        /*0040*/ 	.short	0x0002
        /*0042*/ 	.short	0x0010
        /*0044*/ 	.byte	0x00, 0xf0, 0x11, 0x00


	//----- nvinfo : EIATTR_KPARAM_INFO
	.align		4
.L_202:
        /*0048*/ 	.byte	0x04, 0x17
        /*004a*/ 	.short	(.L_204 - .L_203)
.L_203:
        /*004c*/ 	.word	0x00000000
        /*0050*/ 	.short	0x0001
        /*0052*/ 	.short	0x0008
        /*0054*/ 	.byte	0x00, 0xf5, 0x21, 0x00


	//----- nvinfo : EIATTR_KPARAM_INFO
	.align		4
.L_204:
        /*0058*/ 	.byte	0x04, 0x17
        /*005a*/ 	.short	(.L_206 - .L_205)
.L_205:
        /*005c*/ 	.word	0x00000000
        /*0060*/ 	.short	0x0000
        /*0062*/ 	.short	0x0000
        /*0064*/ 	.byte	0x00, 0xf5, 0x21, 0x00


	//----- nvinfo : EIATTR_SPARSE_MMA_MASK
	.align		4
.L_206:
        /*0068*/ 	.byte	0x03, 0x50
        /*006a*/ 	.short	0x0000


	//----- nvinfo : EIATTR_MAXREG_COUNT
	.align		4
        /*006c*/ 	.byte	0x03, 0x1b
        /*006e*/ 	.short	0x0060


	//----- nvinfo : EIATTR_NUM_BARRIERS
	.align		4
        /*0070*/ 	.byte	0x02, 0x4c
        /*0072*/ 	.byte	0x01
	.zero		1


	//----- nvinfo : EIATTR_MERCURY_ISA_VERSION
	.align		4
        /*0074*/ 	.byte	0x03, 0x5f
        /*0076*/ 	.short	0x0101


	//----- nvinfo : EIATTR_COOP_GROUP_MASK_REGIDS
	.align		4
        /*0078*/ 	.byte	0x04, 0x29
        /*007a*/ 	.short	(.L_208 - .L_207)


	//   ....[0]....
.L_207:
        /*007c*/ 	.word	0xffffffff


	//   ....[1]....
        /*0080*/ 	.word	0xffffffff


	//   ....[2]....
        /*0084*/ 	.word	0xffffffff


	//   ....[3]....
        /*0088*/ 	.word	0xffffffff


	//   ....[4]....
        /*008c*/ 	.word	0xffffffff


	//   ....[5]....
        /*0090*/ 	.word	0xffffffff


	//   ....[6]....
        /*0094*/ 	.word	0xffffffff


	//   ....[7]....
        /*0098*/ 	.word	0xffffffff


	//   ....[8]....
        /*009c*/ 	.word	0xffffffff


	//   ....[9]....
        /*00a0*/ 	.word	0xffffffff


	//   ....[10]....
        /*00a4*/ 	.word	0xffffffff


	//   ....[11]....
        /*00a8*/ 	.word	0xffffffff


	//   ....[12]....
        /*00ac*/ 	.word	0xffffffff


	//   ....[13]....
        /*00b0*/ 	.word	0xffffffff


	//   ....[14]....
        /*00b4*/ 	.word	0xffffffff


	//   ....[15]....
        /*00b8*/ 	.word	0xffffffff


	//   ....[16]....
        /*00bc*/ 	.word	0xffffffff


	//   ....[17]....
        /*00c0*/ 	.word	0xffffffff


	//   ....[18]....
        /*00c4*/ 	.word	0xffffffff


	//   ....[19]....
        /*00c8*/ 	.word	0xffffffff


	//   ....[20]....
        /*00cc*/ 	.word	0xffffffff


	//   ....[21]....
        /*00d0*/ 	.word	0xffffffff


	//   ....[22]....
        /*00d4*/ 	.word	0xffffffff


	//   ....[23]....
        /*00d8*/ 	.word	0xffffffff


	//   ....[24]....
        /*00dc*/ 	.word	0xffffffff


	//   ....[25]....
        /*00e0*/ 	.word	0xffffffff


	//   ....[26]....
        /*00e4*/ 	.word	0xffffffff


	//   ....[27]....
        /*00e8*/ 	.word	0xffffffff


	//   ....[28]....
        /*00ec*/ 	.word	0xffffffff


	//   ....[29]....
        /*00f0*/ 	.word	0xffffffff


	//----- nvinfo : EIATTR_COOP_GROUP_INSTR_OFFSETS
	.align		4
.L_208:
        /*00f4*/ 	.byte	0x04, 0x28
        /*00f6*/ 	.short	(.L_210 - .L_209)


	//   ....[0]....
.L_209:
        /*00f8*/ 	.word	0x00000980


	//   ....[1]....
        /*00fc*/ 	.word	0x00000990


	//   ....[2]....
        /*0100*/ 	.word	0x00000a00


	//   ....[3]....
        /*0104*/ 	.word	0x00000a30


	//   ....[4]....
        /*0108*/ 	.word	0x00000aa0


	//   ....[5]....
        /*010c*/ 	.word	0x00000ab0


	//   ....[6]....
        /*0110*/ 	.word	0x00000b00


	//   ....[7]....
        /*0114*/ 	.word	0x00000b10


	//   ....[8]....
        /*0118*/ 	.word	0x00000b60


	//   ....[9]....
        /*011c*/ 	.word	0x00000b80


	//   ....[10]....
        /*0120*/ 	.word	0x00000e90


	//   ....[11]....
        /*0124*/ 	.word	0x00000ea0


	//   ....[12]....
        /*0128*/ 	.word	0x00000f30


	//   ....[13]....
        /*012c*/ 	.word	0x00000f50


	//   ....[14]....
        /*0130*/ 	.word	0x00000fa0


	//   ....[15]....
        /*0134*/ 	.word	0x00000fc0


	//   ....[16]....
        /*0138*/ 	.word	0x00001010


	//   ....[17]....
        /*013c*/ 	.word	0x00001040


	//   ....[18]....
        /*0140*/ 	.word	0x000010a0


	//   ....[19]....
        /*0144*/ 	.word	0x000010d0


	//   ....[20]....
        /*0148*/ 	.word	0x000022b0


	//   ....[21]....
        /*014c*/ 	.word	0x000022c0


	//   ....[22]....
        /*0150*/ 	.word	0x00002330


	//   ....[23]....
        /*0154*/ 	.word	0x00002340


	//   ....[24]....
        /*0158*/ 	.word	0x000023a0


	//   ....[25]....
        /*015c*/ 	.word	0x000023d0


	//   ....[26]....
        /*0160*/ 	.word	0x00002450


	//   ....[27]....
        /*0164*/ 	.word	0x00002460


	//   ....[28]....
        /*0168*/ 	.word	0x000024b0


	//   ....[29]....
        /*016c*/ 	.word	0x000024c0


	//----- nvinfo : EIATTR_VRC_CTA_INIT_COUNT
	.align		4
.L_210:
        /*0170*/ 	.byte	0x02, 0x4a
	.zero		1
	.zero		1


	//----- nvinfo : EIATTR_EXIT_INSTR_OFFSETS
	.align		4
        /*0174*/ 	.byte	0x04, 0x1c
        /*0176*/ 	.short	(.L_212 - .L_211)


	//   ....[0]....
.L_211:
        /*0178*/ 	.word	0x00000080


	//   ....[1]....
        /*017c*/ 	.word	0x000000c0


	//   ....[2]....
        /*0180*/ 	.word	0x00002750


	//   ....[3]....
        /*0184*/ 	.word	0x000027a0


	//----- nvinfo : EIATTR_MAX_THREADS
	.align		4
.L_212:
        /*0188*/ 	.byte	0x04, 0x05
        /*018a*/ 	.short	(.L_214 - .L_213)
.L_213:
        /*018c*/ 	.word	0x00000280
        /*0190*/ 	.word	0x00000001
        /*0194*/ 	.word	0x00000001


	//----- nvinfo : EIATTR_CRS_STACK_SIZE
	.align		4
.L_214:
        /*0198*/ 	.byte	0x04, 0x1e
        /*019a*/ 	.short	(.L_216 - .L_215)
.L_215:
        /*019c*/ 	.word	0x00000000


	//----- nvinfo : EIATTR_CBANK_PARAM_SIZE
	.align		4
.L_216:
        /*01a0*/ 	.byte	0x03, 0x19
        /*01a2*/ 	.short	0x0021


	//----- nvinfo : EIATTR_PARAM_CBANK
	.align		4
        /*01a4*/ 	.byte	0x04, 0x0a
        /*01a6*/ 	.short	(.L_218 - .L_217)
	.align		4
.L_217:
        /*01a8*/ 	.word	index@(.nv.constant0._ZN3cub18CUB_300001_SM_10006detail6reduce28DeviceReduceSingleTileKernelINS2_10policy_hubIdjN4cuda3std3__44plusIdEEE10Policy1000EPdSC_iS9_ddNS7_10__identityEEEvT0_T1_T2_T3_T4_T6_)
        /*01ac*/ 	.short	0x0380
        /*01ae*/ 	.short	0x0021


	//----- nvinfo : EIATTR_SW_WAR
	.align		4
.L_218:
        /*01b0*/ 	.byte	0x04, 0x36
        /*01b2*/ 	.short	(.L_220 - .L_219)
.L_219:
        /*01b4*/ 	.word	0x00000008
.L_220:


//--------------------- .nv.info._ZN3cub18CUB_300001_SM_10006detail6reduce18DeviceReduceKernelINS2_10policy_hubIdjN4cuda3std3__44plusIdEEE10Policy1000EN6thrust24THRUST_300001_SM_1000_NS10device_ptrIdEEjS9_d6squareEEvT0_PT3_T1_NS0_13GridEvenShareISK_EET2_T4_ --------------------------
	.section	.nv.info._ZN3cub18CUB_300001_SM_10006detail6reduce18DeviceReduceKernelINS2_10policy_hubIdjN4cuda3std3__44plusIdEEE10Policy1000EN6thrust24THRUST_300001_SM_1000_NS10device_ptrIdEEjS9_d6squareEEvT0_PT3_T1_NS0_13GridEvenShareISK_EET2_T4_,"",@"SHT_CUDA_INFO"
	.sectionflags	@""
	.align	4


	//----- nvinfo : EIATTR_CUDA_API_VERSION
	.align		4
        /*0000*/ 	.byte	0x04, 0x37
        /*0002*/ 	.short	(.L_222 - .L_221)
.L_221:
        /*0004*/ 	.word	0x00000082


	//----- nvinfo : EIATTR_KPARAM_INFO
	.align		4
.L_222:
        /*0008*/ 	.byte	0x04, 0x17
        /*000a*/ 	.short	(.L_224 - .L_223)
.L_223:
        /*000c*/ 	.word	0x00000000
        /*0010*/ 	.short	0x0005
        /*0012*/ 	.short	0x003d
        /*0014*/ 	.byte	0x00, 0xf0, 0x05, 0x00


	//----- nvinfo : EIATTR_KPARAM_INFO
	.align		4
.L_224:
        /*0018*/ 	.byte	0x04, 0x17
        /*001a*/ 	.short	(.L_226 - .L_225)
.L_225:
        /*001c*/ 	.word	0x00000000
        /*0020*/ 	.short	0x0004
        /*0022*/ 	.short	0x003c
        /*0024*/ 	.byte	0x00, 0xf0, 0x05, 0x00


	//----- nvinfo : EIATTR_KPARAM_INFO
	.align		4
.L_226:
        /*0028*/ 	.byte	0x04, 0x17
        /*002a*/ 	.short	(.L_228 - .L_227)
.L_227:
        /*002c*/ 	.word	0x00000000
        /*0030*/ 	.short	0x0003
        /*0032*/ 	.short	0x0014
        /*0034*/ 	.byte	0x00, 0xf0, 0xa1, 0x00


	//----- nvinfo : EIATTR_KPARAM_INFO
	.align		4
.L_228:
        /*0038*/ 	.byte	0x04, 0x17
        /*003a*/ 	.short	(.L_230 - .L_229)
.L_229:
        /*003c*/ 	.word	0x00000000
        /*0040*/ 	.short	0x0002
        /*0042*/ 	.short	0x0010
        /*0044*/ 	.byte	0x00, 0xf0, 0x11, 0x00


	//----- nvinfo : EIATTR_KPARAM_INFO
	.align		4
.L_230:
        /*0048*/ 	.byte	0x04, 0x17
        /*004a*/ 	.short	(.L_232 - .L_231)
.L_231:
        /*004c*/ 	.word	0x00000000
        /*0050*/ 	.short	0x0001
        /*0052*/ 	.short	0x0008
        /*0054*/ 	.byte	0x00, 0xf5, 0x21, 0x00


	//----- nvinfo : EIATTR_KPARAM_INFO
	.align		4
.L_232:
        /*0058*/ 	.byte	0x04, 0x17
        /*005a*/ 	.short	(.L_234 - .L_233)
.L_233:
        /*005c*/ 	.word	0x00000000
        /*0060*/ 	.short	0x0000
        /*0062*/ 	.short	0x0000
        /*0064*/ 	.byte	0x00, 0xf0, 0x21, 0x00


	//----- nvinfo : EIATTR_SPARSE_MMA_MASK
	.align		4
.L_234:
        /*0068*/ 	.byte	0x03, 0x50
        /*006a*/ 	.short	0x0000


	//----- nvinfo : EIATTR_MAXREG_COUNT
	.align		4
        /*006c*/ 	.byte	0x03, 0x1b
        /*006e*/ 	.short	0x0060


	//----- nvinfo : EIATTR_NUM_BARRIERS
	.align		4
        /*0070*/ 	.byte	0x02, 0x4c
        /*0072*/ 	.byte	0x01
	.zero		1


	//----- nvinfo : EIATTR_MERCURY_ISA_VERSION
	.align		4
        /*0074*/ 	.byte	0x03, 0x5f
        /*0076*/ 	.short	0x0101


	//----- nvinfo : EIATTR_COOP_GROUP_MASK_REGIDS
	.align		4
        /*0078*/ 	.byte	0x04, 0x29
        /*007a*/ 	.short	(.L_236 - .L_235)


	//   ....[0]....
.L_235:
        /*007c*/ 	.word	0xffffffff


	//   ....[1]....
        /*0080*/ 	.word	0xffffffff


	//   ....[2]....
        /*0084*/ 	.word	0xffffffff


	//   ....[3]....
        /*0088*/ 	.word	0xffffffff


	//   ....[4]....
        /*008c*/ 	.word	0xffffffff


	//   ....[5]....
        /*0090*/ 	.word	0xffffffff


	//   ....[6]....
        /*0094*/ 	.word	0xffffffff


	//   ....[7]....
        /*0098*/ 	.word	0xffffffff


	//   ....[8]....
        /*009c*/ 	.word	0xffffffff


	//   ....[9]....
        /*00a0*/ 	.word	0xffffffff


	//   ....[10]....
        /*00a4*/ 	.word	0xffffffff


	//   ....[11]....
        /*00a8*/ 	.word	0xffffffff


	//   ....[12]....
        /*00ac*/ 	.word	0xffffffff


	//   ....[13]....
        /*00b0*/ 	.word	0xffffffff


	//   ....[14]....
        /*00b4*/ 	.word	0xffffffff


	//   ....[15]....
        /*00b8*/ 	.word	0xffffffff


	//   ....[16]....
        /*00bc*/ 	.word	0xffffffff


	//   ....[17]....
        /*00c0*/ 	.word	0xffffffff


	//   ....[18]....
        /*00c4*/ 	.word	0xffffffff


	//   ....[19]....
        /*00c8*/ 	.word	0xffffffff


	//   ....[20]....
        /*00cc*/ 	.word	0xffffffff


	//   ....[21]....
        /*00d0*/ 	.word	0xffffffff


	//   ....[22]....
        /*00d4*/ 	.word	0xffffffff


	//   ....[23]....
        /*00d8*/ 	.word	0xffffffff


	//   ....[24]....
        /*00dc*/ 	.word	0xffffffff


	//   ....[25]....
        /*00e0*/ 	.word	0xffffffff


	//   ....[26]....
        /*00e4*/ 	.word	0xffffffff


	//   ....[27]....
        /*00e8*/ 	.word	0xffffffff


	//   ....[28]....
        /*00ec*/ 	.word	0xffffffff


	//   ....[29]....
        /*00f0*/ 	.word	0xffffffff


	//----- nvinfo : EIATTR_COOP_GROUP_INSTR_OFFSETS
	.align		4
.L_236:
        /*00f4*/ 	.byte	0x04, 0x28
        /*00f6*/ 	.short	(.L_238 - .L_237)


	//   ....[0]....
.L_237:
        /*00f8*/ 	.word	0x00000c10


	//   ....[1]....
        /*00fc*/ 	.word	0x00000c20


	//   ....[2]....
        /*0100*/ 	.word	0x00000c90


	//   ....[3]....
        /*0104*/ 	.word	0x00000ca0


	//   ....[4]....
        /*0108*/ 	.word	0x00000d00


	//   ....[5]....
        /*010c*/ 	.word	0x00000d10


	//   ....[6]....
        /*0110*/ 	.word	0x00000d60


	//   ....[7]....
        /*0114*/ 	.word	0x00000d80


	//   ....[8]....
        /*0118*/ 	.word	0x00000de0


	//   ....[9]....
        /*011c*/ 	.word	0x00000e10


	//   ....[10]....
        /*0120*/ 	.word	0x00001120


	//   ....[11]....
        /*0124*/ 	.word	0x00001130


	//   ....[12]....
        /*0128*/ 	.word	0x000011a0


	//   ....[13]....
        /*012c*/ 	.word	0x000011c0


	//   ....[14]....
        /*0130*/ 	.word	0x00001210


	//   ....[15]....
        /*0134*/ 	.word	0x00001230


	//   ....[16]....
        /*0138*/ 	.word	0x00001290


	//   ....[17]....
        /*013c*/ 	.word	0x000012b0


	//   ....[18]....
        /*0140*/ 	.word	0x00001330


	//   ....[19]....
        /*0144*/ 	.word	0x00001360


	//   ....[20]....
        /*0148*/ 	.word	0x000028e0


	//   ....[21]....
        /*014c*/ 	.word	0x000028f0


	//   ....[22]....
        /*0150*/ 	.word	0x00002970


	//   ....[23]....
        /*0154*/ 	.word	0x00002980


	//   ....[24]....
        /*0158*/ 	.word	0x00002a00


	//   ....[25]....
        /*015c*/ 	.word	0x00002a10


	//   ....[26]....
        /*0160*/ 	.word	0x00002a60


	//   ....[27]....
        /*0164*/ 	.word	0x00002a80


	//   ....[28]....
        /*0168*/ 	.word	0x00002af0


	//   ....[29]....
        /*016c*/ 	.word	0x00002b00


	//----- nvinfo : EIATTR_VRC_CTA_INIT_COUNT
	.align		4
.L_238:
        /*0170*/ 	.byte	0x02, 0x4a
	.zero		1
	.zero		1


	//----- nvinfo : EIATTR_EXIT_INSTR_OFFSETS
	.align		4
        /*0174*/ 	.byte	0x04, 0x1c
        /*0176*/ 	.short	(.L_240 - .L_239)


	//   ....[0]....
.L_239:
        /*0178*/ 	.word	0x00002db0


	//   ....[1]....
        /*017c*/ 	.word	0x00002df0


	//----- nvinfo : EIATTR_MAX_THREADS
	.align		4
.L_240:
        /*0180*/ 	.byte	0x04, 0x05
        /*0182*/ 	.short	(.L_242 - .L_241)
.L_241:
        /*0184*/ 	.word	0x00000280
        /*0188*/ 	.word	0x00000001
        /*018c*/ 	.word	0x00000001


	//----- nvinfo : EIATTR_CRS_STACK_SIZE
	.align		4
.L_242:
        /*0190*/ 	.byte	0x04, 0x1e
        /*0192*/ 	.short	(.L_244 - .L_243)
.L_243:
        /*0194*/ 	.word	0x00000000


	//----- nvinfo : EIATTR_CBANK_PARAM_SIZE
	.align		4
.L_244:
        /*0198*/ 	.byte	0x03, 0x19
        /*019a*/ 	.short	0x003e


	//----- nvinfo : EIATTR_PARAM_CBANK
	.align		4
        /*019c*/ 	.byte	0x04, 0x0a
        /*019e*/ 	.short	(.L_246 - .L_245)
	.align		4
.L_245:
        /*01a0*/ 	.word	index@(.nv.constant0._ZN3cub18CUB_300001_SM_10006detail6reduce18DeviceReduceKernelINS2_10policy_hubIdjN4cuda3std3__44plusIdEEE10Policy1000EN6thrust24THRUST_300001_SM_1000_NS10device_ptrIdEEjS9_d6squareEEvT0_PT3_T1_NS0_13GridEvenShareISK_EET2_T4_)
        /*01a4*/ 	.short	0x0380
        /*01a6*/ 	.short	0x003e


	//----- nvinfo : EIATTR_SW_WAR
	.align		4
.L_246:
        /*01a8*/ 	.byte	0x04, 0x36
        /*01aa*/ 	.short	(.L_248 - .L_247)
.L_247:
        /*01ac*/ 	.word	0x00000008
.L_248:


//--------------------- .nv.info._ZN3cub18CUB_300001_SM_10006detail6reduce28DeviceReduceSingleTileKernelINS2_10policy_hubIdjN4cuda3std3__44plusIdEEE10Policy1000EN6thrust24THRUST_300001_SM_1000_NS10device_ptrIdEEPdjS9_dd6squareEEvT0_T1_T2_T3_T4_T6_ --------------------------
	.section	.nv.info._ZN3cub18CUB_300001_SM_10006detail6reduce28DeviceReduceSingleTileKernelINS2_10policy_hubIdjN4cuda3std3__44plusIdEEE10Policy1000EN6thrust24THRUST_300001_SM_1000_NS10device_ptrIdEEPdjS9_dd6squareEEvT0_T1_T2_T3_T4_T6_,"",@"SHT_CUDA_INFO"
	.sectionflags	@""
	.align	4


	//----- nvinfo : EIATTR_CUDA_API_VERSION
	.align		4
        /*0000*/ 	.byte	0x04, 0x37
        /*0002*/ 	.short	(.L_250 - .L_249)
.L_249:
        /*0004*/ 	.word	0x00000082


	//----- nvinfo : EIATTR_KPARAM_INFO
	.align		4
.L_250:
        /*0008*/ 	.byte	0x04, 0x17
        /*000a*/ 	.short	(.L_252 - .L_251)
.L_251:
        /*000c*/ 	.word	0x00000000
        /*0010*/ 	.short	0x0005
        /*0012*/ 	.short	0x0020
        /*0014*/ 	.byte	0x00, 0xf0, 0x05, 0x00


	//----- nvinfo : EIATTR_KPARAM_INFO
	.align		4
.L_252:
        /*0018*/ 	.byte	0x04, 0x17
        /*001a*/ 	.short	(.L_254 - .L_253)
.L_253:
        /*001c*/ 	.word	0x00000000
        /*0020*/ 	.short	0x0004
        /*0022*/ 	.short	0x0018
        /*0024*/ 	.byte	0x00, 0xf0, 0x21, 0x00


	//----- nvinfo : EIATTR_KPARAM_INFO
	.align		4
.L_254:
        /*0028*/ 	.byte	0x04, 0x17
        /*002a*/ 	.short	(.L_256 - .L_255)
.L_255:
        /*002c*/ 	.word	0x00000000
        /*0030*/ 	.short	0x0003
        /*0032*/ 	.short	0x0014
        /*0034*/ 	.byte	0x00, 0xf0, 0x05, 0x00


	//----- nvinfo : EIATTR_KPARAM_INFO
	.align		4
.L_256:
        /*0038*/ 	.byte	0x04, 0x17
        /*003a*/ 	.short	(.L_258 - .L_257)
.L_257:
        /*003c*/ 	.word	0x00000000
        /*0040*/ 	.short	0x0002
        /*0042*/ 	.short	0x0010
        /*0044*/ 	.byte	0x00, 0xf0, 0x11, 0x00


	//----- nvinfo : EIATTR_KPARAM_INFO
	.align		4
.L_258:
        /*0048*/ 	.byte	0x04, 0x17
        /*004a*/ 	.short	(.L_260 - .L_259)
.L_259:
        /*004c*/ 	.word	0x00000000
        /*0050*/ 	.short	0x0001
        /*0052*/ 	.short	0x0008
        /*0054*/ 	.byte	0x00, 0xf5, 0x21, 0x00


	//----- nvinfo : EIATTR_KPARAM_INFO
	.align		4
.L_260:
        /*0058*/ 	.byte	0x04, 0x17
        /*005a*/ 	.short	(.L_262 - .L_261)
.L_261:
        /*005c*/ 	.word	0x00000000
        /*0060*/ 	.short	0x0000
        /*0062*/ 	.short	0x0000
        /*0064*/ 	.byte	0x00, 0xf0, 0x21, 0x00


	//----- nvinfo : EIATTR_SPARSE_MMA_MASK
	.align		4
.L_262:
        /*0068*/ 	.byte	0x03, 0x50
        /*006a*/ 	.short	0x0000


	//----- nvinfo : EIATTR_MAXREG_COUNT
	.align		4
        /*006c*/ 	.byte	0x03, 0x1b
        /*006e*/ 	.short	0x0060


	//----- nvinfo : EIATTR_NUM_BARRIERS
	.align		4
        /*0070*/ 	.byte	0x02, 0x4c
        /*0072*/ 	.byte	0x01
	.zero		1


	//----- nvinfo : EIATTR_MERCURY_ISA_VERSION
	.align		4
        /*0074*/ 	.byte	0x03, 0x5f
        /*0076*/ 	.short	0x0101


	//----- nvinfo : EIATTR_COOP_GROUP_MASK_REGIDS
	.align		4
        /*0078*/ 	.byte	0x04, 0x29
        /*007a*/ 	.short	(.L_264 - .L_263)


	//   ....[0]....
.L_263:
        /*007c*/ 	.word	0xffffffff


	//   ....[1]....
        /*0080*/ 	.word	0xffffffff


	//   ....[2]....
        /*0084*/ 	.word	0xffffffff


	//   ....[3]....
        /*0088*/ 	.word	0xffffffff


	//   ....[4]....
        /*008c*/ 	.word	0xffffffff


	//   ....[5]....
        /*0090*/ 	.word	0xffffffff


	//   ....[6]....
        /*0094*/ 	.word	0xffffffff


	//   ....[7]....
        /*0098*/ 	.word	0xffffffff


	//   ....[8]....
        /*009c*/ 	.word	0xffffffff


	//   ....[9]....
        /*00a0*/ 	.word	0xffffffff


	//   ....[10]....
        /*00a4*/ 	.word	0xffffffff


	//   ....[11]....
        /*00a8*/ 	.word	0xffffffff


	//   ....[12]....
        /*00ac*/ 	.word	0xffffffff


	//   ....[13]....
        /*00b0*/ 	.word	0xffffffff


	//   ....[14]....
        /*00b4*/ 	.word	0xffffffff


	//   ....[15]....
        /*00b8*/ 	.word	0xffffffff


	//   ....[16]....
        /*00bc*/ 	.word	0xffffffff


	//   ....[17]....
        /*00c0*/ 	.word	0xffffffff


	//   ....[18]....
        /*00c4*/ 	.word	0xffffffff


	//   ....[19]....
        /*00c8*/ 	.word	0xffffffff


	//   ....[20]....
        /*00cc*/ 	.word	0xffffffff


	//   ....[21]....
        /*00d0*/ 	.word	0xffffffff


	//   ....[22]....
        /*00d4*/ 	.word	0xffffffff


	//   ....[23]....
        /*00d8*/ 	.word	0xffffffff


	//   ....[24]....
        /*00dc*/ 	.word	0xffffffff


	//   ....[25]....
        /*00e0*/ 	.word	0xffffffff


	//   ....[26]....
        /*00e4*/ 	.word	0xffffffff


	//   ....[27]....
        /*00e8*/ 	.word	0xffffffff


	//   ....[28]....
        /*00ec*/ 	.word	0xffffffff


	//   ....[29]....
        /*00f0*/ 	.word	0xffffffff


	//----- nvinfo : EIATTR_COOP_GROUP_INSTR_OFFSETS
	.align		4
.L_264:
        /*00f4*/ 	.byte	0x04, 0x28
        /*00f6*/ 	.short	(.L_266 - .L_265)


	//   ....[0]....
.L_265:
        /*00f8*/ 	.word	0x00000940


	//   ....[1]....
        /*00fc*/ 	.word	0x00000950


	//   ....[2]....
        /*0100*/ 	.word	0x000009c0


	//   ....[3]....
        /*0104*/ 	.word	0x000009f0


	//   ....[4]....
        /*0108*/ 	.word	0x00000a60


	//   ....[5]....
        /*010c*/ 	.word	0x00000a70


	//   ....[6]....
        /*0110*/ 	.word	0x00000ac0


	//   ....[7]....
        /*0114*/ 	.word	0x00000ae0


	//   ....[8]....
        /*0118*/ 	.word	0x00000b40


	//   ....[9]....
        /*011c*/ 	.word	0x00000b50


	//   ....[10]....
        /*0120*/ 	.word	0x00000e50


	//   ....[11]....
        /*0124*/ 	.word	0x00000e60


	//   ....[12]....
        /*0128*/ 	.word	0x00000ee0


	//   ....[13]....
        /*012c*/ 	.word	0x00000f00


	//   ....[14]....
        /*0130*/ 	.word	0x00000f50


	//   ....[15]....
        /*0134*/ 	.word	0x00000f70


	//   ....[16]....
        /*0138*/ 	.word	0x00000fe0


	//   ....[17]....
        /*013c*/ 	.word	0x00000ff0


	//   ....[18]....
        /*0140*/ 	.word	0x00001040


	//   ....[19]....
        /*0144*/ 	.word	0x00001070


	//   ....[20]....
        /*0148*/ 	.word	0x00002470


	//   ....[21]....
        /*014c*/ 	.word	0x00002480


	//   ....[22]....
        /*0150*/ 	.word	0x000024f0


	//   ....[23]....
        /*0154*/ 	.word	0x00002500


	//   ....[24]....
        /*0158*/ 	.word	0x00002560


	//   ....[25]....
        /*015c*/ 	.word	0x00002570


	//   ....[26]....
        /*0160*/ 	.word	0x000025c0


	//   ....[27]....
        /*0164*/ 	.word	0x000025f0


	//   ....[28]....
        /*0168*/ 	.word	0x00002670


	//   ....[29]....
        /*016c*/ 	.word	0x00002680


	//----- nvinfo : EIATTR_VRC_CTA_INIT_COUNT
	.align		4
.L_266:
        /*0170*/ 	.byte	0x02, 0x4a
	.zero		1
	.zero		1


	//----- nvinfo : EIATTR_EXIT_INSTR_OFFSETS
	.align		4
        /*0174*/ 	.byte	0x04, 0x1c
        /*0176*/ 	.short	(.L_268 - .L_267)


	//   ....[0]....
.L_267:
        /*0178*/ 	.word	0x00000080


	//   ....[1]....
        /*017c*/ 	.word	0x000000c0


	//   ....[2]....
        /*0180*/ 	.word	0x00002910


	//   ....[3]....
        /*0184*/ 	.word	0x00002960


	//----- nvinfo : EIATTR_MAX_THREADS
	.align		4
.L_268:
        /*0188*/ 	.byte	0x04, 0x05
        /*018a*/ 	.short	(.L_270 - .L_269)
.L_269:
        /*018c*/ 	.word	0x00000280
        /*0190*/ 	.word	0x00000001
        /*0194*/ 	.word	0x00000001


	//----- nvinfo : EIATTR_CRS_STACK_SIZE
	.align		4
.L_270:
        /*0198*/ 	.byte	0x04, 0x1e
        /*019a*/ 	.short	(.L_272 - .L_271)
.L_271:
        /*019c*/ 	.word	0x00000000


	//----- nvinfo : EIATTR_CBANK_PARAM_SIZE
	.align		4
.L_272:
        /*01a0*/ 	.byte	0x03, 0x19
        /*01a2*/ 	.short	0x0021


	//----- nvinfo : EIATTR_PARAM_CBANK
	.align		4
        /*01a4*/ 	.byte	0x04, 0x0a
        /*01a6*/ 	.short	(.L_274 - .L_273)
	.align		4
.L_273:
        /*01a8*/ 	.word	index@(.nv.constant0._ZN3cub18CUB_300001_SM_10006detail6reduce28DeviceReduceSingleTileKernelINS2_10policy_hubIdjN4cuda3std3__44plusIdEEE10Policy1000EN6thrust24THRUST_300001_SM_1000_NS10device_ptrIdEEPdjS9_dd6squareEEvT0_T1_T2_T3_T4_T6_)
        /*01ac*/ 	.short	0x0380
        /*01ae*/ 	.short	0x0021


	//----- nvinfo : EIATTR_SW_WAR
	.align		4
.L_274:
        /*01b0*/ 	.byte	0x04, 0x36
        /*01b2*/ 	.short	(.L_276 - .L_275)
.L_275:
        /*01b4*/ 	.word	0x00000008
.L_276:


//--------------------- .nv.info._ZN3cub18CUB_300001_SM_10006detail11EmptyKernelIvEEvv --------------------------
	.section	.nv.info._ZN3cub18CUB_300001_SM_10006detail11EmptyKernelIvEEvv,"",@"SHT_CUDA_INFO"
	.sectionflags	@""
	.align	4


	//----- nvinfo : EIATTR_CUDA_API_VERSION
	.align		4
        /*0000*/ 	.byte	0x04, 0x37
        /*0002*/ 	.short	(.L_278 - .L_277)
.L_277:
        /*0004*/ 	.word	0x00000082


	//----- nvinfo : EIATTR_SPARSE_MMA_MASK
	.align		4
.L_278:
        /*0008*/ 	.byte	0x03, 0x50
        /*000a*/ 	.short	0x0000


	//----- nvinfo : EIATTR_MAXREG_COUNT
	.align		4
        /*000c*/ 	.byte	0x03, 0x1b
        /*000e*/ 	.short	0x00ff


	//----- nvinfo : EIATTR_MERCURY_ISA_VERSION
	.align		4
        /*0010*/ 	.byte	0x03, 0x5f
        /*0012*/ 	.short	0x0101


	//----- nvinfo : EIATTR_VRC_CTA_INIT_COUNT
	.align		4
        /*0014*/ 	.byte	0x02, 0x4a
	.zero		1
	.zero		1


	//----- nvinfo : EIATTR_EXIT_INSTR_OFFSETS
	.align		4
        /*0018*/ 	.byte	0x04, 0x1c
        /*001a*/ 	.short	(.L_280 - .L_279)


	//   ....[0]....
.L_279:
        /*001c*/ 	.word	0x00000010


	//----- nvinfo : EIATTR_SW_WAR
	.align		4
.L_280:
        /*0020*/ 	.byte	0x04, 0x36
        /*0022*/ 	.short	(.L_282 - .L_281)
.L_281:
        /*0024*/ 	.word	0x00000008
.L_282:


//--------------------- .nv.info._Z5adi_yPdS_S_ii --------------------------
	.section	.nv.info._Z5adi_yPdS_S_ii,"",@"SHT_CUDA_INFO"
	.sectionflags	@""
	.align	4


	//----- nvinfo : EIATTR_CUDA_API_VERSION
	.align		4
        /*0000*/ 	.byte	0x04, 0x37
        /*0002*/ 	.short	(.L_284 - .L_283)
.L_283:
        /*0004*/ 	.word	0x00000082


	//----- nvinfo : EIATTR_KPARAM_INFO
	.align		4
.L_284:
        /*0008*/ 	.byte	0x04, 0x17
        /*000a*/ 	.short	(.L_286 - .L_285)
.L_285:
        /*000c*/ 	.word	0x00000000
        /*0010*/ 	.short	0x0004
        /*0012*/ 	.short	0x001c
        /*0014*/ 	.byte	0x00, 0xf0, 0x11, 0x00


	//----- nvinfo : EIATTR_KPARAM_INFO
	.align		4
.L_286:
        /*0018*/ 	.byte	0x04, 0x17
        /*001a*/ 	.short	(.L_288 - .L_287)
.L_287:
        /*001c*/ 	.word	0x00000000
        /*0020*/ 	.short	0x0003
        /*0022*/ 	.short	0x0018
        /*0024*/ 	.byte	0x00, 0xf0, 0x11, 0x00


	//----- nvinfo : EIATTR_KPARAM_INFO
	.align		4
.L_288:
        /*0028*/ 	.byte	0x04, 0x17
        /*002a*/ 	.short	(.L_290 - .L_289)
.L_289:
        /*002c*/ 	.word	0x00000000
        /*0030*/ 	.short	0x0002
        /*0032*/ 	.short	0x0010
        /*0034*/ 	.byte	0x00, 0xf5, 0x21, 0x00


	//----- nvinfo : EIATTR_KPARAM_INFO
	.align		4
.L_290:
        /*0038*/ 	.byte	0x04, 0x17
        /*003a*/ 	.short	(.L_292 - .L_291)
.L_291:
        /*003c*/ 	.word	0x00000000
        /*0040*/ 	.short	0x0001
        /*0042*/ 	.short	0x0008
        /*0044*/ 	.byte	0x00, 0xf5, 0x21, 0x00


	//----- nvinfo : EIATTR_KPARAM_INFO
	.align		4
.L_292:
        /*0048*/ 	.byte	0x04, 0x17
        /*004a*/ 	.short	(.L_294 - .L_293)
.L_293:
        /*004c*/ 	.word	0x00000000
        /*0050*/ 	.short	0x0000
        /*0052*/ 	.short	0x0000
        /*0054*/ 	.byte	0x00, 0xf5, 0x21, 0x00


	//----- nvinfo : EIATTR_SPARSE_MMA_MASK
	.align		4
.L_294:
        /*0058*/ 	.byte	0x03, 0x50
        /*005a*/ 	.short	0x0000


	//----- nvinfo : EIATTR_MAXREG_COUNT
	.align		4
        /*005c*/ 	.byte	0x03, 0x1b
        /*005e*/ 	.short	0x00ff


	//----- nvinfo : EIATTR_NUM_BARRIERS
	.align		4
        /*0060*/ 	.byte	0x02, 0x4c
        /*0062*/ 	.byte	0x01
	.zero		1


	//----- nvinfo : EIATTR_MERCURY_ISA_VERSION
	.align		4
        /*0064*/ 	.byte	0x03, 0x5f
        /*0066*/ 	.short	0x0101


	//----- nvinfo : EIATTR_VRC_CTA_INIT_COUNT
	.align		4
        /*0068*/ 	.byte	0x02, 0x4a
	.zero		1
	.zero		1


	//----- nvinfo : EIATTR_EXIT_INSTR_OFFSETS
	.align		4
        /*006c*/ 	.byte	0x04, 0x1c
        /*006e*/ 	.short	(.L_296 - .L_295)


	//   ....[0]....
.L_295:
        /*0070*/ 	.word	0x00000a00


	//   ....[1]....
        /*0074*/ 	.word	0x00004470


	//   ....[2]....
        /*0078*/ 	.word	0x00004ab0


	//   ....[3]....
        /*007c*/ 	.word	0x00004dd0


	//   ....[4]....
        /*0080*/ 	.word	0x00004fb0


	//   ....[5]....
        /*0084*/ 	.word	0x000050f0


	//----- nvinfo : EIATTR_CRS_STACK_SIZE
	.align		4
.L_296:
        /*0088*/ 	.byte	0x04, 0x1e
        /*008a*/ 	.short	(.L_298 - .L_297)
.L_297:
        /*008c*/ 	.word	0x00000000


	//----- nvinfo : EIATTR_CBANK_PARAM_SIZE
	.align		4
.L_298:
        /*0090*/ 	.byte	0x03, 0x19
        /*0092*/ 	.short	0x0020


	//----- nvinfo : EIATTR_PARAM_CBANK
	.align		4
        /*0094*/ 	.byte	0x04, 0x0a
        /*0096*/ 	.short	(.L_300 - .L_299)
	.align		4
.L_299:
        /*0098*/ 	.word	index@(.nv.constant0._Z5adi_yPdS_S_ii)
        /*009c*/ 	.short	0x0380
        /*009e*/ 	.short	0x0020


	//----- nvinfo : EIATTR_SW_WAR
	.align		4
.L_300:
        /*00a0*/ 	.byte	0x04, 0x36
        /*00a2*/ 	.short	(.L_302 - .L_301)
.L_301:
        /*00a4*/ 	.word	0x00000008
.L_302:


//--------------------- .nv.info._Z5adi_xPdS_S_ii --------------------------
	.section	.nv.info._Z5adi_xPdS_S_ii,"",@"SHT_CUDA_INFO"
	.sectionflags	@""
	.align	4


	//----- nvinfo : EIATTR_CUDA_API_VERSION
	.align		4
        /*0000*/ 	.byte	0x04, 0x37
        /*0002*/ 	.short	(.L_304 - .L_303)
.L_303:
        /*0004*/ 	.word	0x00000082


	//----- nvinfo : EIATTR_KPARAM_INFO
	.align		4
.L_304:
        /*0008*/ 	.byte	0x04, 0x17
        /*000a*/ 	.short	(.L_306 - .L_305)
.L_305:
        /*000c*/ 	.word	0x00000000
        /*0010*/ 	.short	0x0004
        /*0012*/ 	.short	0x001c
        /*0014*/ 	.byte	0x00, 0xf0, 0x11, 0x00


	//----- nvinfo : EIATTR_KPARAM_INFO
	.align		4
.L_306:
        /*0018*/ 	.byte	0x04, 0x17
        /*001a*/ 	.short	(.L_308 - .L_307)
.L_307:
        /*001c*/ 	.word	0x00000000
        /*0020*/ 	.short	0x0003
        /*0022*/ 	.short	0x0018
        /*0024*/ 	.byte	0x00, 0xf0, 0x11, 0x00


	//----- nvinfo : EIATTR_KPARAM_INFO
	.align		4
.L_308:
        /*0028*/ 	.byte	0x04, 0x17
        /*002a*/ 	.short	(.L_310 - .L_309)
.L_309:
        /*002c*/ 	.word	0x00000000
        /*0030*/ 	.short	0x0002
        /*0032*/ 	.short	0x0010
        /*0034*/ 	.byte	0x00, 0xf5, 0x21, 0x00


	//----- nvinfo : EIATTR_KPARAM_INFO
	.align		4
.L_310:
        /*0038*/ 	.byte	0x04, 0x17
        /*003a*/ 	.short	(.L_312 - .L_311)
.L_311:
        /*003c*/ 	.word	0x00000000
        /*0040*/ 	.short	0x0001
        /*0042*/ 	.short	0x0008
        /*0044*/ 	.byte	0x00, 0xf5, 0x21, 0x00


	//----- nvinfo : EIATTR_KPARAM_INFO
	.align		4
.L_312:
        /*0048*/ 	.byte	0x04, 0x17
        /*004a*/ 	.short	(.L_314 - .L_313)
.L_313:
        /*004c*/ 	.word	0x00000000
        /*0050*/ 	.short	0x0000
        /*0052*/ 	.short	0x0000
        /*0054*/ 	.byte	0x00, 0xf5, 0x21, 0x00


	//----- nvinfo : EIATTR_SPARSE_MMA_MASK
	.align		4
.L_314:
        /*0058*/ 	.byte	0x03, 0x50
        /*005a*/ 	.short	0x0000


	//----- nvinfo : EIATTR_MAXREG_COUNT
	.align		4
        /*005c*/ 	.byte	0x03, 0x1b
        /*005e*/ 	.short	0x00ff


	//----- nvinfo : EIATTR_NUM_BARRIERS
	.align		4
        /*0060*/ 	.byte	0x02, 0x4c
        /*0062*/ 	.byte	0x01
	.zero		1


	//----- nvinfo : EIATTR_MERCURY_ISA_VERSION
	.align		4
        /*0064*/ 	.byte	0x03, 0x5f
        /*0066*/ 	.short	0x0101


	//----- nvinfo : EIATTR_VRC_CTA_INIT_COUNT
	.align		4
        /*0068*/ 	.byte	0x02, 0x4a
	.zero		1
	.zero		1


	//----- nvinfo : EIATTR_EXIT_INSTR_OFFSETS
	.align		4
        /*006c*/ 	.byte	0x04, 0x1c
        /*006e*/ 	.short	(.L_316 - .L_315)


	//   ....[0]....
.L_315:
        /*0070*/ 	.word	0x00000dc0


	//   ....[1]....
        /*0074*/ 	.word	0x000046a0


	//   ....[2]....
        /*0078*/ 	.word	0x00004c30


	//   ....[3]....
        /*007c*/ 	.word	0x00004ed0


	//   ....[4]....
        /*0080*/ 	.word	0x00005070


	//   ....[5]....
        /*0084*/ 	.word	0x000051a0


	//----- nvinfo : EIATTR_CRS_STACK_SIZE
	.align		4
.L_316:
        /*0088*/ 	.byte	0x04, 0x1e
        /*008a*/ 	.short	(.L_318 - .L_317)
.L_317:
        /*008c*/ 	.word	0x00000000


	//----- nvinfo : EIATTR_CBANK_PARAM_SIZE
	.align		4
.L_318:
        /*0090*/ 	.byte	0x03, 0x19
        /*0092*/ 	.short	0x0020


	//----- nvinfo : EIATTR_PARAM_CBANK
	.align		4
        /*0094*/ 	.byte	0x04, 0x0a
        /*0096*/ 	.short	(.L_320 - .L_319)
	.align		4
.L_319:
        /*0098*/ 	.word	index@(.nv.constant0._Z5adi_xPdS_S_ii)
        /*009c*/ 	.short	0x0380
        /*009e*/ 	.short	0x0020


	//----- nvinfo : EIATTR_SW_WAR
	.align		4
.L_320:
        /*00a0*/ 	.byte	0x04, 0x36
        /*00a2*/ 	.short	(.L_322 - .L_321)
.L_321:
        /*00a4*/ 	.word	0x00000008
.L_322:


//--------------------- .nv.info._Z11jacobi_iterPdS_S_S_iiddd --------------------------
	.section	.nv.info._Z11jacobi_iterPdS_S_S_iiddd,"",@"SHT_CUDA_INFO"
	.sectionflags	@""
	.align	4


	//----- nvinfo : EIATTR_CUDA_API_VERSION
	.align		4
        /*0000*/ 	.byte	0x04, 0x37
        /*0002*/ 	.short	(.L_324 - .L_323)
.L_323:
        /*0004*/ 	.word	0x00000082


	//----- nvinfo : EIATTR_KPARAM_INFO
	.align		4
.L_324:
        /*0008*/ 	.byte	0x04, 0x17
        /*000a*/ 	.short	(.L_326 - .L_325)
.L_325:
        /*000c*/ 	.word	0x00000000
        /*0010*/ 	.short	0x0008
        /*0012*/ 	.short	0x0038
        /*0014*/ 	.byte	0x00, 0xf0, 0x21, 0x00


	//----- nvinfo : EIATTR_KPARAM_INFO
	.align		4
.L_326:
        /*0018*/ 	.byte	0x04, 0x17
        /*001a*/ 	.short	(.L_328 - .L_327)
.L_327:
        /*001c*/ 	.word	0x00000000
        /*0020*/ 	.short	0x0007
        /*0022*/ 	.short	0x0030
        /*0024*/ 	.byte	0x00, 0xf0, 0x21, 0x00


	//----- nvinfo : EIATTR_KPARAM_INFO
	.align		4
.L_328:
        /*0028*/ 	.byte	0x04, 0x17
        /*002a*/ 	.short	(.L_330 - .L_329)
.L_329:
        /*002c*/ 	.word	0x00000000
        /*0030*/ 	.short	0x0006
        /*0032*/ 	.short	0x0028
        /*0034*/ 	.byte	0x00, 0xf0, 0x21, 0x00


	//----- nvinfo : EIATTR_KPARAM_INFO
	.align		4
.L_330:
        /*0038*/ 	.byte	0x04, 0x17
        /*003a*/ 	.short	(.L_332 - .L_331)
.L_331:
        /*003c*/ 	.word	0x00000000
        /*0040*/ 	.short	0x0005
        /*0042*/ 	.short	0x0024
        /*0044*/ 	.byte	0x00, 0xf0, 0x11, 0x00


	//----- nvinfo : EIATTR_KPARAM_INFO
	.align		4
.L_332:
        /*0048*/ 	.byte	0x04, 0x17
        /*004a*/ 	.short	(.L_334 - .L_333)
.L_333:
        /*004c*/ 	.word	0x00000000
        /*0050*/ 	.short	0x0004
        /*0052*/ 	.short	0x0020
        /*0054*/ 	.byte	0x00, 0xf0, 0x11, 0x00


	//----- nvinfo : EIATTR_KPARAM_INFO
	.align		4
.L_334:
        /*0058*/ 	.byte	0x04, 0x17
        /*005a*/ 	.short	(.L_336 - .L_335)
.L_335:
        /*005c*/ 	.word	0x00000000
        /*0060*/ 	.short	0x0003
        /*0062*/ 	.short	0x0018
        /*0064*/ 	.byte	0x00, 0xf5, 0x21, 0x00


	//----- nvinfo : EIATTR_KPARAM_INFO
	.align		4
.L_336:
        /*0068*/ 	.byte	0x04, 0x17
        /*006a*/ 	.short	(.L_338 - .L_337)
.L_337:
        /*006c*/ 	.word	0x00000000
        /*0070*/ 	.short	0x0002
        /*0072*/ 	.short	0x0010
        /*0074*/ 	.byte	0x00, 0xf5, 0x21, 0x00


	//----- nvinfo : EIATTR_KPARAM_INFO
	.align		4
.L_338:
        /*0078*/ 	.byte	0x04, 0x17
        /*007a*/ 	.short	(.L_340 - .L_339)
.L_339:
        /*007c*/ 	.word	0x00000000
        /*0080*/ 	.short	0x0001
        /*0082*/ 	.short	0x0008
        /*0084*/ 	.byte	0x00, 0xf5, 0x21, 0x00


	//----- nvinfo : EIATTR_KPARAM_INFO
	.align		4
.L_340:
        /*0088*/ 	.byte	0x04, 0x17
        /*008a*/ 	.short	(.L_342 - .L_341)
.L_341:
        /*008c*/ 	.word	0x00000000
        /*0090*/ 	.short	0x0000
        /*0092*/ 	.short	0x0000
        /*0094*/ 	.byte	0x00, 0xf5, 0x21, 0x00


	//----- nvinfo : EIATTR_SPARSE_MMA_MASK
	.align		4
.L_342:
        /*0098*/ 	.byte	0x03, 0x50
        /*009a*/ 	.short	0x0000


	//----- nvinfo : EIATTR_MAXREG_COUNT
	.align		4
        /*009c*/ 	.byte	0x03, 0x1b
        /*009e*/ 	.short	0x00ff


	//----- nvinfo : EIATTR_MERCURY_ISA_VERSION
	.align		4
        /*00a0*/ 	.byte	0x03, 0x5f
        /*00a2*/ 	.short	0x0101


	//----- nvinfo : EIATTR_VRC_CTA_INIT_COUNT
	.align		4
        /*00a4*/ 	.byte	0x02, 0x4a
	.zero		1
	.zero		1


	//----- nvinfo : EIATTR_EXIT_INSTR_OFFSETS
	.align		4
        /*00a8*/ 	.byte	0x04, 0x1c
        /*00aa*/ 	.short	(.L_344 - .L_343)


	//   ....[0]....
.L_343:
        /*00ac*/ 	.word	0x000000c0


	//   ....[1]....
        /*00b0*/ 	.word	0x00000300


	//----- nvinfo : EIATTR_CRS_STACK_SIZE
	.align		4
.L_344:
        /*00b4*/ 	.byte	0x04, 0x1e
        /*00b6*/ 	.short	(.L_346 - .L_345)
.L_345:
        /*00b8*/ 	.word	0x00000000


	//----- nvinfo : EIATTR_CBANK_PARAM_SIZE
	.align		4
.L_346:
        /*00bc*/ 	.byte	0x03, 0x19
        /*00be*/ 	.short	0x0040


	//----- nvinfo : EIATTR_PARAM_CBANK
	.align		4
        /*00c0*/ 	.byte	0x04, 0x0a
        /*00c2*/ 	.short	(.L_348 - .L_347)
	.align		4
.L_347:
        /*00c4*/ 	.word	index@(.nv.constant0._Z11jacobi_iterPdS_S_S_iiddd)
        /*00c8*/ 	.short	0x0380
        /*00ca*/ 	.short	0x0040


	//----- nvinfo : EIATTR_SW_WAR
	.align		4
.L_348:
        /*00cc*/ 	.byte	0x04, 0x36
        /*00ce*/ 	.short	(.L_350 - .L_349)
.L_349:
        /*00d0*/ 	.word	0x00000008
.L_350:


//--------------------- .nv.callgraph             --------------------------
	.section	.nv.callgraph,"",@"SHT_CUDA_CALLGRAPH"
	.align	4
	.sectionentsize	8
	.align		4
        /*0000*/ 	.word	0x00000000
	.align		4
        /*0004*/ 	.word	0xffffffff
	.align		4
        /*0008*/ 	.word	0x00000000
	.align		4
        /*000c*/ 	.word	0xfffffffe
	.align		4
        /*0010*/ 	.word	0x00000000
	.align		4
        /*0014*/ 	.word	0xfffffffd
	.align		4
        /*0018*/ 	.word	0x00000000
	.align		4
        /*001c*/ 	.word	0xfffffffc


//--------------------- .nv.constant4             --------------------------
	.section	.nv.constant4,"a",@progbits
	.align	8
	.align		8
.nv.constant4:
        /*0000*/ 	.dword	_ZN34_INTERNAL_3f550f5a_4_k_cu_acb3e1184cuda3std3__45__cpo5beginE
	.align		8
        /*0008*/ 	.dword	_ZN34_INTERNAL_3f550f5a_4_k_cu_acb3e1184cuda3std3__45__cpo3endE
	.align		8
        /*0010*/ 	.dword	_ZN34_INTERNAL_3f550f5a_4_k_cu_acb3e1184cuda3std3__45__cpo6cbeginE
	.align		8
        /*0018*/ 	.dword	_ZN34_INTERNAL_3f550f5a_4_k_cu_acb3e1184cuda3std3__45__cpo4cendE
	.align		8
        /*0020*/ 	.dword	_ZN34_INTERNAL_3f550f5a_4_k_cu_acb3e1184cuda3std3__45__cpo6rbeginE
	.align		8
        /*0028*/ 	.dword	_ZN34_INTERNAL_3f550f5a_4_k_cu_acb3e1184cuda3std3__45__cpo4rendE
	.align		8
        /*0030*/ 	.dword	_ZN34_INTERNAL_3f550f5a_4_k_cu_acb3e1184cuda3std3__45__cpo7crbeginE
	.align		8
        /*0038*/ 	.dword	_ZN34_INTERNAL_3f550f5a_4_k_cu_acb3e1184cuda3std3__45__cpo5crendE
	.align		8
        /*0040*/ 	.dword	_ZN34_INTERNAL_3f550f5a_4_k_cu_acb3e1184cuda3std3__436_GLOBAL__N__3f550f5a_4_k_cu_acb3e1186ignoreE
	.align		8
        /*0048*/ 	.dword	_ZN34_INTERNAL_3f550f5a_4_k_cu_acb3e1184cuda3std3__419piecewise_constructE
	.align		8
        /*0050*/ 	.dword	_ZN34_INTERNAL_3f550f5a_4_k_cu_acb3e1184cuda3std3__48in_placeE
	.align		8
        /*0058*/ 	.dword	_ZN34_INTERNAL_3f550f5a_4_k_cu_acb3e1184cuda3std3__420unreachable_sentinelE
	.align		8
        /*0060*/ 	.dword	_ZN34_INTERNAL_3f550f5a_4_k_cu_acb3e1184cuda3std3__47nulloptE
	.align		8
        /*0068*/ 	.dword	_ZN34_INTERNAL_3f550f5a_4_k_cu_acb3e1184cuda3std3__48unexpectE
	.align		8
        /*0070*/ 	.dword	_ZN34_INTERNAL_3f550f5a_4_k_cu_acb3e1184cuda3std6ranges3__45__cpo4swapE
	.align		8
        /*0078*/ 	.dword	_ZN34_INTERNAL_3f550f5a_4_k_cu_acb3e1184cuda3std6ranges3__45__cpo9iter_moveE
	.align		8
        /*0080*/ 	.dword	_ZN34_INTERNAL_3f550f5a_4_k_cu_acb3e1184cuda3std6ranges3__45__cpo5beginE
	.align		8
        /*0088*/ 	.dword	_ZN34_INTERNAL_3f550f5a_4_k_cu_acb3e1184cuda3std6ranges3__45__cpo3endE
	.align		8
        /*0090*/ 	.dword	_ZN34_INTERNAL_3f550f5a_4_k_cu_acb3e1184cuda3std6ranges3__45__cpo6cbeginE
	.align		8
        /*0098*/ 	.dword	_ZN34_INTERNAL_3f550f5a_4_k_cu_acb3e1184cuda3std6ranges3__45__cpo4cendE
	.align		8
        /*00a0*/ 	.dword	_ZN34_INTERNAL_3f550f5a_4_k_cu_acb3e1184cuda3std6ranges3__45__cpo7advanceE
	.align		8
        /*00a8*/ 	.dword	_ZN34_INTERNAL_3f550f5a_4_k_cu_acb3e1184cuda3std6ranges3__45__cpo9iter_swapE
	.align		8
        /*00b0*/ 	.dword	_ZN34_INTERNAL_3f550f5a_4_k_cu_acb3e1184cuda3std6ranges3__45__cpo4nextE
	.align		8
        /*00b8*/ 	.dword	_ZN34_INTERNAL_3f550f5a_4_k_cu_acb3e1184cuda3std6ranges3__45__cpo4prevE
	.align		8
        /*00c0*/ 	.dword	_ZN34_INTERNAL_3f550f5a_4_k_cu_acb3e1184cuda3std6ranges3__45__cpo4dataE
	.align		8
        /*00c8*/ 	.dword	_ZN34_INTERNAL_3f550f5a_4_k_cu_acb3e1184cuda3std6ranges3__45__cpo5cdataE
	.align		8
        /*00d0*/ 	.dword	_ZN34_INTERNAL_3f550f5a_4_k_cu_acb3e1184cuda3std6ranges3__45__cpo4sizeE
	.align		8
        /*00d8*/ 	.dword	_ZN34_INTERNAL_3f550f5a_4_k_cu_acb3e1184cuda3std6ranges3__45__cpo5ssizeE
	.align		8
        /*00e0*/ 	.dword	_ZN34_INTERNAL_3f550f5a_4_k_cu_acb3e1184cuda3std6ranges3__45__cpo8distanceE
	.align		8
        /*00e8*/ 	.dword	_ZN34_INTERNAL_3f550f5a_4_k_cu_acb3e1186thrust24THRUST_300001_SM_1000_NS8cuda_cub3parE
	.align		8
        /*00f0*/ 	.dword	_ZN34_INTERNAL_3f550f5a_4_k_cu_acb3e1186thrust24THRUST_300001_SM_1000_NS8cuda_cub10par_nosyncE
	.align		8
        /*00f8*/ 	.dword	_ZN34_INTERNAL_3f550f5a_4_k_cu_acb3e1186thrust24THRUST_300001_SM_1000_NS6system6detail10sequential3seqE
	.align		8
        /*0100*/ 	.dword	_ZN34_INTERNAL_3f550f5a_4_k_cu_acb3e1186thrust24THRUST_300001_SM_1000_NS12placeholders2_1E
	.align		8
        /*0108*/ 	.dword	_ZN34_INTERNAL_3f550f5a_4_k_cu_acb3e1186thrust24THRUST_300001_SM_1000_NS12placeholders2_2E
	.align		8
        /*0110*/ 	.dword	_ZN34_INTERNAL_3f550f5a_4_k_cu_acb3e1186thrust24THRUST_300001_SM_1000_NS12placeholders2_3E
	.align		8
        /*0118*/ 	.dword	_ZN34_INTERNAL_3f550f5a_4_k_cu_acb3e1186thrust24THRUST_300001_SM_1000_NS12placeholders2_4E
	.align		8
        /*0120*/ 	.dword	_ZN34_INTERNAL_3f550f5a_4_k_cu_acb3e1186thrust24THRUST_300001_SM_1000_NS12placeholders2_5E
	.align		8
        /*0128*/ 	.dword	_ZN34_INTERNAL_3f550f5a_4_k_cu_acb3e1186thrust24THRUST_300001_SM_1000_NS12placeholders2_6E
	.align		8
        /*0130*/ 	.dword	_ZN34_INTERNAL_3f550f5a_4_k_cu_acb3e1186thrust24THRUST_300001_SM_1000_NS12placeholders2_7E
	.align		8
        /*0138*/ 	.dword	_ZN34_INTERNAL_3f550f5a_4_k_cu_acb3e1186thrust24THRUST_300001_SM_1000_NS12placeholders2_8E
	.align		8
        /*0140*/ 	.dword	_ZN34_INTERNAL_3f550f5a_4_k_cu_acb3e1186thrust24THRUST_300001_SM_1000_NS12placeholders2_9E
	.align		8
        /*0148*/ 	.dword	_ZN34_INTERNAL_3f550f5a_4_k_cu_acb3e1186thrust24THRUST_300001_SM_1000_NS12placeholders3_10E
	.align		8
        /*0150*/ 	.dword	_ZN34_INTERNAL_3f550f5a_4_k_cu_acb3e1186thrust24THRUST_300001_SM_1000_NS3seqE


//--------------------- .text._ZN3cub18CUB_300001_SM_10006detail6reduce28DeviceReduceSingleTileKernelINS2_10policy_hubIdyN4cuda3std3__44plusIdEEE10Policy1000EPdSC_iS9_ddNS7_10__identityEEEvT0_T1_T2_T3_T4_T6_ --------------------------
	.section	.text._ZN3cub18CUB_300001_SM_10006detail6reduce28DeviceReduceSingleTileKernelINS2_10policy_hubIdyN4cuda3std3__44plusIdEEE10Policy1000EPdSC_iS9_ddNS7_10__identityEEEvT0_T1_T2_T3_T4_T6_,"ax",@progbits
	.align	128
        .global         _ZN3cub18CUB_300001_SM_10006detail6reduce28DeviceReduceSingleTileKernelINS2_10policy_hubIdyN4cuda3std3__44plusIdEEE10Policy1000EPdSC_iS9_ddNS7_10__identityEEEvT0_T1_T2_T3_T4_T6_
        .type           _ZN3cub18CUB_300001_SM_10006detail6reduce28DeviceReduceSingleTileKernelINS2_10policy_hubIdyN4cuda3std3__44plusIdEEE10Policy1000EPdSC_iS9_ddNS7_10__identityEEEvT0_T1_T2_T3_T4_T6_,@function
        .size           _ZN3cub18CUB_300001_SM_10006detail6reduce28DeviceReduceSingleTileKernelINS2_10policy_hubIdyN4cuda3std3__44plusIdEEE10Policy1000EPdSC_iS9_ddNS7_10__identityEEEvT0_T1_T2_T3_T4_T6_,(.L_x_370 - _ZN3cub18CUB_300001_SM_10006detail6reduce28DeviceReduceSingleTileKernelINS2_10policy_hubIdyN4cuda3std3__44plusIdEEE10Policy1000EPdSC_iS9_ddNS7_10__identityEEEvT0_T1_T2_T3_T4_T6_)
        .other          _ZN3cub18CUB_300001_SM_10006detail6reduce28DeviceReduceSingleTileKernelINS2_10policy_hubIdyN4cuda3std3__44plusIdEEE10Policy1000EPdSC_iS9_ddNS7_10__identityEEEvT0_T1_T2_T3_T4_T6_,@"STO_CUDA_ENTRY STV_DEFAULT"
_ZN3cub18CUB_300001_SM_10006detail6reduce28DeviceReduceSingleTileKernelINS2_10policy_hubIdyN4cuda3std3__44plusIdEEE10Policy1000EPdSC_iS9_ddNS7_10__identityEEEvT0_T1_T2_T3_T4_T6_:
.text._ZN3cub18CUB_300001_SM_10006detail6reduce28DeviceReduceSingleTileKernelINS2_10policy_hubIdyN4cuda3std3__44plusIdEEE10Policy1000EPdSC_iS9_ddNS7_10__identityEEEvT0_T1_T2_T3_T4_T6_:
[----:B------:R-:W-:Y:S01]  /*0000*/  LDC R1, c[0x0][0x37c] ;  /* 0x0000df00ff017b82 */ /* 0x000fe20000000800 */
[----:B------:R-:W0:Y:S01]  /*0010*/  LDCU UR4, c[0x0][0x390] ;  /* 0x00007200ff0477ac */ /* 0x000e220008000800 */
[----:B------:R-:W1:Y:S01]  /*0020*/  LDCU.64 UR6, c[0x0][0x358] ;  /* 0x00006b00ff0677ac */ /* 0x000e620008000a00 */
[----:B0-----:R-:W-:-:S05]  /*0030*/  IMAD.U32 R4, RZ, RZ, UR4 ;  /* 0x00000004ff047e24 */ /* 0x001fca000f8e00ff */
[----:B------:R-:W-:-:S13]  /*0040*/  ISETP.NE.AND P0, PT, R4, RZ, PT ;  /* 0x000000ff0400720c */ /* 0x000fda0003f05270 */
[----:B-1----:R-:W-:Y:S05]  /*0050*/  @P0 BRA `(.L_x_0) ;  /* 0x00000000001c0947 */ /* 0x002fea0003800000 */
[----:B------:R-:W0:Y:S02]  /*0060*/  S2R R0, SR_TID.X ;  /* 0x0000000000007919 */ /* 0x000e240000002100 */
[----:B0-----:R-:W-:-:S13]  /*0070*/  ISETP.NE.AND P0, PT, R0, RZ, PT ;  /* 0x000000ff0000720c */ /* 0x001fda0003f05270 */
[----:B------:R-:W-:Y:S05]  /*0080*/  @P0 EXIT ;  /* 0x000000000000094d */ /* 0x000fea0003800000 */
[----:B------:R-:W0:Y:S08]  /*0090*/  LDC.64 R2, c[0x0][0x388] ;  /* 0x0000e200ff027b82 */ /* 0x000e300000000a00 */
[----:B------:R-:W0:Y:S02]  /*00a0*/  LDC.64 R4, c[0x0][0x398] ;  /* 0x0000e600ff047b82 */ /* 0x000e240000000a00 */
[----:B0-----:R-:W-:Y:S01]  /*00b0*/  STG.E.64 desc[UR6][R2.64], R4 ;  /* 0x0000000402007986 */ /* 0x001fe2000c101b06 */
[----:B------:R-:W-:Y:S05]  /*00c0*/  EXIT ;  /* 0x000000000000794d */ /* 0x000fea0003800000 */
.L_x_0:
[----:B------:R-:W-:Y:S01]  /*00d0*/  ISETP.GT.AND P0, PT, R4, 0xdff, PT ;  /* 0x00000dff0400780c */ /* 0x000fe20003f04270 */
[----:B------:R-:W-:-:S12]  /*00e0*/  BSSY.RECONVERGENT B0, `(.L_x_1) ;  /* 0x0000242000007945 */ /* 0x000fd80003800200 */
[----:B------:R-:W-:Y:S05]  /*00f0*/  @P0 BRA `(.L_x_2) ;  /* 0x0000001400180947 */ /* 0x000fea0003800000 */
[----:B------:R-:W0:Y:S01]  /*0100*/  S2R R5, SR_TID.X ;  /* 0x0000000000057919 */ /* 0x000e220000002100 */
[----:B------:R-:W-:Y:S01]  /*0110*/  BSSY.RECONVERGENT B1, `(.L_x_3) ;  /* 0x0000009000017945 */ /* 0x000fe20003800200 */
[----:B------:R-:W-:Y:S02]  /*0120*/  CS2R R2, SRZ ;  /* 0x0000000000027805 */ /* 0x000fe4000001ff00 */
[----:B0-----:R-:W-:Y:S01]  /*0130*/  ISETP.GE.AND P0, PT, R5, R4, PT ;  /* 0x000000040500720c */ /* 0x001fe20003f06270 */
[----:B------:R-:W-:-:S12]  /*0140*/  IMAD.MOV.U32 R7, RZ, RZ, R5 ;  /* 0x000000ffff077224 */ /* 0x000fd800078e0005 */
[----:B------:R-:W-:Y:S05]  /*0150*/  @P0 BRA `(.L_x_4) ;  /* 0x0000000000100947 */ /* 0x000fea0003800000 */
[----:B------:R-:W0:Y:S02]  /*0160*/  LDC.64 R2, c[0x0][0x380] ;  /* 0x0000e000ff027b82 */ /* 0x000e240000000a00 */
[----:B0-----:R-:W-:-:S06]  /*0170*/  IMAD.WIDE.U32 R2, R5, 0x8, R2 ;  /* 0x0000000805027825 */ /* 0x001fcc00078e0002 */
[----:B------:R-:W5:Y:S01]  /*0180*/  LDG.E.64.CONSTANT R2, desc[UR6][R2.64] ;  /* 0x0000000602027981 */ /* 0x000f62000c1e9b00 */
[----:B------:R-:W-:-:S07]  /*0190*/  VIADD R7, R5, 0x200 ;  /* 0x0000020005077836 */ /* 0x000fce0000000000 */
.L_x_4:
[----:B------:R-:W-:Y:S05]  /*01a0*/  BSYNC.RECONVERGENT B1 ;  /* 0x0000000000017941 */ /* 0x000fea0003800200 */
.L_x_3:
[----:B------:R-:W-:Y:S01]  /*01b0*/  ISETP.GE.AND P0, PT, R7, R4, PT ;  /* 0x000000040700720c */ /* 0x000fe20003f06270 */
[----:B------:R-:W-:-:S12]  /*01c0*/  BSSY.RECONVERGENT B1, `(.L_x_5) ;  /* 0x0000076000017945 */ /* 0x000fd80003800200 */
[----:B------:R-:W-:Y:S05]  /*01d0*/  @P0 BRA `(.L_x_6) ;  /* 0x0000000400d00947 */ /* 0x000fea0003800000 */
[----:B------:R-:W-:Y:S01]  /*01e0*/  LOP3.LUT R9, RZ, R7, RZ, 0x33, !PT ;  /* 0x00000007ff097212 */ /* 0x000fe200078e33ff */
[----:B------:R-:W-:Y:S04]  /*01f0*/  BSSY.RECONVERGENT B2, `(.L_x_7) ;  /* 0x0000017000027945 */ /* 0x000fe80003800200 */
[----:B------:R-:W-:-:S05]  /*0200*/  IMAD.IADD R0, R9, 0x1, R4 ;  /* 0x0000000109007824 */ /* 0x000fca00078e0204 */
[C---:B------:R-:W-:Y:S02]  /*0210*/  LOP3.LUT R6, R0.reuse, 0x600, RZ, 0xc0, !PT ;  /* 0x0000060000067812 */ /* 0x040fe400078ec0ff */
[----:B------:R-:W-:Y:S02]  /*0220*/  ISETP.GE.U32.AND P0, PT, R0, 0x600, PT ;  /* 0x000006000000780c */ /* 0x000fe40003f06070 */
[----:B------:R-:W-:-:S13]  /*0230*/  ISETP.NE.AND P1, PT, R6, 0x600, PT ;  /* 0x000006000600780c */ /* 0x000fda0003f25270 */
[----:B------:R-:W-:Y:S05]  /*0240*/  @!P1 BRA `(.L_x_8) ;  /* 0x0000000000449947 */ /* 0x000fea0003800000 */
[----:B------:R-:W0:Y:S01]  /*0250*/  LDC.64 R8, c[0x0][0x380] ;  /* 0x0000e000ff087b82 */ /* 0x000e220000000a00 */
[----:B------:R-:W-:-:S04]  /*0260*/  LEA.HI R0, R0, 0x1, RZ, 0x17 ;  /* 0x0000000100007811 */ /* 0x000fc800078fb8ff */
[----:B------:R-:W-:-:S05]  /*0270*/  LOP3.LUT R0, R0, 0x3, RZ, 0xc0, !PT ;  /* 0x0000000300007812 */ /* 0x000fca00078ec0ff */
[----:B------:R-:W-:Y:S02]  /*0280*/  IMAD.MOV R0, RZ, RZ, -R0 ;  /* 0x000000ffff007224 */ /* 0x000fe400078e0a00 */
[----:B0-----:R-:W-:-:S04]  /*0290*/  IMAD.WIDE.U32 R8, R7, 0x8, R8 ;  /* 0x0000000807087825 */ /* 0x001fc800078e0008 */
[----:B------:R-:W-:Y:S02]  /*02a0*/  IMAD.MOV.U32 R6, RZ, RZ, R8 ;  /* 0x000000ffff067224 */ /* 0x000fe400078e0008 */
[----:B------:R-:W-:-:S07]  /*02b0*/  IMAD.MOV.U32 R11, RZ, RZ, R9 ;  /* 0x000000ffff0b7224 */ /* 0x000fce00078e0009 */
.L_x_9:
[----:B------:R-:W-:Y:S02]  /*02c0*/  IMAD.MOV.U32 R8, RZ, RZ, R6 ;  /* 0x000000ffff087224 */ /* 0x000fe400078e0006 */
[----:B------:R-:W-:-:S06]  /*02d0*/  IMAD.MOV.U32 R9, RZ, RZ, R11 ;  /* 0x000000ffff097224 */ /* 0x000fcc00078e000b */
[----:B------:R-:W2:Y:S01]  /*02e0*/  LDG.E.64.CONSTANT R8, desc[UR6][R8.64] ;  /* 0x0000000608087981 */ /* 0x000ea2000c1e9b00 */
[----:B------:R-:W-:Y:S01]  /*02f0*/  VIADD R0, R0, 0x1 ;  /* 0x0000000100007836 */ /* 0x000fe20000000000 */
[----:B------:R-:W-:Y:S01]  /*0300*/  IADD3 R6, P2, PT, R6, 0x1000, RZ ;  /* 0x0000100006067810 */ /* 0x000fe20007f5e0ff */
[----:B------:R-:W-:-:S03]  /*0310*/  VIADD R7, R7, 0x200 ;  /* 0x0000020007077836 */ /* 0x000fc60000000000 */
[----:B------:R-:W-:Y:S01]  /*0320*/  ISETP.NE.AND P1, PT, R0, RZ, PT ;  /* 0x000000ff0000720c */ /* 0x000fe20003f25270 */
[----:B------:R-:W-:Y:S01]  /*0330*/  IMAD.X R11, RZ, RZ, R11, P2 ;  /* 0x000000ffff0b7224 */ /* 0x000fe200010e060b */
[----:B--2--5:R-:W-:-:S11]  /*0340*/  DADD R2, R8, R2 ;  /* 0x0000000008027229 */ /* 0x024fd60000000002 */
[----:B------:R-:W-:Y:S05]  /*0350*/  @P1 BRA `(.L_x_9) ;  /* 0xfffffffc00d81947 */ /* 0x000fea000383ffff */
.L_x_8:
[----:B------:R-:W-:Y:S05]  /*0360*/  BSYNC.RECONVERGENT B2 ;  /* 0x0000000000027941 */ /* 0x000fea0003800200 */
.L_x_7:
[----:B------:R-:W-:Y:S05]  /*0370*/  @!P0 BRA `(.L_x_6) ;  /* 0x0000000400688947 */ /* 0x000fea0003800000 */
[----:B------:R-:W-:Y:S01]  /*0380*/  IMAD.IADD R0, R4, 0x1, -R7 ;  /* 0x0000000104007824 */ /* 0x000fe200078e0a07 */
[----:B------:R-:W-:Y:S01]  /*0390*/  BSSY.RECONVERGENT B2, `(.L_x_10) ;  /* 0x0000031000027945 */ /* 0x000fe20003800200 */
[----:B------:R-:W-:-:S03]  /*03a0*/  PLOP3.LUT P0, PT, PT, PT, PT, 0x80, 0x8 ;  /* 0x000000000008781c */ /* 0x000fc60003f0f070 */
[----:B------:R-:W-:-:S13]  /*03b0*/  ISETP.GT.AND P1, PT, R0, 0x1800, PT ;  /* 0x000018000000780c */ /* 0x000fda0003f24270 */
[----:B------:R-:W-:Y:S05]  /*03c0*/  @!P1 BRA `(.L_x_11) ;  /* 0x0000000000b49947 */ /* 0x000fea0003800000 */
[----:B------:R-:W-:Y:S01]  /*03d0*/  PLOP3.LUT P0, PT, PT, PT, PT, 0x8, 0x80 ;  /* 0x000000000080781c */ /* 0x000fe20003f0e170 */
[----:B------:R-:W-:-:S12]  /*03e0*/  VIADD R0, R4, 0xffffe800 ;  /* 0xffffe80004007836 */ /* 0x000fd80000000000 */
.L_x_12:
[----:B------:R-:W0:Y:S02]  /*03f0*/  LDC.64 R32, c[0x0][0x380] ;  /* 0x0000e000ff207b82 */ /* 0x000e240000000a00 */
[----:B0-----:R-:W-:-:S05]  /*0400*/  IMAD.WIDE R14, R7, 0x8, R32 ;  /* 0x00000008070e7825 */ /* 0x001fca00078e0220 */
[----:B------:R-:W2:Y:S04]  /*0410*/  LDG.E.64.CONSTANT R8, desc[UR6][R14.64] ;  /* 0x000000060e087981 */ /* 0x000ea8000c1e9b00 */
[----:B------:R-:W3:Y:S04]  /*0420*/  LDG.E.64.CONSTANT R10, desc[UR6][R14.64+0x1000] ;  /* 0x001000060e0a7981 */ /* 0x000ee8000c1e9b00 */
[----:B------:R-:W4:Y:S01]  /*0430*/  LDG.E.64.CONSTANT R12, desc[UR6][R14.64+0x2000] ;  /* 0x002000060e0c7981 */ /* 0x000f22000c1e9b00 */
[----:B------:R-:W-:-:S03]  /*0440*/  VIADD R41, R7, 0x800 ;  /* 0x0000080007297836 */ /* 0x000fc60000000000 */
[----:B------:R-:W4:Y:S01]  /*0450*/  LDG.E.64.CONSTANT R30, desc[UR6][R14.64+0x3000] ;  /* 0x003000060e1e7981 */ /* 0x000f22000c1e9b00 */
[----:B------:R-:W-:-:S05]  /*0460*/  IMAD.WIDE R40, R41, 0x8, R32 ;  /* 0x0000000829287825 */ /* 0x000fca00078e0220 */
[----:B------:R-:W4:Y:S04]  /*0470*/  LDG.E.64.CONSTANT R28, desc[UR6][R40.64] ;  /* 0x00000006281c7981 */ /* 0x000f28000c1e9b00 */
[----:B------:R-:W4:Y:S04]  /*0480*/  LDG.E.64.CONSTANT R26, desc[UR6][R40.64+0x1000] ;  /* 0x00100006281a7981 */ /* 0x000f28000c1e9b00 */
        /* <DEDUP_REMOVED lines=12> */
[----:B------:R-:W4:Y:S04]  /*0550*/  LDG.E.64.CONSTANT R34, desc[UR6][R44.64+0x2000] ;  /* 0x002000062c227981 */ /* 0x000f28000c1e9b00 */
[----:B------:R-:W4:Y:S01]  /*0560*/  LDG.E.64.CONSTANT R32, desc[UR6][R44.64+0x3000] ;  /* 0x003000062c207981 */ /* 0x000f22000c1e9b00 */
[----:B------:R-:W-:-:S05]  /*0570*/  VIADD R7, R7, 0x2000 ;  /* 0x0000200007077836 */ /* 0x000fca0000000000 */
[----:B------:R-:W-:Y:S01]  /*0580*/  ISETP.GE.AND P1, PT, R7, R0, PT ;  /* 0x000000000700720c */ /* 0x000fe20003f26270 */
[----:B--2--5:R-:W-:-:S08]  /*0590*/  DADD R8, R8, R2 ;  /* 0x0000000008087229 */ /* 0x024fd00000000002 */
[----:B---3--:R-:W-:-:S08]  /*05a0*/  DADD R8, R8, R10 ;  /* 0x0000000008087229 */ /* 0x008fd0000000000a */
[----:B----4-:R-:W-:-:S08]  /*05b0*/  DADD R8, R8, R12 ;  /* 0x0000000008087229 */ /* 0x010fd0000000000c */
[----:B------:R-:W-:-:S08]  /*05c0*/  DADD R8, R8, R30 ;  /* 0x0000000008087229 */ /* 0x000fd0000000001e */
        /* <DEDUP_REMOVED lines=11> */
[----:B------:R-:W-:Y:S01]  /*0680*/  DADD R2, R8, R32 ;  /* 0x0000000008027229 */ /* 0x000fe20000000020 */
[----:B------:R-:W-:Y:S10]  /*0690*/  @!P1 BRA `(.L_x_12) ;  /* 0xfffffffc00549947 */ /* 0x000ff4000383ffff */
.L_x_11:
[----:B------:R-:W-:Y:S05]  /*06a0*/  BSYNC.RECONVERGENT B2 ;  /* 0x0000000000027941 */ /* 0x000fea0003800200 */
.L_x_10:
[----:B------:R-:W-:Y:S01]  /*06b0*/  IMAD.IADD R0, R4, 0x1, -R7 ;  /* 0x0000000104007824 */ /* 0x000fe200078e0a07 */
[----:B------:R-:W-:Y:S04]  /*06c0*/  BSSY.RECONVERGENT B2, `(.L_x_13) ;  /* 0x0000019000027945 */ /* 0x000fe80003800200 */
[----:B------:R-:W-:-:S13]  /*06d0*/  ISETP.GT.AND P1, PT, R0, 0x800, PT ;  /* 0x000008000000780c */ /* 0x000fda0003f24270 */
[----:B------:R-:W-:Y:S05]  /*06e0*/  @!P1 BRA `(.L_x_14) ;  /* 0x0000000000589947 */ /* 0x000fea0003800000 */
        /* <DEDUP_REMOVED lines=12> */
[----:B------:R-:W-:Y:S01]  /*07b0*/  PLOP3.LUT P0, PT, PT, PT, PT, 0x8, 0x80 ;  /* 0x000000000080781c */ /* 0x000fe20003f0e170 */
[----:B------:R-:W-:Y:S01]  /*07c0*/  VIADD R7, R7, 0x1000 ;  /* 0x0000100007077836 */ /* 0x000fe20000000000 */
[----:B--2--5:R-:W-:-:S08]  /*07d0*/  DADD R10, R2, R10 ;  /* 0x00000000020a7229 */ /* 0x024fd0000000000a */
[----:B---3--:R-:W-:-:S08]  /*07e0*/  DADD R10, R10, R12 ;  /* 0x000000000a0a7229 */ /* 0x008fd0000000000c */
[----:B----4-:R-:W-:-:S08]  /*07f0*/  DADD R10, R10, R14 ;  /* 0x000000000a0a7229 */ /* 0x010fd0000000000e */
[----:B------:R-:W-:-:S08]  /*0800*/  DADD R10, R10, R16 ;  /* 0x000000000a0a7229 */ /* 0x000fd00000000010 */
[----:B------:R-:W-:-:S08]  /*0810*/  DADD R10, R10, R20 ;  /* 0x000000000a0a7229 */ /* 0x000fd00000000014 */
[----:B------:R-:W-:-:S08]  /*0820*/  DADD R10, R10, R22 ;  /* 0x000000000a0a7229 */ /* 0x000fd00000000016 */
[----:B------:R-:W-:-:S08]  /*0830*/  DADD R10, R10, R24 ;  /* 0x000000000a0a7229 */ /* 0x000fd00000000018 */
[----:B------:R-:W-:-:S11]  /*0840*/  DADD R2, R10, R26 ;  /* 0x000000000a027229 */ /* 0x000fd6000000001a */
.L_x_14:
[----:B------:R-:W-:Y:S05]  /*0850*/  BSYNC.RECONVERGENT B2 ;  /* 0x0000000000027941 */ /* 0x000fea0003800200 */
.L_x_13:
[----:B------:R-:W-:-:S13]  /*0860*/  ISETP.LT.OR P0, PT, R7, R4, P0 ;  /* 0x000000040700720c */ /* 0x000fda0000701670 */
[----:B------:R-:W-:Y:S05]  /*0870*/  @!P0 BRA `(.L_x_6) ;  /* 0x0000000000288947 */ /* 0x000fea0003800000 */
[----:B------:R-:W0:Y:S02]  /*0880*/  LDC.64 R8, c[0x0][0x380] ;  /* 0x0000e000ff087b82 */ /* 0x000e240000000a00 */
[----:B0-----:R-:W-:-:S05]  /*0890*/  IMAD.WIDE R6, R7, 0x8, R8 ;  /* 0x0000000807067825 */ /* 0x001fca00078e0208 */
[----:B------:R-:W2:Y:S04]  /*08a0*/  LDG.E.64.CONSTANT R8, desc[UR6][R6.64] ;  /* 0x0000000606087981 */ /* 0x000ea8000c1e9b00 */
[----:B------:R-:W3:Y:S04]  /*08b0*/  LDG.E.64.CONSTANT R10, desc[UR6][R6.64+0x1000] ;  /* 0x00100006060a7981 */ /* 0x000ee8000c1e9b00 */
[----:B------:R-:W4:Y:S04]  /*08c0*/  LDG.E.64.CONSTANT R12, desc[UR6][R6.64+0x2000] ;  /* 0x00200006060c7981 */ /* 0x000f28000c1e9b00 */
[----:B------:R-:W4:Y:S01]  /*08d0*/  LDG.E.64.CONSTANT R14, desc[UR6][R6.64+0x3000] ;  /* 0x00300006060e7981 */ /* 0x000f22000c1e9b00 */
[----:B--2--5:R-:W-:-:S08]  /*08e0*/  DADD R8, R2, R8 ;  /* 0x0000000002087229 */ /* 0x024fd00000000008 */
[----:B---3--:R-:W-:-:S08]  /*08f0*/  DADD R8, R8, R10 ;  /* 0x0000000008087229 */ /* 0x008fd0000000000a */
[----:B----4-:R-:W-:-:S08]  /*0900*/  DADD R8, R8, R12 ;  /* 0x0000000008087229 */ /* 0x010fd0000000000c */
[----:B------:R-:W-:-:S11]  /*0910*/  DADD R2, R8, R14 ;  /* 0x0000000008027229 */ /* 0x000fd6000000000e */
.L_x_6:
[----:B------:R-:W-:Y:S05]  /*0920*/  BSYNC.RECONVERGENT B1 ;  /* 0x0000000000017941 */ /* 0x000fea0003800200 */
.L_x_5:
[----:B------:R-:W-:-:S13]  /*0930*/  ISETP.GE.AND P0, PT, R4, 0x200, PT ;  /* 0x000002000400780c */ /* 0x000fda0003f06270 */
[----:B------:R-:W-:Y:S05]  /*0940*/  @!P0 BRA `(.L_x_15) ;  /* 0x0000000400148947 */ /* 0x000fea0003800000 */
[----:B------:R-:W0:Y:S01]  /*0950*/  S2R R12, SR_LANEID ;  /* 0x00000000000c7919 */ /* 0x000e220000000000 */
[----:B-----5:R-:W-:Y:S04]  /*0960*/  SHFL.DOWN PT, R6, R2, 0x1, 0x1f ;  /* 0x08201f0002067f89 */ /* 0x020fe800000e0000 */
[----:B------:R-:W1:Y:S02]  /*0970*/  SHFL.DOWN PT, R7, R3, 0x1, 0x1f ;  /* 0x08201f0003077f89 */ /* 0x000e6400000e0000 */
[----:B-1----:R-:W-:Y:S01]  /*0980*/  DADD R6, R6, R2 ;  /* 0x0000000006067229 */ /* 0x002fe20000000002 */
[C---:B0-----:R-:W-:Y:S02]  /*0990*/  ISETP.GT.AND P0, PT, R12.reuse, 0x1e, PT ;  /* 0x0000001e0c00780c */ /* 0x041fe40003f04270 */
[----:B------:R-:W-:-:S07]  /*09a0*/  ISETP.NE.AND P1, PT, R12, RZ, PT ;  /* 0x000000ff0c00720c */ /* 0x000fce0003f25270 */
[----:B------:R-:W-:Y:S02]  /*09b0*/  FSEL R8, R2, R6, P0 ;  /* 0x0000000602087208 */ /* 0x000fe40000000000 */
[----:B------:R-:W-:Y:S02]  /*09c0*/  FSEL R9, R3, R7, P0 ;  /* 0x0000000703097208 */ /* 0x000fe40000000000 */
[----:B------:R-:W-:Y:S01]  /*09d0*/  ISETP.GT.AND P0, PT, R12, 0x1d, PT ;  /* 0x0000001d0c00780c */ /* 0x000fe20003f04270 */
[----:B------:R-:W-:Y:S01]  /*09e0*/  SHFL.DOWN PT, R6, R8, 0x2, 0x1f ;  /* 0x08401f0008067f89 */ /* 0x000fe200000e0000 */
[----:B------:R-:W-:Y:S02]  /*09f0*/  @!P1 MOV R4, 0x400 ;  /* 0x0000040000049802 */ /* 0x000fe40000000f00 */
[----:B------:R-:W-:Y:S01]  /*0a00*/  @!P1 SHF.R.U32.HI R0, RZ, 0x2, R5 ;  /* 0x00000002ff009819 */ /* 0x000fe20000011605 */
[----:B------:R-:W0:Y:S03]  /*0a10*/  SHFL.DOWN PT, R7, R9, 0x2, 0x1f ;  /* 0x08401f0009077f89 */ /* 0x000e2600000e0000 */
[----:B------:R-:W-:Y:S01]  /*0a20*/  @!P1 LOP3.LUT R0, R0, 0xf8, RZ, 0xc0, !PT ;  /* 0x000000f800009812 */ /* 0x000fe200078ec0ff */
[----:B0-----:R-:W-:-:S10]  /*0a30*/  DADD R6, R6, R8 ;  /* 0x0000000006067229 */ /* 0x001fd40000000008 */
[----:B------:R-:W-:Y:S02]  /*0a40*/  FSEL R6, R8, R6, P0 ;  /* 0x0000000608067208 */ /* 0x000fe40000000000 */
[----:B------:R-:W-:Y:S02]  /*0a50*/  FSEL R7, R9, R7, P0 ;  /* 0x0000000709077208 */ /* 0x000fe40000000000 */
[----:B------:R-:W-:Y:S01]  /*0a60*/  ISETP.GT.AND P0, PT, R12, 0x1b, PT ;  /* 0x0000001b0c00780c */ /* 0x000fe20003f04270 */
[----:B------:R-:W-:Y:S04]  /*0a70*/  SHFL.DOWN PT, R2, R6, 0x4, 0x1f ;  /* 0x08801f0006027f89 */ /* 0x000fe800000e0000 */
[----:B------:R-:W0:Y:S01]  /*0a80*/  SHFL.DOWN PT, R3, R7, 0x4, 0x1f ;  /* 0x08801f0007037f89 */ /* 0x000e2200000e0000 */
[----:B------:R-:W1:Y:S01]  /*0a90*/  @!P1 S2R R9, SR_CgaCtaId ;  /* 0x0000000000099919 */ /* 0x000e620000008800 */
[----:B0-----:R-:W-:-:S10]  /*0aa0*/  DADD R2, R2, R6 ;  /* 0x0000000002027229 */ /* 0x001fd40000000006 */
[----:B------:R-:W-:Y:S02]  /*0ab0*/  FSEL R10, R6, R2, P0 ;  /* 0x00000002060a7208 */ /* 0x000fe40000000000 */
[----:B------:R-:W-:Y:S02]  /*0ac0*/  FSEL R11, R7, R3, P0 ;  /* 0x00000003070b7208 */ /* 0x000fe40000000000 */
[----:B------:R-:W-:Y:S01]  /*0ad0*/  ISETP.GT.AND P0, PT, R12, 0x17, PT ;  /* 0x000000170c00780c */ /* 0x000fe20003f04270 */
[----:B------:R-:W-:Y:S04]  /*0ae0*/  SHFL.DOWN PT, R2, R10, 0x8, 0x1f ;  /* 0x09001f000a027f89 */ /* 0x000fe800000e0000 */
[----:B------:R-:W0:Y:S02]  /*0af0*/  SHFL.DOWN PT, R3, R11, 0x8, 0x1f ;  /* 0x09001f000b037f89 */ /* 0x000e2400000e0000 */
[----:B0-----:R-:W-:-:S10]  /*0b00*/  DADD R2, R2, R10 ;  /* 0x0000000002027229 */ /* 0x001fd4000000000a */
[----:B------:R-:W-:Y:S02]  /*0b10*/  FSEL R6, R10, R2, P0 ;  /* 0x000000020a067208 */ /* 0x000fe40000000000 */
[----:B------:R-:W-:Y:S02]  /*0b20*/  FSEL R7, R11, R3, P0 ;  /* 0x000000030b077208 */ /* 0x000fe40000000000 */
[----:B-1----:R-:W-:Y:S01]  /*0b30*/  @!P1 LEA R11, R9, R4, 0x18 ;  /* 0x00000004090b9211 */ /* 0x002fe200078ec0ff */
[----:B------:R-:W-:Y:S01]  /*0b40*/  SHFL.DOWN PT, R2, R6, 0x10, 0x1f ;  /* 0x0a001f0006027f89 */ /* 0x000fe200000e0000 */
[----:B------:R-:W-:-:S03]  /*0b50*/  ISETP.NE.AND P0, PT, R5, RZ, PT ;  /* 0x000000ff0500720c */ /* 0x000fc60003f05270 */
[----:B------:R-:W0:Y:S01]  /*0b60*/  SHFL.DOWN PT, R3, R7, 0x10, 0x1f ;  /* 0x0a001f0007037f89 */ /* 0x000e2200000e0000 */
[----:B------:R-:W-:Y:S01]  /*0b70*/  @!P1 IMAD.IADD R11, R0, 0x1, R11 ;  /* 0x00000001000b9824 */ /* 0x000fe200078e020b */
[----:B0-----:R-:W-:-:S07]  /*0b80*/  DADD R8, R2, R6 ;  /* 0x0000000002087229 */ /* 0x001fce0000000006 */
[----:B------:R1:W-:Y:S01]  /*0b90*/  @!P1 STS.64 [R11+0x10], R8 ;  /* 0x000010080b009388 */ /* 0x0003e20000000a00 */
[----:B------:R-:W-:Y:S01]  /*0ba0*/  BAR.SYNC.DEFER_BLOCKING 0x0 ;  /* 0x0000000000007b1d */ /* 0x000fe20000010000 */
[----:B------:R-:W-:-:S04]  /*0bb0*/  ISETP.GT.AND P1, PT, R12, 0xf, PT ;  /* 0x0000000f0c00780c */ /* 0x000fc80003f24270 */
[----:B------:R-:W-:Y:S02]  /*0bc0*/  FSEL R2, R6, R8, P1 ;  /* 0x0000000806027208 */ /* 0x000fe40000800000 */
[----:B------:R-:W-:Y:S01]  /*0bd0*/  FSEL R3, R7, R9, P1 ;  /* 0x0000000907037208 */ /* 0x000fe20000800000 */
[----:B------:R-:W-:Y:S06]  /*0be0*/  @P0 BRA `(.L_x_16) ;  /* 0x0000001800440947 */ /* 0x000fec0003800000 */
[----:B------:R-:W0:Y:S01]  /*0bf0*/  S2UR UR5, SR_CgaCtaId ;  /* 0x00000000000579c3 */ /* 0x000e220000008800 */
[----:B------:R-:W-:Y:S02]  /*0c00*/  UMOV UR4, 0x400 ;  /* 0x0000040000047882 */ /* 0x000fe40000000000 */
[----:B0-----:R-:W-:-:S09]  /*0c10*/  ULEA UR4, UR5, UR4, 0x18 ;  /* 0x0000000405047291 */ /* 0x001fd2000f8ec0ff */
[----:B------:R-:W0:Y:S04]  /*0c20*/  LDS.64 R4, [UR4+0x18] ;  /* 0x00001804ff047984 */ /* 0x000e280008000a00 */
[----:B-1----:R-:W1:Y:S04]  /*0c30*/  LDS.128 R8, [UR4+0x20] ;  /* 0x00002004ff087984 */ /* 0x002e680008000c00 */
[----:B------:R-:W2:Y:S01]  /*0c40*/  LDS.128 R12, [UR4+0x30] ;  /* 0x00003004ff0c7984 */ /* 0x000ea20008000c00 */
[----:B0-----:R-:W-:-:S03]  /*0c50*/  DADD R2, R2, R4 ;  /* 0x0000000002027229 */ /* 0x001fc60000000004 */
[----:B------:R-:W0:Y:S05]  /*0c60*/  LDS.128 R4, [UR4+0x40] ;  /* 0x00004004ff047984 */ /* 0x000e2a0008000c00 */
[----:B-1----:R-:W-:-:S08]  /*0c70*/  DADD R2, R2, R8 ;  /* 0x0000000002027229 */ /* 0x002fd00000000008 */
[----:B------:R-:W-:Y:S01]  /*0c80*/  DADD R2, R2, R10 ;  /* 0x0000000002027229 */ /* 0x000fe2000000000a */
[----:B------:R-:W1:Y:S07]  /*0c90*/  LDS.128 R8, [UR4+0x50] ;  /* 0x00005004ff087984 */ /* 0x000e6e0008000c00 */
[----:B--2---:R-:W-:-:S08]  /*0ca0*/  DADD R2, R2, R12 ;  /* 0x0000000002027229 */ /* 0x004fd0000000000c */
[----:B------:R-:W-:Y:S01]  /*0cb0*/  DADD R2, R2, R14 ;  /* 0x0000000002027229 */ /* 0x000fe2000000000e */
[----:B------:R-:W2:Y:S07]  /*0cc0*/  LDS.128 R12, [UR4+0x60] ;  /* 0x00006004ff0c7984 */ /* 0x000eae0008000c00 */
[----:B0-----:R-:W-:-:S08]  /*0cd0*/  DADD R2, R2, R4 ;  /* 0x0000000002027229 */ /* 0x001fd00000000004 */
[----:B------:R-:W-:Y:S01]  /*0ce0*/  DADD R2, R2, R6 ;  /* 0x0000000002027229 */ /* 0x000fe20000000006 */
[----:B------:R-:W0:Y:S07]  /*0cf0*/  LDS.128 R4, [UR4+0x70] ;  /* 0x00007004ff047984 */ /* 0x000e2e0008000c00 */
[----:B-1----:R-:W-:-:S08]  /*0d00*/  DADD R2, R2, R8 ;  /* 0x0000000002027229 */ /* 0x002fd00000000008 */
[----:B------:R-:W-:Y:S01]  /*0d10*/  DADD R2, R2, R10 ;  /* 0x0000000002027229 */ /* 0x000fe2000000000a */
[----:B------:R-:W1:Y:S07]  /*0d20*/  LDS.128 R8, [UR4+0x80] ;  /* 0x00008004ff087984 */ /* 0x000e6e0008000c00 */
[----:B--2---:R-:W-:-:S08]  /*0d30*/  DADD R2, R2, R12 ;  /* 0x0000000002027229 */ /* 0x004fd0000000000c */
[----:B------:R-:W-:-:S08]  /*0d40*/  DADD R2, R2, R14 ;  /* 0x0000000002027229 */ /* 0x000fd0000000000e */
[----:B0-----:R-:W-:-:S08]  /*0d50*/  DADD R2, R2, R4 ;  /* 0x0000000002027229 */ /* 0x001fd00000000004 */
[----:B------:R-:W-:-:S08]  /*0d60*/  DADD R2, R2, R6 ;  /* 0x0000000002027229 */ /* 0x000fd00000000006 */
[----:B-1----:R-:W-:-:S08]  /*0d70*/  DADD R2, R2, R8 ;  /* 0x0000000002027229 */ /* 0x002fd00000000008 */
[----:B------:R-:W-:Y:S01]  /*0d80*/  DADD R2, R2, R10 ;  /* 0x0000000002027229 */ /* 0x000fe2000000000a */
[----:B------:R-:W-:Y:S10]  /*0d90*/  BRA `(.L_x_16) ;  /* 0x0000001400d87947 */ /* 0x000ff40003800000 */
.L_x_15:
[----:B------:R-:W-:Y:S01]  /*0da0*/  LOP3.LUT R0, R5, 0x3e0, RZ, 0xc0, !PT ;  /* 0x000003e005007812 */ /* 0x000fe200078ec0ff */
[----:B------:R-:W0:Y:S03]  /*0db0*/  S2R R10, SR_LANEID ;  /* 0x00000000000a7919 */ /* 0x000e260000000000 */
[----:B------:R-:W-:Y:S01]  /*0dc0*/  LOP3.LUT R9, RZ, R0, RZ, 0x33, !PT ;  /* 0x00000000ff097212 */ /* 0x000fe200078e33ff */
[----:B------:R-:W-:-:S04]  /*0dd0*/  VIADD R7, R0, 0x20 ;  /* 0x0000002000077836 */ /* 0x000fc80000000000 */
[----:B------:R-:W-:Y:S01]  /*0de0*/  IMAD.IADD R9, R9, 0x1, R4 ;  /* 0x0000000109097824 */ /* 0x000fe200078e0204 */
[----:B------:R-:W-:-:S04]  /*0df0*/  ISETP.GT.AND P0, PT, R7, R4, PT ;  /* 0x000000040700720c */ /* 0x000fc80003f04270 */
[----:B------:R-:W-:-:S05]  /*0e00*/  SEL R11, R9, 0x1f, P0 ;  /* 0x0000001f090b7807 */ /* 0x000fca0000000000 */
[----:B-----5:R-:W-:Y:S04]  /*0e10*/  SHFL.DOWN PT, R6, R2, 0x1, R11 ;  /* 0x0820000002067989 */ /* 0x020fe800000e000b */
[----:B------:R-:W1:Y:S01]  /*0e20*/  SHFL.DOWN PT, R7, R3, 0x1, R11 ;  /* 0x0820000003077989 */ /* 0x000e6200000e000b */
[C---:B0-----:R-:W-:Y:S01]  /*0e30*/  ISETP.GE.AND P0, PT, R10.reuse, R11, PT ;  /* 0x0000000b0a00720c */ /* 0x041fe20003f06270 */
[C---:B------:R-:W-:Y:S01]  /*0e40*/  VIADD R0, R10.reuse, 0x2 ;  /* 0x000000020a007836 */ /* 0x040fe20000000000 */
[----:B------:R-:W-:Y:S01]  /*0e50*/  ISETP.NE.AND P1, PT, R10, RZ, PT ;  /* 0x000000ff0a00720c */ /* 0x000fe20003f25270 */
[----:B-1----:R-:W-:-:S12]  /*0e60*/  DADD R6, R6, R2 ;  /* 0x0000000006067229 */ /* 0x002fd80000000002 */
[----:B------:R-:W0:Y:S01]  /*0e70*/  @!P1 S2R R12, SR_CgaCtaId ;  /* 0x00000000000c9919 */ /* 0x000e220000008800 */
[----:B------:R-:W-:Y:S02]  /*0e80*/  FSEL R8, R6, R2, !P0 ;  /* 0x0000000206087208 */ /* 0x000fe40004000000 */
[----:B------:R-:W-:Y:S02]  /*0e90*/  FSEL R9, R7, R3, !P0 ;  /* 0x0000000307097208 */ /* 0x000fe40004000000 */
[----:B------:R-:W-:Y:S01]  /*0ea0*/  ISETP.GT.AND P0, PT, R0, R11, PT ;  /* 0x0000000b0000720c */ /* 0x000fe20003f04270 */
[----:B------:R-:W-:Y:S01]  /*0eb0*/  SHFL.DOWN PT, R6, R8, 0x2, R11 ;  /* 0x0840000008067989 */ /* 0x000fe200000e000b */
[----:B------:R-:W-:-:S03]  /*0ec0*/  VIADD R0, R10, 0x4 ;  /* 0x000000040a007836 */ /* 0x000fc60000000000 */
[----:B------:R-:W1:Y:S02]  /*0ed0*/  SHFL.DOWN PT, R7, R9, 0x2, R11 ;  /* 0x0840000009077989 */ /* 0x000e6400000e000b */
[----:B-1----:R-:W-:-:S10]  /*0ee0*/  DADD R6, R6, R8 ;  /* 0x0000000006067229 */ /* 0x002fd40000000008 */
[----:B------:R-:W-:Y:S02]  /*0ef0*/  FSEL R6, R8, R6, P0 ;  /* 0x0000000608067208 */ /* 0x000fe40000000000 */
[----:B------:R-:W-:Y:S02]  /*0f00*/  FSEL R7, R9, R7, P0 ;  /* 0x0000000709077208 */ /* 0x000fe40000000000 */
        /* <DEDUP_REMOVED lines=16> */
[----:B------:R-:W-:Y:S02]  /*1010*/  @!P1 MOV R9, 0x400 ;  /* 0x0000040000099802 */ /* 0x000fe40000000f00 */
[----:B------:R-:W-:Y:S01]  /*1020*/  @!P1 SHF.R.U32.HI R8, RZ, 0x2, R5 ;  /* 0x00000002ff089819 */ /* 0x000fe20000011605 */
[----:B------:R-:W1:Y:S01]  /*1030*/  SHFL.DOWN PT, R3, R7, 0x10, R11 ;  /* 0x0a00000007037989 */ /* 0x000e6200000e000b */
[----:B0-----:R-:W-:-:S02]  /*1040*/  @!P1 LEA R9, R12, R9, 0x18 ;  /* 0x000000090c099211 */ /* 0x001fc400078ec0ff */
[----:B------:R-:W-:-:S05]  /*1050*/  @!P1 LOP3.LUT R8, R8, 0xf8, RZ, 0xc0, !PT ;  /* 0x000000f808089812 */ /* 0x000fca00078ec0ff */
[----:B------:R-:W-:Y:S01]  /*1060*/  @!P1 IMAD.IADD R9, R8, 0x1, R9 ;  /* 0x0000000108099824 */ /* 0x000fe200078e0209 */
[----:B-1----:R-:W-:-:S10]  /*1070*/  DADD R2, R2, R6 ;  /* 0x0000000002027229 */ /* 0x002fd40000000006 */
[----:B------:R-:W-:Y:S02]  /*1080*/  FSEL R2, R6, R2, P0 ;  /* 0x0000000206027208 */ /* 0x000fe40000000000 */
[----:B------:R-:W-:Y:S02]  /*1090*/  FSEL R3, R7, R3, P0 ;  /* 0x0000000307037208 */ /* 0x000fe40000000000 */
[----:B------:R-:W-:-:S03]  /*10a0*/  ISETP.NE.AND P0, PT, R5, RZ, PT ;  /* 0x000000ff0500720c */ /* 0x000fc60003f05270 */
[----:B------:R0:W-:Y:S01]  /*10b0*/  @!P1 STS.64 [R9+0x10], R2 ;  /* 0x0000100209009388 */ /* 0x0001e20000000a00 */
[----:B------:R-:W-:Y:S09]  /*10c0*/  BAR.SYNC.DEFER_BLOCKING 0x0 ;  /* 0x0000000000007b1d */ /* 0x000ff20000010000 */
[----:B------:R-:W-:Y:S05]  /*10d0*/  @P0 BRA `(.L_x_16) ;  /* 0x0000001400080947 */ /* 0x000fea0003800000 */
[----:B------:R-:W1:Y:S01]  /*10e0*/  S2UR UR5, SR_CgaCtaId ;  /* 0x00000000000579c3 */ /* 0x000e620000008800 */
[----:B------:R-:W-:Y:S01]  /*10f0*/  UMOV UR4, 0x400 ;  /* 0x0000040000047882 */ /* 0x000fe20000000000 */
[----:B------:R-:W-:Y:S01]  /*1100*/  ISETP.GT.AND P1, PT, R4, 0x20, PT ;  /* 0x000000200400780c */ /* 0x000fe20003f24270 */
[----:B-1----:R-:W-:-:S09]  /*1110*/  ULEA UR4, UR5, UR4, 0x18 ;  /* 0x0000000405047291 */ /* 0x002fd2000f8ec0ff */
[----:B------:R-:W1:Y:S04]  /*1120*/  LDS.64 R6, [UR4+0x18] ;  /* 0x00001804ff067984 */ /* 0x000e680008000a00 */
[----:B------:R-:W2:Y:S04]  /*1130*/  LDS.128 R12, [UR4+0x20] ;  /* 0x00002004ff0c7984 */ /* 0x000ea80008000c00 */
[----:B0-----:R-:W0:Y:S01]  /*1140*/  LDS.128 R8, [UR4+0x30] ;  /* 0x00003004ff087984 */ /* 0x001e220008000c00 */
[----:B-1----:R-:W-:-:S10]  /*1150*/  DADD R6, R2, R6 ;  /* 0x0000000002067229 */ /* 0x002fd40000000006 */
[----:B------:R-:W-:Y:S02]  /*1160*/  FSEL R2, R6, R2, P1 ;  /* 0x0000000206027208 */ /* 0x000fe40000800000 */
[----:B------:R-:W-:Y:S02]  /*1170*/  FSEL R3, R7, R3, P1 ;  /* 0x0000000307037208 */ /* 0x000fe40000800000 */
[----:B------:R-:W-:-:S04]  /*1180*/  ISETP.GT.AND P1, PT, R4, 0x40, PT ;  /* 0x000000400400780c */ /* 0x000fc80003f24270 */
[----:B--2---:R-:W-:-:S10]  /*1190*/  DADD R12, R12, R2 ;  /* 0x000000000c0c7229 */ /* 0x004fd40000000002 */
[----:B------:R-:W-:Y:S02]  /*11a0*/  FSEL R2, R12, R2, P1 ;  /* 0x000000020c027208 */ /* 0x000fe40000800000 */
[----:B------:R-:W-:Y:S02]  /*11b0*/  FSEL R3, R13, R3, P1 ;  /* 0x000000030d037208 */ /* 0x000fe40000800000 */
[----:B------:R-:W-:-:S04]  /*11c0*/  ISETP.GT.AND P1, PT, R4, 0x60, PT ;  /* 0x000000600400780c */ /* 0x000fc80003f24270 */
[----:B------:R-:W-:-:S10]  /*11d0*/  DADD R14, R2, R14 ;  /* 0x00000000020e7229 */ /* 0x000fd4000000000e */
[----:B------:R-:W-:Y:S02]  /*11e0*/  FSEL R2, R14, R2, P1 ;  /* 0x000000020e027208 */ /* 0x000fe40000800000 */
[----:B------:R-:W-:Y:S02]  /*11f0*/  FSEL R3, R15, R3, P1 ;  /* 0x000000030f037208 */ /* 0x000fe40000800000 */
[----:B------:R-:W1:Y:S01]  /*1200*/  LDS.128 R12, [UR4+0x40] ;  /* 0x00004004ff0c7984 */ /* 0x000e620008000c00 */
[----:B------:R-:W-:-:S03]  /*1210*/  ISETP.GT.AND P1, PT, R4, 0x80, PT ;  /* 0x000000800400780c */ /* 0x000fc60003f24270 */
[----:B0-----:R-:W-:-:S10]  /*1220*/  DADD R8, R8, R2 ;  /* 0x0000000008087229 */ /* 0x001fd40000000002 */
[----:B------:R-:W-:Y:S02]  /*1230*/  FSEL R2, R8, R2, P1 ;  /* 0x0000000208027208 */ /* 0x000fe40000800000 */
[----:B------:R-:W-:Y:S02]  /*1240*/  FSEL R3, R9, R3, P1 ;  /* 0x0000000309037208 */ /* 0x000fe40000800000 */
[----:B------:R-:W-:-:S04]  /*1250*/  ISETP.GT.AND P1, PT, R4, 0xa0, PT ;  /* 0x000000a00400780c */ /* 0x000fc80003f24270 */
[----:B------:R-:W-:-:S10]  /*1260*/  DADD R10, R2, R10 ;  /* 0x00000000020a7229 */ /* 0x000fd4000000000a */
[----:B------:R-:W-:Y:S02]  /*1270*/  FSEL R2, R10, R2, P1 ;  /* 0x000000020a027208 */ /* 0x000fe40000800000 */
[----:B------:R-:W-:Y:S02]  /*1280*/  FSEL R3, R11, R3, P1 ;  /* 0x000000030b037208 */ /* 0x000fe40000800000 */
[----:B------:R-:W0:Y:S01]  /*1290*/  LDS.128 R8, [UR4+0x50] ;  /* 0x00005004ff087984 */ /* 0x000e220008000c00 */
[----:B------:R-:W-:-:S03]  /*12a0*/  ISETP.GT.AND P1, PT, R4, 0xc0, PT ;  /* 0x000000c00400780c */ /* 0x000fc60003f24270 */
[----:B-1----:R-:W-:-:S10]  /*12b0*/  DADD R12, R12, R2 ;  /* 0x000000000c0c7229 */ /* 0x002fd40000000002 */
        /* <DEDUP_REMOVED lines=33> */
[----:B------:R-:W-:-:S04]  /*14d0*/  ISETP.GT.AND P1, PT, R4, 0x1c0, PT ;  /* 0x000001c00400780c */ /* 0x000fc80003f24270 */
[----:B-1----:R-:W-:-:S10]  /*14e0*/  DADD R12, R12, R2 ;  /* 0x000000000c0c7229 */ /* 0x002fd40000000002 */
[----:B------:R-:W-:Y:S02]  /*14f0*/  FSEL R2, R12, R2, P1 ;  /* 0x000000020c027208 */ /* 0x000fe40000800000 */
[----:B------:R-:W-:Y:S02]  /*1500*/  FSEL R3, R13, R3, P1 ;  /* 0x000000030d037208 */ /* 0x000fe40000800000 */
[----:B------:R-:W-:-:S04]  /*1510*/  ISETP.GT.AND P1, PT, R4, 0x1e0, PT ;  /* 0x000001e00400780c */ /* 0x000fc80003f24270 */
[----:B------:R-:W-:-:S10]  /*1520*/  DADD R14, R2, R14 ;  /* 0x00000000020e7229 */ /* 0x000fd4000000000e */
[----:B------:R-:W-:Y:S02]  /*1530*/  FSEL R2, R14, R2, P1 ;  /* 0x000000020e027208 */ /* 0x000fe40000800000 */
[----:B------:R-:W-:Y:S01]  /*1540*/  FSEL R3, R15, R3, P1 ;  /* 0x000000030f037208 */ /* 0x000fe20000800000 */
[----:B------:R-:W-:Y:S06]  /*1550*/  BRA `(.L_x_16) ;  /* 0x0000000c00e87947 */ /* 0x000fec0003800000 */
.L_x_2:
[----:B------:R-:W0:Y:S01]  /*1560*/  S2R R41, SR_TID.X ;  /* 0x0000000000297919 */ /* 0x000e220000002100 */
[----:B------:R-:W1:Y:S02]  /*1570*/  LDCU.64 UR4, c[0x0][0x380] ;  /* 0x00007000ff0477ac */ /* 0x000e640008000a00 */
[----:B-1----:R-:W-:Y:S02]  /*1580*/  IMAD.U32 R2, RZ, RZ, UR4 ;  /* 0x00000004ff027e24 */ /* 0x002fe4000f8e00ff */
[----:B------:R-:W-:Y:S02]  /*1590*/  IMAD.U32 R3, RZ, RZ, UR5 ;  /* 0x00000005ff037e24 */ /* 0x000fe4000f8e00ff */
[----:B0-----:R-:W-:-:S05]  /*15a0*/  IMAD.WIDE.U32 R18, R41, 0x8, R2 ;  /* 0x0000000829127825 */ /* 0x001fca00078e0002 */
[----:B------:R-:W2:Y:S04]  /*15b0*/  LDG.E.64.CONSTANT R20, desc[UR6][R18.64] ;  /* 0x0000000612147981 */ /* 0x000ea8000c1e9b00 */
[----:B------:R-:W2:Y:S04]  /*15c0*/  LDG.E.64.CONSTANT R6, desc[UR6][R18.64+0x1000] ;  /* 0x0010000612067981 */ /* 0x000ea8000c1e9b00 */
[----:B------:R-:W3:Y:S04]  /*15d0*/  LDG.E.64.CONSTANT R8, desc[UR6][R18.64+0x2000] ;  /* 0x0020000612087981 */ /* 0x000ee8000c1e9b00 */
[----:B------:R-:W4:Y:S04]  /*15e0*/  LDG.E.64.CONSTANT R10, desc[UR6][R18.64+0x3000] ;  /* 0x00300006120a7981 */ /* 0x000f28000c1e9b00 */
[----:B------:R-:W5:Y:S04]  /*15f0*/  LDG.E.64.CONSTANT R12, desc[UR6][R18.64+0x4000] ;  /* 0x00400006120c7981 */ /* 0x000f68000c1e9b00 */
[----:B------:R-:W5:Y:S04]  /*1600*/  LDG.E.64.CONSTANT R14, desc[UR6][R18.64+0x5000] ;  /* 0x00500006120e7981 */ /* 0x000f68000c1e9b00 */
[----:B------:R-:W5:Y:S01]  /*1610*/  LDG.E.64.CONSTANT R16, desc[UR6][R18.64+0x6000] ;  /* 0x0060000612107981 */ /* 0x000f62000c1e9b00 */
[----:B------:R-:W-:Y:S01]  /*1620*/  ISETP.GE.U32.AND P0, PT, R4, 0x1c00, PT ;  /* 0x00001c000400780c */ /* 0x000fe20003f06070 */
[----:B------:R-:W-:Y:S01]  /*1630*/  UMOV UR4, 0xe00 ;  /* 0x00000e0000047882 */ /* 0x000fe20000000000 */
[----:B--2---:R-:W-:-:S08]  /*1640*/  DADD R6, R20, R6 ;  /* 0x0000000014067229 */ /* 0x004fd00000000006 */
[----:B---3--:R-:W-:-:S08]  /*1650*/  DADD R6, R8, R6 ;  /* 0x0000000008067229 */ /* 0x008fd00000000006 */
[----:B----4-:R-:W-:-:S08]  /*1660*/  DADD R6, R10, R6 ;  /* 0x000000000a067229 */ /* 0x010fd00000000006 */
[----:B-----5:R-:W-:-:S08]  /*1670*/  DADD R6, R12, R6 ;  /* 0x000000000c067229 */ /* 0x020fd00000000006 */
[----:B------:R-:W-:-:S08]  /*1680*/  DADD R6, R14, R6 ;  /* 0x000000000e067229 */ /* 0x000fd00000000006 */
[----:B------:R-:W-:Y:S01]  /*1690*/  DADD R6, R16, R6 ;  /* 0x0000000010067229 */ /* 0x000fe20000000006 */
[----:B------:R-:W-:Y:S10]  /*16a0*/  @!P0 BRA `(.L_x_17) ;  /* 0x00000000006c8947 */ /* 0x000ff40003800000 */
[----:B------:R-:W0:Y:S01]  /*16b0*/  LDC R22, c[0x0][0x390] ;  /* 0x0000e400ff167b82 */ /* 0x000e220000000800 */
[----:B------:R-:W-:Y:S01]  /*16c0*/  VIADD R23, R4, 0xfffff200 ;  /* 0xfffff20004177836 */ /* 0x000fe20000000000 */
[----:B------:R-:W-:-:S06]  /*16d0*/  UMOV UR4, 0xe00 ;  /* 0x00000e0000047882 */ /* 0x000fcc0000000000 */
[----:B------:R-:W1:Y:S02]  /*16e0*/  LDC.64 R2, c[0x0][0x380] ;  /* 0x0000e000ff027b82 */ /* 0x000e640000000a00 */
.L_x_19:
[----:B------:R-:W-:-:S04]  /*16f0*/  VIADD R9, R41, UR4 ;  /* 0x0000000429097c36 */ /* 0x000fc80008000000 */
[----:B-1----:R-:W-:-:S05]  /*1700*/  IMAD.WIDE.U32 R8, R9, 0x8, R2 ;  /* 0x0000000809087825 */ /* 0x002fca00078e0002 */
[----:B------:R-:W2:Y:S04]  /*1710*/  LDG.E.64.CONSTANT R4, desc[UR6][R8.64] ;  /* 0x0000000608047981 */ /* 0x000ea8000c1e9b00 */
[----:B------:R-:W3:Y:S04]  /*1720*/  LDG.E.64.CONSTANT R10, desc[UR6][R8.64+0x1000] ;  /* 0x00100006080a7981 */ /* 0x000ee8000c1e9b00 */
[----:B------:R-:W4:Y:S04]  /*1730*/  LDG.E.64.CONSTANT R12, desc[UR6][R8.64+0x2000] ;  /* 0x00200006080c7981 */ /* 0x000f28000c1e9b00 */
[----:B------:R-:W5:Y:S04]  /*1740*/  LDG.E.64.CONSTANT R14, desc[UR6][R8.64+0x3000] ;  /* 0x00300006080e7981 */ /* 0x000f68000c1e9b00 */
[----:B------:R-:W5:Y:S04]  /*1750*/  LDG.E.64.CONSTANT R16, desc[UR6][R8.64+0x4000] ;  /* 0x0040000608107981 */ /* 0x000f68000c1e9b00 */
[----:B------:R-:W5:Y:S04]  /*1760*/  LDG.E.64.CONSTANT R18, desc[UR6][R8.64+0x5000] ;  /* 0x0050000608127981 */ /* 0x000f68000c1e9b00 */
[----:B------:R-:W5:Y:S01]  /*1770*/  LDG.E.64.CONSTANT R20, desc[UR6][R8.64+0x6000] ;  /* 0x0060000608147981 */ /* 0x000f62000c1e9b00 */
[----:B--2---:R-:W-:-:S08]  /*1780*/  DADD R4, R4, R6 ;  /* 0x0000000004047229 */ /* 0x004fd00000000006 */
[----:B---3--:R-:W-:-:S08]  /*1790*/  DADD R4, R10, R4 ;  /* 0x000000000a047229 */ /* 0x008fd00000000004 */
[----:B----4-:R-:W-:-:S08]  /*17a0*/  DADD R4, R12, R4 ;  /* 0x000000000c047229 */ /* 0x010fd00000000004 */
[----:B-----5:R-:W-:-:S08]  /*17b0*/  DADD R4, R14, R4 ;  /* 0x000000000e047229 */ /* 0x020fd00000000004 */
[----:B------:R-:W-:Y:S01]  /*17c0*/  DADD R16, R16, R4 ;  /* 0x0000000010107229 */ /* 0x000fe20000000004 */
[----:B0-----:R-:W-:-:S04]  /*17d0*/  IMAD.MOV.U32 R4, RZ, RZ, R22 ;  /* 0x000000ffff047224 */ /* 0x001fc800078e0016 */
[----:B------:R-:W-:-:S03]  /*17e0*/  VIADD R0, R4, -UR4 ;  /* 0x8000000404007c36 */ /* 0x000fc60008000000 */
[----:B------:R-:W-:Y:S02]  /*17f0*/  DADD R16, R18, R16 ;  /* 0x0000000012107229 */ /* 0x000fe40000000010 */
[----:B------:R-:W-:-:S06]  /*1800*/  ISETP.GE.AND P0, PT, R0, 0xe00, PT ;  /* 0x00000e000000780c */ /* 0x000fcc0003f06270 */
[----:B------:R-:W-:-:S07]  /*1810*/  DADD R6, R20, R16 ;  /* 0x0000000014067229 */ /* 0x000fce0000000010 */
[----:B------:R-:W-:Y:S05]  /*1820*/  @!P0 BRA `(.L_x_18) ;  /* 0x00000008001c8947 */ /* 0x000fea0003800000 */
[----:B------:R-:W-:-:S06]  /*1830*/  UIADD3 UR4, UPT, UPT, UR4, 0xe00, URZ ;  /* 0x00000e0004047890 */ /* 0x000fcc000fffe0ff */
[----:B------:R-:W-:-:S13]  /*1840*/  ISETP.LT.AND P0, PT, R23, UR4, PT ;  /* 0x0000000417007c0c */ /* 0x000fda000bf01270 */
[----:B------:R-:W-:Y:S05]  /*1850*/  @!P0 BRA `(.L_x_19) ;  /* 0xfffffffc00a48947 */ /* 0x000fea000383ffff */
.L_x_17:
[----:B------:R-:W-:-:S13]  /*1860*/  ISETP.LE.AND P0, PT, R4, UR4, PT ;  /* 0x0000000404007c0c */ /* 0x000fda000bf03270 */
[----:B------:R-:W-:Y:S05]  /*1870*/  @P0 BRA `(.L_x_18) ;  /* 0x0000000800080947 */ /* 0x000fea0003800000 */
[----:B------:R-:W-:Y:S01]  /*1880*/  VIADD R0, R4, -UR4 ;  /* 0x8000000404007c36 */ /* 0x000fe20008000000 */
[----:B------:R-:W-:Y:S04]  /*1890*/  BSSY.RECONVERGENT B1, `(.L_x_18) ;  /* 0x0000080000017945 */ /* 0x000fe80003800200 */
[----:B------:R-:W-:-:S13]  /*18a0*/  ISETP.GE.AND P0, PT, R41, R0, PT ;  /* 0x000000002900720c */ /* 0x000fda0003f06270 */
[----:B------:R-:W-:Y:S05]  /*18b0*/  @P0 BRA `(.L_x_20) ;  /* 0x0000000400f40947 */ /* 0x000fea0003800000 */
[----:B------:R-:W-:Y:S01]  /*18c0*/  LOP3.LUT R5, RZ, R41, RZ, 0x33, !PT ;  /* 0x00000029ff057212 */ /* 0x000fe200078e33ff */
[----:B------:R-:W-:Y:S01]  /*18d0*/  BSSY.RECONVERGENT B2, `(.L_x_21) ;  /* 0x0000014000027945 */ /* 0x000fe20003800200 */
[----:B------:R-:W-:Y:S02]  /*18e0*/  IMAD.MOV.U32 R45, RZ, RZ, R41 ;  /* 0x000000ffff2d7224 */ /* 0x000fe400078e0029 */
[----:B------:R-:W-:-:S04]  /*18f0*/  IADD3 R4, PT, PT, R4, -UR4, R5 ;  /* 0x8000000404047c10 */ /* 0x000fc8000fffe005 */
[C---:B------:R-:W-:Y:S02]  /*1900*/  LOP3.LUT R5, R4.reuse, 0x600, RZ, 0xc0, !PT ;  /* 0x0000060004057812 */ /* 0x040fe400078ec0ff */
[----:B------:R-:W-:Y:S02]  /*1910*/  ISETP.GE.U32.AND P1, PT, R4, 0x600, PT ;  /* 0x000006000400780c */ /* 0x000fe40003f26070 */
[----:B------:R-:W-:-:S13]  /*1920*/  ISETP.NE.AND P0, PT, R5, 0x600, PT ;  /* 0x000006000500780c */ /* 0x000fda0003f05270 */
[----:B------:R-:W-:Y:S05]  /*1930*/  @!P0 BRA `(.L_x_22) ;  /* 0x0000000000348947 */ /* 0x000fea0003800000 */
[----:B------:R-:W-:Y:S01]  /*1940*/  LEA.HI R4, R4, 0x1, RZ, 0x17 ;  /* 0x0000000104047811 */ /* 0x000fe200078fb8ff */
[----:B------:R-:W-:Y:S02]  /*1950*/  VIADD R9, R41, UR4 ;  /* 0x0000000429097c36 */ /* 0x000fe40008000000 */
[----:B------:R-:W-:Y:S01]  /*1960*/  IMAD.MOV.U32 R45, RZ, RZ, R41 ;  /* 0x000000ffff2d7224 */ /* 0x000fe200078e0029 */
[----:B------:R-:W-:-:S05]  /*1970*/  LOP3.LUT R4, R4, 0x3, RZ, 0xc0, !PT ;  /* 0x0000000304047812 */ /* 0x000fca00078ec0ff */
[----:B------:R-:W-:-:S07]  /*1980*/  IMAD.MOV R8, RZ, RZ, -R4 ;  /* 0x000000ffff087224 */ /* 0x000fce00078e0a04 */
.L_x_23:
[----:B------:R-:W-:-:S06]  /*1990*/  IMAD.WIDE.U32 R4, R9, 0x8, R2 ;  /* 0x0000000809047825 */ /* 0x000fcc00078e0002 */
[----:B------:R-:W2:Y:S01]  /*19a0*/  LDG.E.64.CONSTANT R4, desc[UR6][R4.64] ;  /* 0x0000000604047981 */ /* 0x000ea2000c1e9b00 */
[----:B------:R-:W-:Y:S02]  /*19b0*/  VIADD R8, R8, 0x1 ;  /* 0x0000000108087836 */ /* 0x000fe40000000000 */
[----:B------:R-:W-:Y:S02]  /*19c0*/  VIADD R45, R45, 0x200 ;  /* 0x000002002d2d7836 */ /* 0x000fe40000000000 */
[----:B------:R-:W-:Y:S01]  /*19d0*/  VIADD R9, R9, 0x200 ;  /* 0x0000020009097836 */ /* 0x000fe20000000000 */
[----:B------:R-:W-:Y:S01]  /*19e0*/  ISETP.NE.AND P0, PT, R8, RZ, PT ;  /* 0x000000ff0800720c */ /* 0x000fe20003f05270 */
[----:B--2---:R-:W-:-:S12]  /*19f0*/  DADD R6, R4, R6 ;  /* 0x0000000004067229 */ /* 0x004fd80000000006 */
[----:B------:R-:W-:Y:S05]  /*1a00*/  @P0 BRA `(.L_x_23) ;  /* 0xfffffffc00e00947 */ /* 0x000fea000383ffff */
.L_x_22:
[----:B------:R-:W-:Y:S05]  /*1a10*/  BSYNC.RECONVERGENT B2 ;  /* 0x0000000000027941 */ /* 0x000fea0003800200 */
.L_x_21:
[----:B------:R-:W-:Y:S05]  /*1a20*/  @!P1 BRA `(.L_x_20) ;  /* 0x0000000400989947 */ /* 0x000fea0003800000 */
[----:B------:R-:W0:Y:S01]  /*1a30*/  LDCU.64 UR8, c[0x0][0x380] ;  /* 0x00007000ff0877ac */ /* 0x000e220008000a00 */
[----:B------:R-:W-:Y:S01]  /*1a40*/  IMAD.IADD R9, R0, 0x1, -R45 ;  /* 0x0000000100097824 */ /* 0x000fe200078e0a2d */
[C---:B------:R-:W-:Y:S01]  /*1a50*/  IADD3 R5, P0, PT, R45.reuse, UR4, RZ ;  /* 0x000000042d057c10 */ /* 0x040fe2000ff1e0ff */
[----:B------:R-:W-:Y:S01]  /*1a60*/  BSSY.RECONVERGENT B2, `(.L_x_24) ;  /* 0x0000039000027945 */ /* 0x000fe20003800200 */
[----:B------:R-:W-:Y:S02]  /*1a70*/  VIADD R43, R45, UR4 ;  /* 0x000000042d2b7c36 */ /* 0x000fe40008000000 */
[----:B------:R-:W-:Y:S01]  /*1a80*/  ISETP.GT.AND P1, PT, R9, 0x1800, PT ;  /* 0x000018000900780c */ /* 0x000fe20003f24270 */
[----:B------:R-:W-:Y:S01]  /*1a90*/  IMAD.X R8, RZ, RZ, RZ, P0 ;  /* 0x000000ffff087224 */ /* 0x000fe200000e06ff */
[----:B0-----:R-:W-:-:S04]  /*1aa0*/  LEA R4, P0, R5, UR8, 0x3 ;  /* 0x0000000805047c11 */ /* 0x001fc8000f8018ff */
[----:B------:R-:W-:Y:S02]  /*1ab0*/  LEA.HI.X R5, R5, UR9, R8, 0x3, P0 ;  /* 0x0000000905057c11 */ /* 0x000fe400080f1c08 */
[----:B------:R-:W-:-:S05]  /*1ac0*/  IADD3 R4, P0, PT, R4, 0x2000, RZ ;  /* 0x0000200004047810 */ /* 0x000fca0007f1e0ff */
[----:B------:R-:W-:Y:S01]  /*1ad0*/  IMAD.X R5, RZ, RZ, R5, P0 ;  /* 0x000000ffff057224 */ /* 0x000fe200000e0605 */
[----:B------:R-:W-:Y:S01]  /*1ae0*/  PLOP3.LUT P0, PT, PT, PT, PT, 0x80, 0x8 ;  /* 0x000000000008781c */ /* 0x000fe20003f0f070 */
[----:B------:R-:W-:-:S12]  /*1af0*/  @!P1 BRA `(.L_x_25) ;  /* 0x0000000000bc9947 */ /* 0x000fd80003800000 */
[----:B------:R-:W-:Y:S01]  /*1b00*/  PLOP3.LUT P0, PT, PT, PT, PT, 0x8, 0x80 ;  /* 0x000000000080781c */ /* 0x000fe20003f0e170 */
[----:B------:R-:W-:-:S12]  /*1b10*/  VIADD R40, R0, 0xffffe800 ;  /* 0xffffe80000287836 */ /* 0x000fd80000000000 */
.L_x_26:
[C---:B------:R-:W-:Y:S01]  /*1b20*/  IMAD.WIDE.U32 R38, R43.reuse, 0x8, R2 ;  /* 0x000000082b267825 */ /* 0x040fe200078e0002 */
[----:B------:R-:W2:Y:S04]  /*1b30*/  LDG.E.64.CONSTANT R8, desc[UR6][R4.64+-0x1000] ;  /* 0xfff0000604087981 */ /* 0x000ea8000c1e9b00 */
[----:B------:R-:W3:Y:S04]  /*1b40*/  LDG.E.64.CONSTANT R10, desc[UR6][R4.64] ;  /* 0x00000006040a7981 */ /* 0x000ee8000c1e9b00 */
[----:B------:R-:W4:Y:S01]  /*1b50*/  LDG.E.64.CONSTANT R38, desc[UR6][R38.64] ;  /* 0x0000000626267981 */ /* 0x000f22000c1e9b00 */
[----:B------:R-:W-:-:S03]  /*1b60*/  VIADD R15, R43, 0x800 ;  /* 0x000008002b0f7836 */ /* 0x000fc60000000000 */
[----:B------:R-:W5:Y:S01]  /*1b70*/  LDG.E.64.CONSTANT R12, desc[UR6][R4.64+0x1000] ;  /* 0x00100006040c7981 */ /* 0x000f62000c1e9b00 */
[----:B------:R-:W-:-:S03]  /*1b80*/  IMAD.WIDE.U32 R14, R15, 0x8, R2 ;  /* 0x000000080f0e7825 */ /* 0x000fc600078e0002 */
[----:B------:R-:W5:Y:S04]  /*1b90*/  LDG.E.64.CONSTANT R16, desc[UR6][R4.64+0x3000] ;  /* 0x0030000604107981 */ /* 0x000f68000c1e9b00 */
[----:B------:R-:W5:Y:S04]  /*1ba0*/  LDG.E.64.CONSTANT R14, desc[UR6][R14.64] ;  /* 0x000000060e0e7981 */ /* 0x000f68000c1e9b00 */
[----:B------:R-:W5:Y:S01]  /*1bb0*/  LDG.E.64.CONSTANT R18, desc[UR6][R4.64+0x4000] ;  /* 0x0040000604127981 */ /* 0x000f62000c1e9b00 */
        /* <DEDUP_REMOVED lines=11> */
[----:B------:R-:W5:Y:S04]  /*1c70*/  LDG.E.64.CONSTANT R34, desc[UR6][R4.64+0xc000] ;  /* 0x00c0000604227981 */ /* 0x000f68000c1e9b00 */
[----:B------:R0:W5:Y:S01]  /*1c80*/  LDG.E.64.CONSTANT R36, desc[UR6][R4.64+0xd000] ;  /* 0x00d0000604247981 */ /* 0x000162000c1e9b00 */
[----:B------:R-:W-:-:S05]  /*1c90*/  VIADD R45, R45, 0x2000 ;  /* 0x000020002d2d7836 */ /* 0x000fca0000000000 */
[----:B------:R-:W-:Y:S02]  /*1ca0*/  ISETP.GE.AND P1, PT, R45, R40, PT ;  /* 0x000000282d00720c */ /* 0x000fe40003f26270 */
[----:B0-----:R-:W-:Y:S01]  /*1cb0*/  IADD3 R4, P2, PT, R4, 0x10000, RZ ;  /* 0x0001000004047810 */ /* 0x001fe20007f5e0ff */
[----:B------:R-:W-:-:S04]  /*1cc0*/  VIADD R43, R43, 0x2000 ;  /* 0x000020002b2b7836 */ /* 0x000fc80000000000 */
[----:B------:R-:W-:Y:S01]  /*1cd0*/  IMAD.X R5, RZ, RZ, R5, P2 ;  /* 0x000000ffff057224 */ /* 0x000fe200010e0605 */
[----:B----4-:R-:W-:-:S08]  /*1ce0*/  DADD R38, R38, R6 ;  /* 0x0000000026267229 */ /* 0x010fd00000000006 */
[----:B--2---:R-:W-:-:S08]  /*1cf0*/  DADD R8, R38, R8 ;  /* 0x0000000026087229 */ /* 0x004fd00000000008 */
[----:B---3--:R-:W-:-:S08]  /*1d00*/  DADD R8, R8, R10 ;  /* 0x0000000008087229 */ /* 0x008fd0000000000a */
[----:B-----5:R-:W-:-:S08]  /*1d10*/  DADD R8, R8, R12 ;  /* 0x0000000008087229 */ /* 0x020fd0000000000c */
        /* <DEDUP_REMOVED lines=13> */
.L_x_25:
[----:B------:R-:W-:Y:S05]  /*1df0*/  BSYNC.RECONVERGENT B2 ;  /* 0x0000000000027941 */ /* 0x000fea0003800200 */
.L_x_24:
[----:B------:R-:W-:Y:S01]  /*1e00*/  IMAD.IADD R8, R0, 0x1, -R45 ;  /* 0x0000000100087824 */ /* 0x000fe200078e0a2d */
[----:B------:R-:W-:Y:S04]  /*1e10*/  BSSY.RECONVERGENT B2, `(.L_x_27) ;  /* 0x000001c000027945 */ /* 0x000fe80003800200 */
[----:B------:R-:W-:-:S13]  /*1e20*/  ISETP.GT.AND P1, PT, R8, 0x800, PT ;  /* 0x000008000800780c */ /* 0x000fda0003f24270 */
[----:B------:R-:W-:Y:S05]  /*1e30*/  @!P1 BRA `(.L_x_28) ;  /* 0x0000000000649947 */ /* 0x000fea0003800000 */
        /* <DEDUP_REMOVED lines=9> */
[----:B------:R-:W5:Y:S04]  /*1ed0*/  LDG.E.64.CONSTANT R22, desc[UR6][R4.64+0x4000] ;  /* 0x0040000604167981 */ /* 0x000f68000c1e9b00 */
[----:B------:R0:W5:Y:S01]  /*1ee0*/  LDG.E.64.CONSTANT R8, desc[UR6][R4.64+0x5000] ;  /* 0x0050000604087981 */ /* 0x000162000c1e9b00 */
[----:B------:R-:W-:Y:S01]  /*1ef0*/  PLOP3.LUT P0, PT, PT, PT, PT, 0x8, 0x80 ;  /* 0x000000000080781c */ /* 0x000fe20003f0e170 */
[----:B------:R-:W-:-:S02]  /*1f00*/  VIADD R45, R45, 0x1000 ;  /* 0x000010002d2d7836 */ /* 0x000fc40000000000 */
[----:B------:R-:W-:Y:S01]  /*1f10*/  VIADD R43, R43, 0x1000 ;  /* 0x000010002b2b7836 */ /* 0x000fe20000000000 */
[----:B----4-:R-:W-:-:S08]  /*1f20*/  DADD R6, R6, R10 ;  /* 0x0000000006067229 */ /* 0x010fd0000000000a */
[----:B--2---:R-:W-:-:S08]  /*1f30*/  DADD R6, R6, R12 ;  /* 0x0000000006067229 */ /* 0x004fd0000000000c */
[----:B---3--:R-:W-:-:S08]  /*1f40*/  DADD R6, R6, R14 ;  /* 0x0000000006067229 */ /* 0x008fd0000000000e */
[----:B-----5:R-:W-:-:S08]  /*1f50*/  DADD R6, R6, R16 ;  /* 0x0000000006067229 */ /* 0x020fd00000000010 */
[----:B------:R-:W-:-:S08]  /*1f60*/  DADD R6, R6, R18 ;  /* 0x0000000006067229 */ /* 0x000fd00000000012 */
[----:B------:R-:W-:Y:S01]  /*1f70*/  DADD R6, R6, R20 ;  /* 0x0000000006067229 */ /* 0x000fe20000000014 */
[----:B------:R-:W-:-:S07]  /*1f80*/  IADD3 R10, P1, PT, R4, 0x8000, RZ ;  /* 0x00008000040a7810 */ /* 0x000fce0007f3e0ff */
[----:B------:R-:W-:Y:S01]  /*1f90*/  DADD R6, R6, R22 ;  /* 0x0000000006067229 */ /* 0x000fe20000000016 */
[----:B0-----:R-:W-:Y:S02]  /*1fa0*/  IMAD.X R5, RZ, RZ, R5, P1 ;  /* 0x000000ffff057224 */ /* 0x001fe400008e0605 */
[----:B------:R-:W-:-:S05]  /*1fb0*/  IMAD.MOV.U32 R4, RZ, RZ, R10 ;  /* 0x000000ffff047224 */ /* 0x000fca00078e000a */
[----:B------:R-:W-:-:S11]  /*1fc0*/  DADD R6, R6, R8 ;  /* 0x0000000006067229 */ /* 0x000fd60000000008 */
.L_x_28:
[----:B------:R-:W-:Y:S05]  /*1fd0*/  BSYNC.RECONVERGENT B2 ;  /* 0x0000000000027941 */ /* 0x000fea0003800200 */
.L_x_27:
[----:B------:R-:W-:-:S13]  /*1fe0*/  ISETP.LT.OR P0, PT, R45, R0, P0 ;  /* 0x000000002d00720c */ /* 0x000fda0000701670 */
[----:B------:R-:W-:Y:S05]  /*1ff0*/  @!P0 BRA `(.L_x_20) ;  /* 0x0000000000248947 */ /* 0x000fea0003800000 */
[----:B------:R-:W-:Y:S01]  /*2000*/  IMAD.WIDE.U32 R2, R43, 0x8, R2 ;  /* 0x000000082b027825 */ /* 0x000fe200078e0002 */
[----:B------:R-:W2:Y:S04]  /*2010*/  LDG.E.64.CONSTANT R8, desc[UR6][R4.64+-0x1000] ;  /* 0xfff0000604087981 */ /* 0x000ea8000c1e9b00 */
[----:B------:R-:W3:Y:S04]  /*2020*/  LDG.E.64.CONSTANT R10, desc[UR6][R4.64] ;  /* 0x00000006040a7981 */ /* 0x000ee8000c1e9b00 */
[----:B------:R-:W4:Y:S04]  /*2030*/  LDG.E.64.CONSTANT R2, desc[UR6][R2.64] ;  /* 0x0000000602027981 */ /* 0x000f28000c1e9b00 */
[----:B------:R-:W5:Y:S01]  /*2040*/  LDG.E.64.CONSTANT R12, desc[UR6][R4.64+0x1000] ;  /* 0x00100006040c7981 */ /* 0x000f62000c1e9b00 */
[----:B----4-:R-:W-:-:S08]  /*2050*/  DADD R6, R6, R2 ;  /* 0x0000000006067229 */ /* 0x010fd00000000002 */
[----:B--2---:R-:W-:-:S08]  /*2060*/  DADD R6, R6, R8 ;  /* 0x0000000006067229 */ /* 0x004fd00000000008 */
[----:B---3--:R-:W-:-:S08]  /*2070*/  DADD R6, R6, R10 ;  /* 0x0000000006067229 */ /* 0x008fd0000000000a */
[----:B-----5:R-:W-:-:S11]  /*2080*/  DADD R6, R6, R12 ;  /* 0x0000000006067229 */ /* 0x020fd6000000000c */
.L_x_20:
[----:B------:R-:W-:Y:S05]  /*2090*/  BSYNC.RECONVERGENT B1 ;  /* 0x0000000000017941 */ /* 0x000fea0003800200 */
.L_x_18:
[----:B------:R-:W0:Y:S01]  /*20a0*/  S2R R0, SR_LANEID ;  /* 0x0000000000007919 */ /* 0x000e220000000000 */
[----:B------:R-:W-:Y:S04]  /*20b0*/  SHFL.DOWN PT, R2, R6, 0x1, 0x1f ;  /* 0x08201f0006027f89 */ /* 0x000fe800000e0000 */
[----:B------:R-:W1:Y:S02]  /*20c0*/  SHFL.DOWN PT, R3, R7, 0x1, 0x1f ;  /* 0x08201f0007037f89 */ /* 0x000e6400000e0000 */
[----:B-1----:R-:W-:Y:S01]  /*20d0*/  DADD R2, R2, R6 ;  /* 0x0000000002027229 */ /* 0x002fe20000000006 */
[C---:B0-----:R-:W-:Y:S02]  /*20e0*/  ISETP.GT.AND P0, PT, R0.reuse, 0x1e, PT ;  /* 0x0000001e0000780c */ /* 0x041fe40003f04270 */
[----:B------:R-:W-:-:S07]  /*20f0*/  ISETP.NE.AND P1, PT, R0, RZ, PT ;  /* 0x000000ff0000720c */ /* 0x000fce0003f25270 */
        /* <DEDUP_REMOVED lines=15> */
[----:B------:R-:W-:Y:S01]  /*21f0*/  ISETP.GT.AND P0, PT, R0, 0x17, PT ;  /* 0x000000170000780c */ /* 0x000fe20003f04270 */
[----:B------:R-:W-:Y:S01]  /*2200*/  SHFL.DOWN PT, R2, R6, 0x8, 0x1f ;  /* 0x09001f0006027f89 */ /* 0x000fe200000e0000 */
[----:B------:R-:W-:-:S03]  /*2210*/  @!P1 MOV R8, 0x400 ;  /* 0x0000040000089802 */ /* 0x000fc60000000f00 */
[----:B------:R-:W0:Y:S01]  /*2220*/  SHFL.DOWN PT, R3, R7, 0x8, 0x1f ;  /* 0x09001f0007037f89 */ /* 0x000e2200000e0000 */
[----:B-1----:R-:W-:Y:S01]  /*2230*/  @!P1 LEA R11, R11, R8, 0x18 ;  /* 0x000000080b0b9211 */ /* 0x002fe200078ec0ff */
[----:B0-----:R-:W-:-:S10]  /*2240*/  DADD R2, R2, R6 ;  /* 0x0000000002027229 */ /* 0x001fd40000000006 */
[----:B------:R-:W-:Y:S02]  /*2250*/  FSEL R4, R6, R2, P0 ;  /* 0x0000000206047208 */ /* 0x000fe40000000000 */
[----:B------:R-:W-:Y:S02]  /*2260*/  FSEL R5, R7, R3, P0 ;  /* 0x0000000307057208 */ /* 0x000fe40000000000 */
[----:B------:R-:W-:Y:S01]  /*2270*/  @!P1 SHF.R.U32.HI R6, RZ, 0x2, R41 ;  /* 0x00000002ff069819 */ /* 0x000fe20000011629 */
[----:B------:R-:W-:Y:S01]  /*2280*/  SHFL.DOWN PT, R2, R4, 0x10, 0x1f ;  /* 0x0a001f0004027f89 */ /* 0x000fe200000e0000 */
[----:B------:R-:W-:Y:S02]  /*2290*/  ISETP.NE.AND P0, PT, R41, RZ, PT ;  /* 0x000000ff2900720c */ /* 0x000fe40003f05270 */
[----:B------:R-:W-:Y:S01]  /*22a0*/  @!P1 LOP3.LUT R6, R6, 0xf8, RZ, 0xc0, !PT ;  /* 0x000000f806069812 */ /* 0x000fe200078ec0ff */
[----:B------:R-:W0:Y:S04]  /*22b0*/  SHFL.DOWN PT, R3, R5, 0x10, 0x1f ;  /* 0x0a001f0005037f89 */ /* 0x000e2800000e0000 */
[----:B------:R-:W-:Y:S01]  /*22c0*/  @!P1 IMAD.IADD R11, R6, 0x1, R11 ;  /* 0x00000001060b9824 */ /* 0x000fe200078e020b */
[----:B0-----:R-:W-:-:S07]  /*22d0*/  DADD R2, R2, R4 ;  /* 0x0000000002027229 */ /* 0x001fce0000000004 */
[----:B------:R0:W-:Y:S01]  /*22e0*/  @!P1 STS.64 [R11+0x10], R2 ;  /* 0x000010020b009388 */ /* 0x0001e20000000a00 */
[----:B------:R-:W-:Y:S01]  /*22f0*/  BAR.SYNC.DEFER_BLOCKING 0x0 ;  /* 0x0000000000007b1d */ /* 0x000fe20000010000 */
[----:B------:R-:W-:-:S04]  /*2300*/  ISETP.GT.AND P1, PT, R0, 0xf, PT ;  /* 0x0000000f0000780c */ /* 0x000fc80003f24270 */
[----:B------:R-:W-:Y:S02]  /*2310*/  FSEL R0, R4, R2, P1 ;  /* 0x0000000204007208 */ /* 0x000fe40000800000 */
[----:B------:R-:W-:-:S03]  /*2320*/  FSEL R5, R5, R3, P1 ;  /* 0x0000000305057208 */ /* 0x000fc60000800000 */
[----:B0-----:R-:W-:Y:S02]  /*2330*/  IMAD.MOV.U32 R2, RZ, RZ, R0 ;  /* 0x000000ffff027224 */ /* 0x001fe400078e0000 */
[----:B------:R-:W-:Y:S01]  /*2340*/  IMAD.MOV.U32 R3, RZ, RZ, R5 ;  /* 0x000000ffff037224 */ /* 0x000fe200078e0005 */
[----:B------:R-:W-:Y:S06]  /*2350*/  @P0 BRA `(.L_x_16) ;  /* 0x0000000000680947 */ /* 0x000fec0003800000 */
[----:B------:R-:W0:Y:S01]  /*2360*/  S2UR UR5, SR_CgaCtaId ;  /* 0x00000000000579c3 */ /* 0x000e220000008800 */
[----:B------:R-:W-:Y:S02]  /*2370*/  UMOV UR4, 0x400 ;  /* 0x0000040000047882 */ /* 0x000fe40000000000 */
[----:B0-----:R-:W-:-:S09]  /*2380*/  ULEA UR4, UR5, UR4, 0x18 ;  /* 0x0000000405047291 */ /* 0x001fd2000f8ec0ff */
[----:B------:R-:W0:Y:S04]  /*2390*/  LDS.64 R4, [UR4+0x18] ;  /* 0x00001804ff047984 */ /* 0x000e280008000a00 */
[----:B------:R-:W1:Y:S04]  /*23a0*/  LDS.128 R8, [UR4+0x20] ;  /* 0x00002004ff087984 */ /* 0x000e680008000c00 */
        /* <DEDUP_REMOVED lines=20> */
[----:B------:R-:W-:-:S11]  /*24f0*/  DADD R2, R2, R10 ;  /* 0x0000000002027229 */ /* 0x000fd6000000000a */
.L_x_16:
[----:B------:R-:W-:Y:S05]  /*2500*/  BSYNC.RECONVERGENT B0 ;  /* 0x0000000000007941 */ /* 0x000fea0003800200 */
.L_x_1:
[----:B------:R-:W-:Y:S05]  /*2510*/  @P0 EXIT ;  /* 0x000000000000094d */ /* 0x000fea0003800000 */
[----:B------:R-:W0:Y:S01]  /*2520*/  LDCU.64 UR4, c[0x0][0x398] ;  /* 0x00007300ff0477ac */ /* 0x000e220008000a00 */
[----:B------:R-:W2:Y:S01]  /*2530*/  LDC.64 R4, c[0x0][0x388] ;  /* 0x0000e200ff047b82 */ /* 0x000ea20000000a00 */
[----:B0-----:R-:W-:-:S07]  /*2540*/  DADD R2, R2, UR4 ;  /* 0x0000000402027e29 */ /* 0x001fce0008000000 */
[----:B--2---:R-:W-:Y:S01]  /*2550*/  STG.E.64 desc[UR6][R4.64], R2 ;  /* 0x0000000204007986 */ /* 0x004fe2000c101b06 */
[----:B------:R-:W-:Y:S05]  /*2560*/  EXIT ;  /* 0x000000000000794d */ /* 0x000fea0003800000 */
.L_x_29:
[----:B------:R-:W-:-:S00]  /*2570*/  BRA `(.L_x_29) ;  /* 0xfffffffc00fc7947 */ /* 0x000fc0000383ffff */
[----:B------:R-:W-:-:S00]  /*2580*/  NOP ;  /* 0x0000000000007918 */ /* 0x000fc00000000000 */
[----:B------:R-:W-:-:S00]  /*2590*/  NOP ;  /* 0x0000000000007918 */ /* 0x000fc00000000000 */
[----:B------:R-:W-:-:S00]  /*25a0*/  NOP ;  /* 0x0000000000007918 */ /* 0x000fc00000000000 */
[----:B------:R-:W-:-:S00]  /*25b0*/  NOP ;  /* 0x0000000000007918 */ /* 0x000fc00000000000 */
[----:B------:R-:W-:-:S00]  /*25c0*/  NOP ;  /* 0x0000000000007918 */ /* 0x000fc00000000000 */
[----:B------:R-:W-:-:S00]  /*25d0*/  NOP ;  /* 0x0000000000007918 */ /* 0x000fc00000000000 */
[----:B------:R-:W-:-:S00]  /*25e0*/  NOP ;  /* 0x0000000000007918 */ /* 0x000fc00000000000 */
[----:B------:R-:W-:-:S00]  /*25f0*/  NOP ;  /* 0x0000000000007918 */ /* 0x000fc00000000000 */
.L_x_370:


//--------------------- .text._ZN3cub18CUB_300001_SM_10006detail6reduce18DeviceReduceKernelINS2_10policy_hubIdyN4cuda3std3__44plusIdEEE10Policy1000EN6thrust24THRUST_300001_SM_1000_NS10device_ptrIdEEyS9_d6squareEEvT0_PT3_T1_NS0_13GridEvenShareISK_EET2_T4_ --------------------------
	.section	.text._ZN3cub18CUB_300001_SM_10006detail6reduce18DeviceReduceKernelINS2_10policy_hubIdyN4cuda3std3__44plusIdEEE10Policy1000EN6thrust24THRUST_300001_SM_1000_NS10device_ptrIdEEyS9_d6squareEEvT0_PT3_T1_NS0_13GridEvenShareISK_EET2_T4_,"ax",@progbits
	.align	128
        .global         _ZN3cub18CUB_300001_SM_10006detail6reduce18DeviceReduceKernelINS2_10policy_hubIdyN4cuda3std3__44plusIdEEE10Policy1000EN6thrust24THRUST_300001_SM_1000_NS10device_ptrIdEEyS9_d6squareEEvT0_PT3_T1_NS0_13GridEvenShareISK_EET2_T4_
        .type           _ZN3cub18CUB_300001_SM_10006detail6reduce18DeviceReduceKernelINS2_10policy_hubIdyN4cuda3std3__44plusIdEEE10Policy1000EN6thrust24THRUST_300001_SM_1000_NS10device_ptrIdEEyS9_d6squareEEvT0_PT3_T1_NS0_13GridEvenShareISK_EET2_T4_,@function
        .size           _ZN3cub18CUB_300001_SM_10006detail6reduce18DeviceReduceKernelINS2_10policy_hubIdyN4cuda3std3__44plusIdEEE10Policy1000EN6thrust24THRUST_300001_SM_1000_NS10device_ptrIdEEyS9_d6squareEEvT0_PT3_T1_NS0_13GridEvenShareISK_EET2_T4_,(.L_x_371 - _ZN3cub18CUB_300001_SM_10006detail6reduce18DeviceReduceKernelINS2_10policy_hubIdyN4cuda3std3__44plusIdEEE10Policy1000EN6thrust24THRUST_300001_SM_1000_NS10device_ptrIdEEyS9_d6squareEEvT0_PT3_T1_NS0_13GridEvenShareISK_EET2_T4_)
        .other          _ZN3cub18CUB_300001_SM_10006detail6reduce18DeviceReduceKernelINS2_10policy_hubIdyN4cuda3std3__44plusIdEEE10Policy1000EN6thrust24THRUST_300001_SM_1000_NS10device_ptrIdEEyS9_d6squareEEvT0_PT3_T1_NS0_13GridEvenShareISK_EET2_T4_,@"STO_CUDA_ENTRY STV_DEFAULT"
_ZN3cub18CUB_300001_SM_10006detail6reduce18DeviceReduceKernelINS2_10policy_hubIdyN4cuda3std3__44plusIdEEE10Policy1000EN6thrust24THRUST_300001_SM_1000_NS10device_ptrIdEEyS9_d6squareEEvT0_PT3_T1_NS0_13GridEvenShareISK_EET2_T4_:
.text._ZN3cub18CUB_300001_SM_10006detail6reduce18DeviceReduceKernelINS2_10policy_hubIdyN4cuda3std3__44plusIdEEE10Policy1000EN6thrust24THRUST_300001_SM_1000_NS10device_ptrIdEEyS9_d6squareEEvT0_PT3_T1_NS0_13GridEvenShareISK_EET2_T4_:
[----:B------:R-:W-:Y:S08]  /*0000*/  LDC R1, c[0x0][0x37c] ;  /* 0x0000df00ff017b82 */ /* 0x000ff00000000800 */
[----:B------:R-:W0:Y:S01]  /*0010*/  S2UR UR11, SR_CTAID.X ;  /* 0x00000000000b79c3 */ /* 0x000e220000002500 */
[----:B------:R-:W1:Y:S01]  /*0020*/  LDCU.64 UR8, c[0x0][0x3b8] ;  /* 0x00007700ff0877ac */ /* 0x000e620008000a00 */
[----:B------:R-:W-:Y:S01]  /*0030*/  BSSY.RECONVERGENT B0, `(.L_x_30) ;  /* 0x0000272000007945 */ /* 0x000fe20003800200 */
[----:B------:R-:W2:Y:S01]  /*0040*/  LDCU UR5, c[0x0][0x3c0] ;  /* 0x00007800ff0577ac */ /* 0x000ea20008000800 */
[----:B------:R-:W3:Y:S01]  /*0050*/  LDCU.64 UR14, c[0x0][0x358] ;  /* 0x00006b00ff0e77ac */ /* 0x000ee20008000a00 */
[----:B-1----:R-:W-:-:S02]  /*0060*/  IMAD.U32 R4, RZ, RZ, UR8 ;  /* 0x00000008ff047e24 */ /* 0x002fc4000f8e00ff */
[----:B------:R-:W-:Y:S01]  /*0070*/  IMAD.U32 R5, RZ, RZ, UR9 ;  /* 0x00000009ff057e24 */ /* 0x000fe2000f8e00ff */
[----:B--2---:R-:W-:Y:S02]  /*0080*/  UIMAD UR5, UR5, 0xe00, URZ ;  /* 0x00000e00050578a4 */ /* 0x004fe4000f8e02ff */
[----:B0-----:R-:W-:Y:S02]  /*0090*/  UIMAD UR6, UR11, 0xe00, URZ ;  /* 0x00000e000b0678a4 */ /* 0x001fe4000f8e02ff */
[----:B------:R-:W-:-:S04]  /*00a0*/  USHF.R.S32.HI UR16, URZ, 0x1f, UR5 ;  /* 0x0000001fff107899 */ /* 0x000fc80008011405 */
[----:B------:R-:W-:-:S04]  /*00b0*/  IADD3 R19, P1, PT, R4, -UR6, RZ ;  /* 0x8000000604137c10 */ /* 0x000fc8000ff3e0ff */
[----:B------:R-:W-:Y:S02]  /*00c0*/  ISETP.GT.U32.AND P0, PT, R19, 0xdff, PT ;  /* 0x00000dff1300780c */ /* 0x000fe40003f04070 */
[----:B------:R-:W-:-:S04]  /*00d0*/  IADD3.X R18, PT, PT, R5, -0x1, RZ, P1, !PT ;  /* 0xffffffff05127810 */ /* 0x000fc80000ffe4ff */
[----:B------:R-:W-:-:S13]  /*00e0*/  ISETP.GT.U32.AND.EX P0, PT, R18, RZ, PT, P0 ;  /* 0x000000ff1200720c */ /* 0x000fda0003f04100 */
[----:B---3--:R-:W-:Y:S05]  /*00f0*/  @P0 BRA `(.L_x_31) ;  /* 0x00000014002c0947 */ /* 0x008fea0003800000 */
[----:B------:R-:W0:Y:S01]  /*0100*/  S2R R0, SR_TID.X ;  /* 0x0000000000007919 */ /* 0x000e220000002100 */
[----:B------:R-:W-:Y:S01]  /*0110*/  VIADD R3, R4, -UR6 ;  /* 0x8000000604037c36 */ /* 0x000fe20008000000 */
[----:B------:R-:W-:Y:S01]  /*0120*/  BSSY.RECONVERGENT B1, `(.L_x_32) ;  /* 0x000000b000017945 */ /* 0x000fe20003800200 */
[----:B------:R-:W-:-:S03]  /*0130*/  CS2R R8, SRZ ;  /* 0x0000000000087805 */ /* 0x000fc6000001ff00 */
[----:B0-----:R-:W-:Y:S01]  /*0140*/  ISETP.GE.AND P0, PT, R0, R3, PT ;  /* 0x000000030000720c */ /* 0x001fe20003f06270 */
[----:B------:R-:W-:-:S12]  /*0150*/  IMAD.MOV.U32 R2, RZ, RZ, R0 ;  /* 0x000000ffff027224 */ /* 0x000fd800078e0000 */
[----:B------:R-:W-:Y:S05]  /*0160*/  @P0 BRA `(.L_x_33) ;  /* 0x0000000000180947 */ /* 0x000fea0003800000 */
[----:B------:R-:W0:Y:S01]  /*0170*/  LDC.64 R6, c[0x0][0x380] ;  /* 0x0000e000ff067b82 */ /* 0x000e220000000a00 */
[----:B------:R-:W-:-:S04]  /*0180*/  VIADD R5, R0, UR6 ;  /* 0x0000000600057c36 */ /* 0x000fc80008000000 */
[----:B0-----:R-:W-:-:S06]  /*0190*/  IMAD.WIDE.U32 R6, R5, 0x8, R6 ;  /* 0x0000000805067825 */ /* 0x001fcc00078e0006 */
[----:B------:R-:W2:Y:S01]  /*01a0*/  LDG.E.64 R6, desc[UR14][R6.64] ;  /* 0x0000000e06067981 */ /* 0x000ea2000c1e1b00 */
[----:B------:R-:W-:Y:S01]  /*01b0*/  VIADD R2, R0, 0x200 ;  /* 0x0000020000027836 */ /* 0x000fe20000000000 */
[----:B--2---:R-:W-:-:S11]  /*01c0*/  DMUL R8, R6, R6 ;  /* 0x0000000606087228 */ /* 0x004fd60000000000 */
.L_x_33:
[----:B------:R-:W-:Y:S05]  /*01d0*/  BSYNC.RECONVERGENT B1 ;  /* 0x0000000000017941 */ /* 0x000fea0003800200 */
.L_x_32:
[----:B------:R-:W-:Y:S01]  /*01e0*/  ISETP.GE.AND P0, PT, R2, R3, PT ;  /* 0x000000030200720c */ /* 0x000fe20003f06270 */
[----:B------:R-:W-:-:S12]  /*01f0*/  BSSY.RECONVERGENT B1, `(.L_x_34) ;  /* 0x0000078000017945 */ /* 0x000fd80003800200 */
[----:B------:R-:W-:Y:S05]  /*0200*/  @P0 BRA `(.L_x_35) ;  /* 0x0000000400d80947 */ /* 0x000fea0003800000 */
[----:B------:R-:W-:Y:S01]  /*0210*/  LOP3.LUT R5, RZ, R2, RZ, 0x33, !PT ;  /* 0x00000002ff057212 */ /* 0x000fe200078e33ff */
[----:B------:R-:W-:Y:S03]  /*0220*/  BSSY.RECONVERGENT B2, `(.L_x_36) ;  /* 0x0000036000027945 */ /* 0x000fe60003800200 */
[----:B------:R-:W-:-:S04]  /*0230*/  IADD3 R6, PT, PT, R4, -UR6, R5 ;  /* 0x8000000604067c10 */ /* 0x000fc8000fffe005 */
[C---:B------:R-:W-:Y:S02]  /*0240*/  ISETP.GE.U32.AND P1, PT, R6.reuse, 0x1e00, PT ;  /* 0x00001e000600780c */ /* 0x040fe40003f26070 */
[----:B------:R-:W-:-:S04]  /*0250*/  LEA.HI R4, R6, 0x1, RZ, 0x17 ;  /* 0x0000000106047811 */ /* 0x000fc800078fb8ff */
[----:B------:R-:W-:-:S04]  /*0260*/  LOP3.LUT R5, R4, 0xf, RZ, 0xc0, !PT ;  /* 0x0000000f04057812 */ /* 0x000fc800078ec0ff */
[----:B------:R-:W-:-:S03]  /*0270*/  ISETP.NE.AND P0, PT, R5, RZ, PT ;  /* 0x000000ff0500720c */ /* 0x000fc60003f05270 */
[----:B------:R-:W-:Y:S10]  /*0280*/  @!P1 BRA `(.L_x_37) ;  /* 0x0000000000bc9947 */ /* 0x000ff40003800000 */
[----:B------:R-:W0:Y:S01]  /*0290*/  LDCU.64 UR4, c[0x0][0x380] ;  /* 0x00007000ff0477ac */ /* 0x000e220008000a00 */
[----:B------:R-:W-:Y:S01]  /*02a0*/  IMAD.WIDE.U32 R6, R2, 0x8, RZ ;  /* 0x0000000802067825 */ /* 0x000fe200078e00ff */
[----:B------:R-:W-:-:S03]  /*02b0*/  LOP3.LUT R26, R4, 0xfffff0, RZ, 0xc0, !PT ;  /* 0x00fffff0041a7812 */ /* 0x000fc600078ec0ff */
[----:B------:R-:W-:Y:S02]  /*02c0*/  IMAD.U32 R11, RZ, RZ, UR11 ;  /* 0x0000000bff0b7e24 */ /* 0x000fe4000f8e00ff */
[----:B------:R-:W-:Y:S02]  /*02d0*/  IMAD.MOV R26, RZ, RZ, -R26 ;  /* 0x000000ffff1a7224 */ /* 0x000fe400078e0a1a */
[----:B------:R-:W-:-:S03]  /*02e0*/  IMAD.WIDE.U32 R6, R11, 0x7000, R6 ;  /* 0x000070000b067825 */ /* 0x000fc600078e0006 */
[----:B0-----:R-:W-:-:S04]  /*02f0*/  IADD3 R6, P1, PT, R6, UR4, RZ ;  /* 0x0000000406067c10 */ /* 0x001fc8000ff3e0ff */
[----:B------:R-:W-:-:S04]  /*0300*/  IADD3 R6, P2, PT, R6, 0x8000, RZ ;  /* 0x0000800006067810 */ /* 0x000fc80007f5e0ff */
[----:B------:R-:W-:-:S09]  /*0310*/  IADD3.X R7, PT, PT, RZ, UR5, R7, P2, P1 ;  /* 0x00000005ff077c10 */ /* 0x000fd200097e2407 */
.L_x_38:
[----:B------:R-:W2:Y:S04]  /*0320*/  LDG.E.64 R10, desc[UR14][R6.64+-0x8000] ;  /* 0xff80000e060a7981 */ /* 0x000ea8000c1e1b00 */
[----:B------:R-:W3:Y:S04]  /*0330*/  LDG.E.64 R12, desc[UR14][R6.64+-0x7000] ;  /* 0xff90000e060c7981 */ /* 0x000ee8000c1e1b00 */
[----:B------:R-:W4:Y:S04]  /*0340*/  LDG.E.64 R14, desc[UR14][R6.64+-0x6000] ;  /* 0xffa0000e060e7981 */ /* 0x000f28000c1e1b00 */
[----:B------:R-:W5:Y:S04]  /*0350*/  LDG.E.64 R16, desc[UR14][R6.64+-0x5000] ;  /* 0xffb0000e06107981 */ /* 0x000f68000c1e1b00 */
[----:B------:R-:W5:Y:S04]  /*0360*/  LDG.E.64 R18, desc[UR14][R6.64+-0x4000] ;  /* 0xffc0000e06127981 */ /* 0x000f68000c1e1b00 */
[----:B------:R-:W5:Y:S04]  /*0370*/  LDG.E.64 R20, desc[UR14][R6.64+-0x3000] ;  /* 0xffd0000e06147981 */ /* 0x000f68000c1e1b00 */
[----:B------:R-:W5:Y:S04]  /*0380*/  LDG.E.64 R24, desc[UR14][R6.64+-0x2000] ;  /* 0xffe0000e06187981 */ /* 0x000f68000c1e1b00 */
[----:B------:R-:W5:Y:S01]  /*0390*/  LDG.E.64 R22, desc[UR14][R6.64+-0x1000] ;  /* 0xfff0000e06167981 */ /* 0x000f62000c1e1b00 */
[----:B--2---:R-:W-:-:S03]  /*03a0*/  DFMA R10, R10, R10, R8 ;  /* 0x0000000a0a0a722b */ /* 0x004fc60000000008 */
[----:B------:R-:W2:Y:S05]  /*03b0*/  LDG.E.64 R8, desc[UR14][R6.64] ;  /* 0x0000000e06087981 */ /* 0x000eaa000c1e1b00 */
[----:B---3--:R-:W-:Y:S02]  /*03c0*/  DFMA R12, R12, R12, R10 ;  /* 0x0000000c0c0c722b */ /* 0x008fe4000000000a */
[----:B------:R-:W3:Y:S06]  /*03d0*/  LDG.E.64 R10, desc[UR14][R6.64+0x1000] ;  /* 0x0010000e060a7981 */ /* 0x000eec000c1e1b00 */
[----:B----4-:R-:W-:-:S02]  /*03e0*/  DFMA R14, R14, R14, R12 ;  /* 0x0000000e0e0e722b */ /* 0x010fc4000000000c */
[----:B------:R-:W4:Y:S06]  /*03f0*/  LDG.E.64 R12, desc[UR14][R6.64+0x2000] ;  /* 0x0020000e060c7981 */ /* 0x000f2c000c1e1b00 */
[----:B-----5:R-:W-:Y:S02]  /*0400*/  DFMA R16, R16, R16, R14 ;  /* 0x000000101010722b */ /* 0x020fe4000000000e */
[----:B------:R-:W5:Y:S06]  /*0410*/  LDG.E.64 R14, desc[UR14][R6.64+0x3000] ;  /* 0x0030000e060e7981 */ /* 0x000f6c000c1e1b00 */
[----:B------:R-:W-:-:S02]  /*0420*/  DFMA R18, R18, R18, R16 ;  /* 0x000000121212722b */ /* 0x000fc40000000010 */
[----:B------:R-:W5:Y:S06]  /*0430*/  LDG.E.64 R16, desc[UR14][R6.64+0x4000] ;  /* 0x0040000e06107981 */ /* 0x000f6c000c1e1b00 */
[----:B------:R-:W-:Y:S02]  /*0440*/  DFMA R20, R20, R20, R18 ;  /* 0x000000141414722b */ /* 0x000fe40000000012 */
[----:B------:R-:W5:Y:S06]  /*0450*/  LDG.E.64 R18, desc[UR14][R6.64+0x5000] ;  /* 0x0050000e06127981 */ /* 0x000f6c000c1e1b00 */
[----:B------:R-:W-:-:S02]  /*0460*/  DFMA R24, R24, R24, R20 ;  /* 0x000000181818722b */ /* 0x000fc40000000014 */
[----:B------:R-:W5:Y:S06]  /*0470*/  LDG.E.64 R20, desc[UR14][R6.64+0x6000] ;  /* 0x0060000e06147981 */ /* 0x000f6c000c1e1b00 */
[----:B------:R-:W-:Y:S02]  /*0480*/  DFMA R22, R22, R22, R24 ;  /* 0x000000161616722b */ /* 0x000fe40000000018 */
[----:B------:R0:W5:Y:S01]  /*0490*/  LDG.E.64 R24, desc[UR14][R6.64+0x7000] ;  /* 0x0070000e06187981 */ /* 0x000162000c1e1b00 */
[----:B------:R-:W-:Y:S02]  /*04a0*/  VIADD R26, R26, 0x10 ;  /* 0x000000101a1a7836 */ /* 0x000fe40000000000 */
[----:B------:R-:W-:-:S03]  /*04b0*/  VIADD R2, R2, 0x2000 ;  /* 0x0000200002027836 */ /* 0x000fc60000000000 */
[----:B------:R-:W-:Y:S02]  /*04c0*/  ISETP.NE.AND P1, PT, R26, RZ, PT ;  /* 0x000000ff1a00720c */ /* 0x000fe40003f25270 */
[----:B0-----:R-:W-:-:S05]  /*04d0*/  IADD3 R6, P2, PT, R6, 0x10000, RZ ;  /* 0x0001000006067810 */ /* 0x001fca0007f5e0ff */
[----:B------:R-:W-:Y:S01]  /*04e0*/  IMAD.X R7, RZ, RZ, R7, P2 ;  /* 0x000000ffff077224 */ /* 0x000fe200010e0607 */
[----:B--2---:R-:W-:-:S08]  /*04f0*/  DFMA R22, R8, R8, R22 ;  /* 0x000000080816722b */ /* 0x004fd00000000016 */
[----:B---3--:R-:W-:-:S08]  /*0500*/  DFMA R22, R10, R10, R22 ;  /* 0x0000000a0a16722b */ /* 0x008fd00000000016 */
[----:B----4-:R-:W-:-:S08]  /*0510*/  DFMA R22, R12, R12, R22 ;  /* 0x0000000c0c16722b */ /* 0x010fd00000000016 */
[----:B-----5:R-:W-:-:S08]  /*0520*/  DFMA R22, R14, R14, R22 ;  /* 0x0000000e0e16722b */ /* 0x020fd00000000016 */
[----:B------:R-:W-:-:S08]  /*0530*/  DFMA R22, R16, R16, R22 ;  /* 0x000000101016722b */ /* 0x000fd00000000016 */
[----:B------:R-:W-:-:S08]  /*0540*/  DFMA R22, R18, R18, R22 ;  /* 0x000000121216722b */ /* 0x000fd00000000016 */
[----:B------:R-:W-:-:S08]  /*0550*/  DFMA R22, R20, R20, R22 ;  /* 0x000000141416722b */ /* 0x000fd00000000016 */
[----:B------:R-:W-:Y:S01]  /*0560*/  DFMA R8, R24, R24, R22 ;  /* 0x000000181808722b */ /* 0x000fe20000000016 */
[----:B------:R-:W-:Y:S10]  /*0570*/  @P1 BRA `(.L_x_38) ;  /* 0xfffffffc00681947 */ /* 0x000ff4000383ffff */
.L_x_37:
[----:B------:R-:W-:Y:S05]  /*0580*/  BSYNC.RECONVERGENT B2 ;  /* 0x0000000000027941 */ /* 0x000fea0003800200 */
.L_x_36:
[----:B------:R-:W-:Y:S05]  /*0590*/  @!P0 BRA `(.L_x_35) ;  /* 0x0000000000f48947 */ /* 0x000fea0003800000 */
[----:B------:R-:W-:Y:S01]  /*05a0*/  ISETP.GE.U32.AND P1, PT, R5, 0x8, PT ;  /* 0x000000080500780c */ /* 0x000fe20003f26070 */
[----:B------:R-:W-:Y:S01]  /*05b0*/  BSSY.RECONVERGENT B2, `(.L_x_39) ;  /* 0x000001a000027945 */ /* 0x000fe20003800200 */
[----:B------:R-:W-:-:S04]  /*05c0*/  LOP3.LUT R26, R4, 0x7, RZ, 0xc0, !PT ;  /* 0x00000007041a7812 */ /* 0x000fc800078ec0ff */
[----:B------:R-:W-:-:S07]  /*05d0*/  ISETP.NE.AND P0, PT, R26, RZ, PT ;  /* 0x000000ff1a00720c */ /* 0x000fce0003f05270 */
[----:B------:R-:W-:Y:S06]  /*05e0*/  @!P1 BRA `(.L_x_40) ;  /* 0x0000000000589947 */ /* 0x000fec0003800000 */
[----:B------:R-:W0:Y:S01]  /*05f0*/  LDCU.64 UR4, c[0x0][0x380] ;  /* 0x00007000ff0477ac */ /* 0x000e220008000a00 */
[----:B------:R-:W-:-:S04]  /*0600*/  IADD3 R5, P1, PT, R2, UR6, RZ ;  /* 0x0000000602057c10 */ /* 0x000fc8000ff3e0ff */
[----:B------:R-:W-:Y:S02]  /*0610*/  LEA.HI.X.SX32 R6, R2, RZ, 0x1, P1 ;  /* 0x000000ff02067211 */ /* 0x000fe400008f0eff */
[----:B0-----:R-:W-:-:S04]  /*0620*/  LEA R24, P1, R5, UR4, 0x3 ;  /* 0x0000000405187c11 */ /* 0x001fc8000f8218ff */
[----:B------:R-:W-:-:S05]  /*0630*/  LEA.HI.X R25, R5, UR5, R6, 0x3, P1 ;  /* 0x0000000505197c11 */ /* 0x000fca00088f1c06 */
        /* <DEDUP_REMOVED lines=8> */
[----:B------:R-:W-:Y:S01]  /*06c0*/  VIADD R2, R2, 0x1000 ;  /* 0x0000100002027836 */ /* 0x000fe20000000000 */
[----:B--2---:R-:W-:-:S08]  /*06d0*/  DFMA R8, R20, R20, R8 ;  /* 0x000000141408722b */ /* 0x004fd00000000008 */
[----:B---3--:R-:W-:-:S08]  /*06e0*/  DFMA R8, R18, R18, R8 ;  /* 0x000000121208722b */ /* 0x008fd00000000008 */
[----:B----4-:R-:W-:-:S08]  /*06f0*/  DFMA R8, R16, R16, R8 ;  /* 0x000000101008722b */ /* 0x010fd00000000008 */
[----:B-----5:R-:W-:-:S08]  /*0700*/  DFMA R8, R14, R14, R8 ;  /* 0x0000000e0e08722b */ /* 0x020fd00000000008 */
[----:B------:R-:W-:-:S08]  /*0710*/  DFMA R8, R12, R12, R8 ;  /* 0x0000000c0c08722b */ /* 0x000fd00000000008 */
[----:B------:R-:W-:-:S08]  /*0720*/  DFMA R8, R10, R10, R8 ;  /* 0x0000000a0a08722b */ /* 0x000fd00000000008 */
[----:B------:R-:W-:-:S08]  /*0730*/  DFMA R8, R6, R6, R8 ;  /* 0x000000060608722b */ /* 0x000fd00000000008 */
[----:B------:R-:W-:-:S11]  /*0740*/  DFMA R8, R22, R22, R8 ;  /* 0x000000161608722b */ /* 0x000fd60000000008 */
.L_x_40:
[----:B------:R-:W-:Y:S05]  /*0750*/  BSYNC.RECONVERGENT B2 ;  /* 0x0000000000027941 */ /* 0x000fea0003800200 */
.L_x_39:
        /* <DEDUP_REMOVED lines=14> */
[----:B------:R-:W5:Y:S01]  /*0840*/  LDG.E.64 R14, desc[UR14][R4.64+0x3000] ;  /* 0x0030000e040e7981 */ /* 0x000f62000c1e1b00 */
[----:B------:R-:W-:Y:S01]  /*0850*/  VIADD R2, R2, 0x800 ;  /* 0x0000080002027836 */ /* 0x000fe20000000000 */
[----:B--2---:R-:W-:-:S08]  /*0860*/  DFMA R6, R6, R6, R8 ;  /* 0x000000060606722b */ /* 0x004fd00000000008 */
[----:B---3--:R-:W-:-:S08]  /*0870*/  DFMA R6, R10, R10, R6 ;  /* 0x0000000a0a06722b */ /* 0x008fd00000000006 */
[----:B----4-:R-:W-:-:S08]  /*0880*/  DFMA R6, R12, R12, R6 ;  /* 0x0000000c0c06722b */ /* 0x010fd00000000006 */
[----:B-----5:R-:W-:-:S11]  /*0890*/  DFMA R8, R14, R14, R6 ;  /* 0x0000000e0e08722b */ /* 0x020fd60000000006 */
.L_x_42:
[----:B------:R-:W-:Y:S05]  /*08a0*/  BSYNC.RECONVERGENT B2 ;  /* 0x0000000000027941 */ /* 0x000fea0003800200 */
.L_x_41:
[----:B------:R-:W-:Y:S05]  /*08b0*/  @!P0 BRA `(.L_x_35) ;  /* 0x00000000002c8947 */ /* 0x000fea0003800000 */
[----:B------:R-:W0:Y:S01]  /*08c0*/  LDC.64 R4, c[0x0][0x380] ;  /* 0x0000e000ff047b82 */ /* 0x000e220000000a00 */
[----:B------:R-:W-:Y:S02]  /*08d0*/  IMAD.U32 R7, RZ, RZ, UR11 ;  /* 0x0000000bff077e24 */ /* 0x000fe4000f8e00ff */
[----:B------:R-:W-:Y:S02]  /*08e0*/  IMAD.MOV R10, RZ, RZ, -R16 ;  /* 0x000000ffff0a7224 */ /* 0x000fe400078e0a10 */
[----:B0-----:R-:W-:-:S07]  /*08f0*/  IMAD.WIDE.U32 R4, R7, 0x7000, R4 ;  /* 0x0000700007047825 */ /* 0x001fce00078e0004 */
.L_x_43:
[----:B------:R-:W-:-:S06]  /*0900*/  IMAD.WIDE R6, R2, 0x8, R4 ;  /* 0x0000000802067825 */ /* 0x000fcc00078e0204 */
[----:B------:R-:W2:Y:S01]  /*0910*/  LDG.E.64 R6, desc[UR14][R6.64] ;  /* 0x0000000e06067981 */ /* 0x000ea2000c1e1b00 */
[----:B------:R-:W-:Y:S02]  /*0920*/  VIADD R10, R10, 0x1 ;  /* 0x000000010a0a7836 */ /* 0x000fe40000000000 */
[----:B------:R-:W-:-:S03]  /*0930*/  VIADD R2, R2, 0x200 ;  /* 0x0000020002027836 */ /* 0x000fc60000000000 */
[----:B------:R-:W-:Y:S01]  /*0940*/  ISETP.NE.AND P0, PT, R10, RZ, PT ;  /* 0x000000ff0a00720c */ /* 0x000fe20003f05270 */
[----:B--2---:R-:W-:-:S12]  /*0950*/  DFMA R8, R6, R6, R8 ;  /* 0x000000060608722b */ /* 0x004fd80000000008 */
[----:B------:R-:W-:Y:S05]  /*0960*/  @P0 BRA `(.L_x_43) ;  /* 0xfffffffc00e40947 */ /* 0x000fea000383ffff */
.L_x_35:
[----:B------:R-:W-:Y:S05]  /*0970*/  BSYNC.RECONVERGENT B1 ;  /* 0x0000000000017941 */ /* 0x000fea0003800200 */
.L_x_34:
[----:B------:R-:W-:-:S13]  /*0980*/  ISETP.GE.AND P0, PT, R3, 0x200, PT ;  /* 0x000002000300780c */ /* 0x000fda0003f06270 */
[----:B------:R-:W-:Y:S05]  /*0990*/  @!P0 BRA `(.L_x_44) ;  /* 0x0000000400148947 */ /* 0x000fea0003800000 */
        /* <DEDUP_REMOVED lines=10> */
[----:B------:R-:W-:-:S03]  /*0a40*/  @!P1 SHF.R.U32.HI R3, RZ, 0x2, R0 ;  /* 0x00000002ff039819 */ /* 0x000fc60000011600 */
[----:B------:R-:W0:Y:S01]  /*0a50*/  SHFL.DOWN PT, R5, R7, 0x2, 0x1f ;  /* 0x08401f0007057f89 */ /* 0x000e2200000e0000 */
[----:B------:R-:W-:Y:S01]  /*0a60*/  @!P1 LOP3.LUT R3, R3, 0xf8, RZ, 0xc0, !PT ;  /* 0x000000f803039812 */ /* 0x000fe200078ec0ff */
        /* <DEDUP_REMOVED lines=14> */
[----:B-1----:R-:W-:-:S05]  /*0b50*/  @!P1 LEA R10, R13, R10, 0x18 ;  /* 0x0000000a0d0a9211 */ /* 0x002fca00078ec0ff */
[----:B------:R-:W-:Y:S01]  /*0b60*/  @!P1 IMAD.IADD R3, R3, 0x1, R10 ;  /* 0x0000000103039824 */ /* 0x000fe200078e020a */
[----:B0-----:R-:W-:-:S10]  /*0b70*/  DADD R4, R4, R8 ;  /* 0x0000000004047229 */ /* 0x001fd40000000008 */
[----:B------:R-:W-:Y:S02]  /*0b80*/  FSEL R6, R8, R4, P0 ;  /* 0x0000000408067208 */ /* 0x000fe40000000000 */
[----:B------:R-:W-:Y:S02]  /*0b90*/  FSEL R7, R9, R5, P0 ;  /* 0x0000000509077208 */ /* 0x000fe40000000000 */
[----:B------:R-:W-:Y:S01]  /*0ba0*/  ISETP.NE.AND P0, PT, R0, RZ, PT ;  /* 0x000000ff0000720c */ /* 0x000fe20003f05270 */
[----:B------:R-:W-:Y:S04]  /*0bb0*/  SHFL.DOWN PT, R4, R6, 0x10, 0x1f ;  /* 0x0a001f0006047f89 */ /* 0x000fe800000e0000 */
[----:B------:R-:W0:Y:S02]  /*0bc0*/  SHFL.DOWN PT, R5, R7, 0x10, 0x1f ;  /* 0x0a001f0007057f89 */ /* 0x000e2400000e0000 */
        /* <DEDUP_REMOVED lines=10> */
[----:B--2---:R-:W0:Y:S04]  /*0c70*/  LDS.64 R2, [UR4+0x18] ;  /* 0x00001804ff027984 */ /* 0x004e280008000a00 */
        /* <DEDUP_REMOVED lines=23> */
.L_x_44:
[----:B------:R-:W-:-:S05]  /*0df0*/  LOP3.LUT R2, R0, 0x3e0, RZ, 0xc0, !PT ;  /* 0x000003e000027812 */ /* 0x000fca00078ec0ff */
[----:B------:R-:W-:Y:S01]  /*0e00*/  VIADD R4, R2, 0x20 ;  /* 0x0000002002047836 */ /* 0x000fe20000000000 */
[----:B------:R-:W-:-:S04]  /*0e10*/  LOP3.LUT R2, RZ, R2, RZ, 0x33, !PT ;  /* 0x00000002ff027212 */ /* 0x000fc800078e33ff */
[----:B------:R-:W-:Y:S01]  /*0e20*/  ISETP.GT.AND P0, PT, R4, R3, PT ;  /* 0x000000030400720c */ /* 0x000fe20003f04270 */
[----:B------:R-:W-:-:S05]  /*0e30*/  IMAD.IADD R2, R3, 0x1, R2 ;  /* 0x0000000103027824 */ /* 0x000fca00078e0202 */
[----:B------:R-:W-:Y:S02]  /*0e40*/  SEL R5, R2, 0x1f, P0 ;  /* 0x0000001f02057807 */ /* 0x000fe40000000000 */
[----:B------:R-:W0:Y:S03]  /*0e50*/  S2R R2, SR_LANEID ;  /* 0x0000000000027919 */ /* 0x000e260000000000 */
[----:B------:R-:W-:Y:S04]  /*0e60*/  SHFL.DOWN PT, R6, R8, 0x1, R5 ;  /* 0x0820000008067989 */ /* 0x000fe800000e0005 */
[----:B------:R-:W1:Y:S02]  /*0e70*/  SHFL.DOWN PT, R7, R9, 0x1, R5 ;  /* 0x0820000009077989 */ /* 0x000e6400000e0005 */
[----:B-1----:R-:W-:Y:S01]  /*0e80*/  DADD R6, R6, R8 ;  /* 0x0000000006067229 */ /* 0x002fe20000000008 */
[C---:B0-----:R-:W-:Y:S01]  /*0e90*/  ISETP.GE.AND P0, PT, R2.reuse, R5, PT ;  /* 0x000000050200720c */ /* 0x041fe20003f06270 */
[C---:B------:R-:W-:Y:S01]  /*0ea0*/  VIADD R4, R2.reuse, 0x2 ;  /* 0x0000000202047836 */ /* 0x040fe20000000000 */
[----:B------:R-:W-:-:S07]  /*0eb0*/  ISETP.NE.AND P1, PT, R2, RZ, PT ;  /* 0x000000ff0200720c */ /* 0x000fce0003f25270 */
[----:B------:R-:W-:Y:S02]  /*0ec0*/  FSEL R10, R6, R8, !P0 ;  /* 0x00000008060a7208 */ /* 0x000fe40004000000 */
[----:B------:R-:W-:Y:S02]  /*0ed0*/  FSEL R11, R7, R9, !P0 ;  /* 0x00000009070b7208 */ /* 0x000fe40004000000 */
[----:B------:R-:W-:Y:S01]  /*0ee0*/  ISETP.GT.AND P0, PT, R4, R5, PT ;  /* 0x000000050400720c */ /* 0x000fe20003f04270 */
[----:B------:R-:W-:Y:S01]  /*0ef0*/  SHFL.DOWN PT, R6, R10, 0x2, R5 ;  /* 0x084000000a067989 */ /* 0x000fe200000e0005 */
[----:B------:R-:W-:-:S03]  /*0f00*/  VIADD R4, R2, 0x4 ;  /* 0x0000000402047836 */ /* 0x000fc60000000000 */
[----:B------:R-:W0:Y:S02]  /*0f10*/  SHFL.DOWN PT, R7, R11, 0x2, R5 ;  /* 0x084000000b077989 */ /* 0x000e2400000e0005 */
[----:B0-----:R-:W-:-:S10]  /*0f20*/  DADD R6, R6, R10 ;  /* 0x0000000006067229 */ /* 0x001fd4000000000a */
[----:B------:R-:W-:Y:S02]  /*0f30*/  FSEL R12, R10, R6, P0 ;  /* 0x000000060a0c7208 */ /* 0x000fe40000000000 */
[----:B------:R-:W-:Y:S02]  /*0f40*/  FSEL R13, R11, R7, P0 ;  /* 0x000000070b0d7208 */ /* 0x000fe40000000000 */
[----:B------:R-:W-:Y:S01]  /*0f50*/  ISETP.GT.AND P0, PT, R4, R5, PT ;  /* 0x000000050400720c */ /* 0x000fe20003f04270 */
[----:B------:R-:W-:Y:S01]  /*0f60*/  SHFL.DOWN PT, R6, R12, 0x4, R5 ;  /* 0x088000000c067989 */ /* 0x000fe200000e0005 */
[C---:B------:R-:W-:Y:S02]  /*0f70*/  VIADD R4, R2.reuse, 0x8 ;  /* 0x0000000802047836 */ /* 0x040fe40000000000 */
[----:B------:R-:W-:Y:S01]  /*0f80*/  VIADD R2, R2, 0x10 ;  /* 0x0000001002027836 */ /* 0x000fe20000000000 */
[----:B------:R-:W0:Y:S02]  /*0f90*/  SHFL.DOWN PT, R7, R13, 0x4, R5 ;  /* 0x088000000d077989 */ /* 0x000e2400000e0005 */
[----:B0-----:R-:W-:-:S10]  /*0fa0*/  DADD R6, R6, R12 ;  /* 0x0000000006067229 */ /* 0x001fd4000000000c */
[----:B------:R-:W-:Y:S02]  /*0fb0*/  FSEL R8, R12, R6, P0 ;  /* 0x000000060c087208 */ /* 0x000fe40000000000 */
[----:B------:R-:W-:Y:S02]  /*0fc0*/  FSEL R9, R13, R7, P0 ;  /* 0x000000070d097208 */ /* 0x000fe40000000000 */
[----:B------:R-:W-:Y:S01]  /*0fd0*/  ISETP.GT.AND P0, PT, R4, R5, PT ;  /* 0x000000050400720c */ /* 0x000fe20003f04270 */
[----:B------:R-:W-:Y:S01]  /*0fe0*/  SHFL.DOWN PT, R6, R8, 0x8, R5 ;  /* 0x0900000008067989 */ /* 0x000fe200000e0005 */
[----:B------:R-:W-:-:S03]  /*0ff0*/  @!P1 SHF.R.U32.HI R4, RZ, 0x2, R0 ;  /* 0x00000002ff049819 */ /* 0x000fc60000011600 */
[----:B------:R-:W0:Y:S01]  /*1000*/  SHFL.DOWN PT, R7, R9, 0x8, R5 ;  /* 0x0900000009077989 */ /* 0x000e2200000e0005 */
[----:B------:R-:W-:Y:S01]  /*1010*/  @!P1 LOP3.LUT R4, R4, 0xf8, RZ, 0xc0, !PT ;  /* 0x000000f804049812 */ /* 0x000fe200078ec0ff */
[----:B------:R-:W1:Y:S01]  /*1020*/  @!P1 S2R R13, SR_CgaCtaId ;  /* 0x00000000000d9919 */ /* 0x000e620000008800 */
[----:B0-----:R-:W-:-:S10]  /*1030*/  DADD R6, R6, R8 ;  /* 0x0000000006067229 */ /* 0x001fd40000000008 */
[----:B------:R-:W-:Y:S02]  /*1040*/  FSEL R10, R8, R6, P0 ;  /* 0x00000006080a7208 */ /* 0x000fe40000000000 */
[----:B------:R-:W-:Y:S02]  /*1050*/  FSEL R11, R9, R7, P0 ;  /* 0x00000007090b7208 */ /* 0x000fe40000000000 */
[----:B------:R-:W-:Y:S01]  /*1060*/  @!P1 MOV R8, 0x400 ;  /* 0x0000040000089802 */ /* 0x000fe20000000f00 */
[----:B------:R-:W-:Y:S01]  /*1070*/  SHFL.DOWN PT, R6, R10, 0x10, R5 ;  /* 0x0a0000000a067989 */ /* 0x000fe200000e0005 */
[----:B------:R-:W-:Y:S02]  /*1080*/  ISETP.GT.AND P0, PT, R2, R5, PT ;  /* 0x000000050200720c */ /* 0x000fe40003f04270 */
[----:B-1----:R-:W-:Y:S01]  /*1090*/  @!P1 LEA R13, R13, R8, 0x18 ;  /* 0x000000080d0d9211 */ /* 0x002fe200078ec0ff */
[----:B------:R-:W0:Y:S04]  /*10a0*/  SHFL.DOWN PT, R7, R11, 0x10, R5 ;  /* 0x0a0000000b077989 */ /* 0x000e2800000e0005 */
[----:B------:R-:W-:Y:S01]  /*10b0*/  @!P1 IMAD.IADD R13, R4, 0x1, R13 ;  /* 0x00000001040d9824 */ /* 0x000fe200078e020d */
[----:B0-----:R-:W-:-:S10]  /*10c0*/  DADD R6, R6, R10 ;  /* 0x0000000006067229 */ /* 0x001fd4000000000a */
[----:B------:R-:W-:Y:S02]  /*10d0*/  FSEL R8, R10, R6, P0 ;  /* 0x000000060a087208 */ /* 0x000fe40000000000 */
[----:B------:R-:W-:Y:S02]  /*10e0*/  FSEL R9, R11, R7, P0 ;  /* 0x000000070b097208 */ /* 0x000fe40000000000 */
[----:B------:R-:W-:-:S03]  /*10f0*/  ISETP.NE.AND P0, PT, R0, RZ, PT ;  /* 0x000000ff0000720c */ /* 0x000fc60003f05270 */
[----:B------:R1:W-:Y:S01]  /*1100*/  @!P1 STS.64 [R13+0x10], R8 ;  /* 0x000010080d009388 */ /* 0x0003e20000000a00 */
[----:B------:R-:W-:Y:S09]  /*1110*/  BAR.SYNC.DEFER_BLOCKING 0x0 ;  /* 0x0000000000007b1d */ /* 0x000ff20000010000 */
[----:B------:R-:W-:Y:S05]  /*1120*/  @P0 BRA `(.L_x_45) ;  /* 0x0000001400880947 */ /* 0x000fea0003800000 */
[----:B------:R-:W0:Y:S01]  /*1130*/  S2UR UR5, SR_CgaCtaId ;  /* 0x00000000000579c3 */ /* 0x000e220000008800 */
[----:B------:R-:W-:Y:S01]  /*1140*/  UMOV UR4, 0x400 ;  /* 0x0000040000047882 */ /* 0x000fe20000000000 */
[----:B------:R-:W-:Y:S01]  /*1150*/  ISETP.GT.AND P1, PT, R3, 0x20, PT ;  /* 0x000000200300780c */ /* 0x000fe20003f24270 */
[----:B0-----:R-:W-:-:S09]  /*1160*/  ULEA UR4, UR5, UR4, 0x18 ;  /* 0x0000000405047291 */ /* 0x001fd2000f8ec0ff */
[----:B------:R-:W0:Y:S04]  /*1170*/  LDS.64 R10, [UR4+0x18] ;  /* 0x00001804ff0a7984 */ /* 0x000e280008000a00 */
[----:B------:R-:W2:Y:S01]  /*1180*/  LDS.128 R4, [UR4+0x20] ;  /* 0x00002004ff047984 */ /* 0x000ea20008000c00 */
[----:B0-----:R-:W-:-:S10]  /*1190*/  DADD R10, R8, R10 ;  /* 0x00000000080a7229 */ /* 0x001fd4000000000a */
[----:B------:R-:W-:Y:S02]  /*11a0*/  FSEL R12, R10, R8, P1 ;  /* 0x000000080a0c7208 */ /* 0x000fe40000800000 */
[----:B-1----:R-:W-:Y:S02]  /*11b0*/  FSEL R13, R11, R9, P1 ;  /* 0x000000090b0d7208 */ /* 0x002fe40000800000 */
[----:B------:R-:W0:Y:S01]  /*11c0*/  LDS.128 R8, [UR4+0x30] ;  /* 0x00003004ff087984 */ /* 0x000e220008000c00 */
[----:B------:R-:W-:-:S03]  /*11d0*/  ISETP.GT.AND P1, PT, R3, 0x40, PT ;  /* 0x000000400300780c */ /* 0x000fc60003f24270 */
        /* <DEDUP_REMOVED lines=61> */
.L_x_31:
[----:B------:R-:W0:Y:S01]  /*15b0*/  S2R R0, SR_TID.X ;  /* 0x0000000000007919 */ /* 0x000e220000002100 */
[----:B------:R-:W1:Y:S01]  /*15c0*/  LDC.64 R2, c[0x0][0x380] ;  /* 0x0000e000ff027b82 */ /* 0x000e620000000a00 */
[----:B0-----:R-:W-:-:S04]  /*15d0*/  VIADD R21, R0, UR6 ;  /* 0x0000000600157c36 */ /* 0x001fc80008000000 */
[----:B-1----:R-:W-:-:S05]  /*15e0*/  IMAD.WIDE.U32 R20, R21, 0x8, R2 ;  /* 0x0000000815147825 */ /* 0x002fca00078e0002 */
[----:B------:R-:W2:Y:S04]  /*15f0*/  LDG.E.64 R16, desc[UR14][R20.64+0x1000] ;  /* 0x0010000e14107981 */ /* 0x000ea8000c1e1b00 */
[----:B------:R-:W3:Y:S04]  /*1600*/  LDG.E.64 R14, desc[UR14][R20.64] ;  /* 0x0000000e140e7981 */ /* 0x000ee8000c1e1b00 */
[----:B------:R-:W4:Y:S04]  /*1610*/  LDG.E.64 R12, desc[UR14][R20.64+0x2000] ;  /* 0x0020000e140c7981 */ /* 0x000f28000c1e1b00 */
[----:B------:R-:W5:Y:S04]  /*1620*/  LDG.E.64 R10, desc[UR14][R20.64+0x3000] ;  /* 0x0030000e140a7981 */ /* 0x000f68000c1e1b00 */
[----:B------:R-:W5:Y:S04]  /*1630*/  LDG.E.64 R6, desc[UR14][R20.64+0x4000] ;  /* 0x0040000e14067981 */ /* 0x000f68000c1e1b00 */
[----:B------:R-:W5:Y:S04]  /*1640*/  LDG.E.64 R2, desc[UR14][R20.64+0x5000] ;  /* 0x0050000e14027981 */ /* 0x000f68000c1e1b00 */
[----:B------:R-:W5:Y:S01]  /*1650*/  LDG.E.64 R8, desc[UR14][R20.64+0x6000] ;  /* 0x0060000e14087981 */ /* 0x000f62000c1e1b00 */
[----:B------:R-:W-:-:S04]  /*1660*/  ISETP.GE.U32.AND P0, PT, R19, UR5, PT ;  /* 0x0000000513007c0c */ /* 0x000fc8000bf06070 */
[----:B------:R-:W-:Y:S01]  /*1670*/  ISETP.GE.U32.AND.EX P0, PT, R18, UR16, PT, P0 ;  /* 0x0000001012007c0c */ /* 0x000fe2000bf06100 */
[----:B--2---:R-:W-:-:S08]  /*1680*/  DMUL R16, R16, R16 ;  /* 0x0000001010107228 */ /* 0x004fd00000000000 */
[----:B---3--:R-:W-:-:S08]  /*1690*/  DFMA R16, R14, R14, R16 ;  /* 0x0000000e0e10722b */ /* 0x008fd00000000010 */
[----:B----4-:R-:W-:-:S08]  /*16a0*/  DFMA R16, R12, R12, R16 ;  /* 0x0000000c0c10722b */ /* 0x010fd00000000010 */
[----:B-----5:R-:W-:-:S08]  /*16b0*/  DFMA R16, R10, R10, R16 ;  /* 0x0000000a0a10722b */ /* 0x020fd00000000010 */
[----:B------:R-:W-:-:S08]  /*16c0*/  DFMA R16, R6, R6, R16 ;  /* 0x000000060610722b */ /* 0x000fd00000000010 */
[----:B------:R-:W-:-:S08]  /*16d0*/  DFMA R16, R2, R2, R16 ;  /* 0x000000020210722b */ /* 0x000fd00000000010 */
[----:B------:R-:W-:Y:S01]  /*16e0*/  DFMA R8, R8, R8, R16 ;  /* 0x000000080808722b */ /* 0x000fe20000000010 */
[----:B------:R-:W-:Y:S10]  /*16f0*/  @!P0 BRA `(.L_x_46) ;  /* 0x0000000c00048947 */ /* 0x000ff40003800000 */
[----:B------:R-:W-:Y:S01]  /*1700*/  UIADD3 UR8, UP0, UPT, UR5, UR6, URZ ;  /* 0x0000000605087290 */ /* 0x000fe2000ff1e0ff */
[----:B------:R-:W-:Y:S01]  /*1710*/  IADD3 R26, P1, PT, R4, -0xe00, RZ ;  /* 0xfffff200041a7810 */ /* 0x000fe20007f3e0ff */
[----:B------:R-:W0:Y:S01]  /*1720*/  LDCU.64 UR12, c[0x0][0x380] ;  /* 0x00007000ff0c77ac */ /* 0x000e220008000a00 */
[----:B------:R-:W-:Y:S02]  /*1730*/  LOP3.LUT R3, RZ, R0, RZ, 0x33, !PT ;  /* 0x00000000ff037212 */ /* 0x000fe400078e33ff */
[----:B------:R-:W-:Y:S01]  /*1740*/  IADD3.X R2, PT, PT, R5, -0x1, RZ, P1, !PT ;  /* 0xffffffff05027810 */ /* 0x000fe20000ffe4ff */
[----:B------:R-:W-:Y:S01]  /*1750*/  UIADD3.X UR9, UPT, UPT, URZ, UR16, URZ, UP0, !UPT ;  /* 0x00000010ff097290 */ /* 0x000fe200087fe4ff */
[----:B------:R-:W-:Y:S01]  /*1760*/  ISETP.LT.U32.AND P0, PT, R26, UR8, PT ;  /* 0x000000081a007c0c */ /* 0x000fe2000bf01070 */
[----:B------:R-:W-:Y:S01]  /*1770*/  UMOV UR4, URZ ;  /* 0x000000ff00047c82 */ /* 0x000fe20008000000 */
[----:B------:R-:W-:Y:S01]  /*1780*/  IADD3 R7, P2, PT, R0, UR8, RZ ;  /* 0x0000000800077c10 */ /* 0x000fe2000ff5e0ff */
[----:B------:R-:W-:Y:S01]  /*1790*/  UMOV UR10, UR8 ;  /* 0x00000008000a7c82 */ /* 0x000fe20008000000 */
[----:B------:R-:W-:Y:S01]  /*17a0*/  IADD3 R3, PT, PT, R4, -UR5, R3 ;  /* 0x8000000504037c10 */ /* 0x000fe2000fffe003 */
[----:B------:R-:W-:Y:S01]  /*17b0*/  IMAD.U32 R11, RZ, RZ, UR9 ;  /* 0x00000009ff0b7e24 */ /* 0x000fe2000f8e00ff */
[----:B------:R-:W-:Y:S01]  /*17c0*/  UMOV UR7, UR9 ;  /* 0x0000000900077c82 */ /* 0x000fe20008000000 */
[----:B------:R-:W-:-:S02]  /*17d0*/  IMAD.X R10, RZ, RZ, UR9, P2 ;  /* 0x00000009ff0a7e24 */ /* 0x000fc400090e06ff */
[----:B------:R-:W-:Y:S01]  /*17e0*/  VIADD R3, R3, -UR6 ;  /* 0x8000000603037c36 */ /* 0x000fe20008000000 */
[----:B------:R-:W-:Y:S02]  /*17f0*/  ISETP.GT.U32.AND.EX P0, PT, R11, R2, PT, P0 ;  /* 0x000000020b00720c */ /* 0x000fe40003f04100 */
[----:B0-----:R-:W-:-:S04]  /*1800*/  LEA R6, P1, R7, UR12, 0x3 ;  /* 0x0000000c07067c11 */ /* 0x001fc8000f8218ff */
[----:B------:R-:W-:Y:S02]  /*1810*/  IADD3 R6, P2, PT, R6, 0x8000, RZ ;  /* 0x0000800006067810 */ /* 0x000fe40007f5e0ff */
[----:B------:R-:W-:-:S05]  /*1820*/  LEA.HI.X R7, R7, UR13, R10, 0x3, P1 ;  /* 0x0000000d07077c11 */ /* 0x000fca00088f1c0a */
[----:B------:R-:W-:Y:S01]  /*1830*/  IMAD.X R7, RZ, RZ, R7, P2 ;  /* 0x000000ffff077224 */ /* 0x000fe200010e0607 */
[----:B------:R-:W-:Y:S06]  /*1840*/  @P0 BRA `(.L_x_47) ;  /* 0x0000000000a80947 */ /* 0x000fec0003800000 */
[----:B------:R-:W0:Y:S01]  /*1850*/  LDC.64 R4, c[0x0][0x3b8] ;  /* 0x0000ee00ff047b82 */ /* 0x000e220000000a00 */
[----:B------:R-:W1:Y:S01]  /*1860*/  LDCU.64 UR12, c[0x0][0x380] ;  /* 0x00007000ff0c77ac */ /* 0x000e620008000a00 */
[----:B------:R-:W-:Y:S01]  /*1870*/  NOP ;  /* 0x0000000000007918 */ /* 0x000fe20000000000 */
.L_x_48:
[----:B------:R-:W-:-:S05]  /*1880*/  IADD3 R10, P0, PT, R0, UR8, RZ ;  /* 0x00000008000a7c10 */ /* 0x000fca000ff1e0ff */
[----:B------:R-:W-:Y:S01]  /*1890*/  IMAD.X R11, RZ, RZ, UR9, P0 ;  /* 0x00000009ff0b7e24 */ /* 0x000fe200080e06ff */
[----:B-1----:R-:W-:-:S04]  /*18a0*/  LEA R24, P0, R10, UR12, 0x3 ;  /* 0x0000000c0a187c11 */ /* 0x002fc8000f8018ff */
[----:B------:R-:W-:-:S05]  /*18b0*/  LEA.HI.X R25, R10, UR13, R11, 0x3, P0 ;  /* 0x0000000d0a197c11 */ /* 0x000fca00080f1c0b */
[----:B------:R-:W2:Y:S04]  /*18c0*/  LDG.E.64 R12, desc[UR14][R24.64] ;  /* 0x0000000e180c7981 */ /* 0x000ea8000c1e1b00 */
[----:B------:R-:W3:Y:S04]  /*18d0*/  LDG.E.64 R14, desc[UR14][R24.64+0x1000] ;  /* 0x0010000e180e7981 */ /* 0x000ee8000c1e1b00 */
[----:B------:R-:W4:Y:S04]  /*18e0*/  LDG.E.64 R16, desc[UR14][R24.64+0x2000] ;  /* 0x0020000e18107981 */ /* 0x000f28000c1e1b00 */
[----:B------:R-:W5:Y:S04]  /*18f0*/  LDG.E.64 R18, desc[UR14][R24.64+0x3000] ;  /* 0x0030000e18127981 */ /* 0x000f68000c1e1b00 */
[----:B------:R-:W5:Y:S04]  /*1900*/  LDG.E.64 R20, desc[UR14][R24.64+0x4000] ;  /* 0x0040000e18147981 */ /* 0x000f68000c1e1b00 */
[----:B------:R-:W5:Y:S04]  /*1910*/  LDG.E.64 R10, desc[UR14][R24.64+0x5000] ;  /* 0x0050000e180a7981 */ /* 0x000f68000c1e1b00 */
[----:B------:R-:W5:Y:S01]  /*1920*/  LDG.E.64 R22, desc[UR14][R24.64+0x6000] ;  /* 0x0060000e18167981 */ /* 0x000f62000c1e1b00 */
[----:B------:R-:W-:-:S04]  /*1930*/  UIADD3 UR6, UP0, UPT, UR5, UR10, URZ ;  /* 0x0000000a05067290 */ /* 0x000fc8000ff1e0ff */
[----:B------:R-:W-:Y:S01]  /*1940*/  UIADD3.X UR7, UPT, UPT, UR16, UR7, URZ, UP0, !UPT ;  /* 0x0000000710077290 */ /* 0x000fe200087fe4ff */
[----:B--2---:R-:W-:Y:S01]  /*1950*/  DFMA R8, R12, R12, R8 ;  /* 0x0000000c0c08722b */ /* 0x004fe20000000008 */
[----:B0-----:R-:W-:-:S04]  /*1960*/  IADD3 R12, P1, PT, R4, -UR8, RZ ;  /* 0x80000008040c7c10 */ /* 0x001fc8000ff3e0ff */
[----:B------:R-:W-:-:S03]  /*1970*/  ISETP.GE.U32.AND P0, PT, R12, UR5, PT ;  /* 0x000000050c007c0c */ /* 0x000fc6000bf06070 */
[----:B---3--:R-:W-:-:S08]  /*1980*/  DFMA R8, R14, R14, R8 ;  /* 0x0000000e0e08722b */ /* 0x008fd00000000008 */
[----:B----4-:R-:W-:-:S08]  /*1990*/  DFMA R8, R16, R16, R8 ;  /* 0x000000101008722b */ /* 0x010fd00000000008 */
[----:B-----5:R-:W-:-:S08]  /*19a0*/  DFMA R8, R18, R18, R8 ;  /* 0x000000121208722b */ /* 0x020fd00000000008 */
[----:B------:R-:W-:-:S08]  /*19b0*/  DFMA R8, R20, R20, R8 ;  /* 0x000000141408722b */ /* 0x000fd00000000008 */
[----:B------:R-:W-:Y:S01]  /*19c0*/  DFMA R8, R10, R10, R8 ;  /* 0x0000000a0a08722b */ /* 0x000fe20000000008 */
[----:B------:R-:W-:Y:S01]  /*19d0*/  IADD3.X R10, PT, PT, R5, ~UR9, RZ, P1, !PT ;  /* 0x80000009050a7c10 */ /* 0x000fe20008ffe4ff */
[----:B------:R-:W-:-:S03]  /*19e0*/  IMAD.U32 R11, RZ, RZ, UR5 ;  /* 0x00000005ff0b7e24 */ /* 0x000fc6000f8e00ff */
[----:B------:R-:W-:Y:S01]  /*19f0*/  ISETP.GE.U32.AND.EX P0, PT, R10, UR16, PT, P0 ;  /* 0x000000100a007c0c */ /* 0x000fe2000bf06100 */
[----:B------:R-:W-:Y:S01]  /*1a00*/  IMAD.U32 R10, RZ, RZ, UR5 ;  /* 0x00000005ff0a7e24 */ /* 0x000fe2000f8e00ff */
[----:B------:R-:W-:Y:S01]  /*1a10*/  LEA R6, P1, R11, R6, 0x3 ;  /* 0x000000060b067211 */ /* 0x000fe200078218ff */
[----:B------:R-:W-:Y:S01]  /*1a20*/  IMAD.U32 R11, RZ, RZ, UR16 ;  /* 0x00000010ff0b7e24 */ /* 0x000fe2000f8e00ff */
[----:B------:R-:W-:-:S04]  /*1a30*/  DFMA R8, R22, R22, R8 ;  /* 0x000000161608722b */ /* 0x000fc80000000008 */
[----:B------:R-:W-:-:S05]  /*1a40*/  LEA.HI.X R7, R10, R7, R11, 0x3, P1 ;  /* 0x000000070a077211 */ /* 0x000fca00008f1c0b */
[----:B------:R-:W-:Y:S05]  /*1a50*/  @!P0 BRA `(.L_x_46) ;  /* 0x00000008002c8947 */ /* 0x000fea0003800000 */
[----:B------:R-:W-:Y:S02]  /*1a60*/  UIADD3 UR8, UP0, UPT, UR5, UR8, URZ ;  /* 0x0000000805087290 */ /* 0x000fe4000ff1e0ff */
[----:B------:R-:W-:Y:S01]  /*1a70*/  VIADD R3, R3, -UR5 ;  /* 0x8000000503037c36 */ /* 0x000fe20008000000 */
[----:B------:R-:W-:Y:S02]  /*1a80*/  UIADD3 UR4, UPT, UPT, UR4, 0x1, URZ ;  /* 0x0000000104047890 */ /* 0x000fe4000fffe0ff */
[----:B------:R-:W-:Y:S01]  /*1a90*/  UIADD3.X UR9, UPT, UPT, UR16, UR9, URZ, UP0, !UPT ;  /* 0x0000000910097290 */ /* 0x000fe200087fe4ff */
[----:B------:R-:W-:Y:S01]  /*1aa0*/  ISETP.LT.U32.AND P0, PT, R26, UR8, PT ;  /* 0x000000081a007c0c */ /* 0x000fe2000bf01070 */
[----:B------:R-:W-:-:S04]  /*1ab0*/  UMOV UR10, UR6 ;  /* 0x00000006000a7c82 */ /* 0x000fc80008000000 */
[----:B------:R-:W-:-:S05]  /*1ac0*/  IMAD.U32 R11, RZ, RZ, UR9 ;  /* 0x00000009ff0b7e24 */ /* 0x000fca000f8e00ff */
[----:B------:R-:W-:-:S13]  /*1ad0*/  ISETP.GT.U32.AND.EX P0, PT, R11, R2, PT, P0 ;  /* 0x000000020b00720c */ /* 0x000fda0003f04100 */
[----:B------:R-:W-:Y:S05]  /*1ae0*/  @!P0 BRA `(.L_x_48) ;  /* 0xfffffffc00648947 */ /* 0x000fea000383ffff */
.L_x_47:
[C---:B------:R-:W-:Y:S01]  /*1af0*/  VIADD R11, R4.reuse, -UR8 ;  /* 0x80000008040b7c36 */ /* 0x040fe20008000000 */
[----:B------:R-:W-:Y:S01]  /*1b00*/  ISETP.LE.U32.AND P1, PT, R4, UR8, PT ;  /* 0x0000000804007c0c */ /* 0x000fe2000bf23070 */
[----:B------:R-:W-:Y:S01]  /*1b10*/  IMAD.U32 R2, RZ, RZ, UR9 ;  /* 0x00000009ff027e24 */ /* 0x000fe2000f8e00ff */
[----:B------:R-:W-:Y:S02]  /*1b20*/  BSSY.RECONVERGENT B1, `(.L_x_46) ;  /* 0x000007e000017945 */ /* 0x000fe40003800200 */
[----:B------:R-:W-:-:S04]  /*1b30*/  ISETP.GE.AND P0, PT, R0, R11, PT ;  /* 0x0000000b0000720c */ /* 0x000fc80003f06270 */
[----:B------:R-:W-:-:S13]  /*1b40*/  ISETP.GE.U32.OR.EX P0, PT, R2, R5, P0, P1 ;  /* 0x000000050200720c */ /* 0x000fda0000706510 */
[----:B------:R-:W-:Y:S05]  /*1b50*/  @P0 BRA `(.L_x_49) ;  /* 0x0000000400e80947 */ /* 0x000fea0003800000 */
[----:B------:R-:W0:Y:S01]  /*1b60*/  LDC R2, c[0x0][0x3c0] ;  /* 0x0000f000ff027b82 */ /* 0x000e220000000800 */
[----:B------:R-:W-:Y:S01]  /*1b70*/  UIMAD UR6, UR11, 0xe00, URZ ;  /* 0x00000e000b0678a4 */ /* 0x000fe2000f8e02ff */
[----:B------:R-:W-:Y:S01]  /*1b80*/  LOP3.LUT R5, RZ, R0, RZ, 0x33, !PT ;  /* 0x00000000ff057212 */ /* 0x000fe200078e33ff */
[----:B------:R-:W-:Y:S02]  /*1b90*/  BSSY.RECONVERGENT B2, `(.L_x_50) ;  /* 0x0000035000027945 */ /* 0x000fe40003800200 */
[----:B------:R-:W-:-:S06]  /*1ba0*/  UIADD3 UR6, UPT, UPT, UR5, UR6, URZ ;  /* 0x0000000605067290 */ /* 0x000fcc000fffe0ff */
[----:B------:R-:W-:Y:S01]  /*1bb0*/  IADD3 R4, PT, PT, R4, -UR6, R5 ;  /* 0x8000000604047c10 */ /* 0x000fe2000fffe005 */
[----:B0-----:R-:W-:-:S04]  /*1bc0*/  IMAD R5, R2, UR4, RZ ;  /* 0x0000000402057c24 */ /* 0x001fc8000f8e02ff */
[----:B------:R-:W-:-:S05]  /*1bd0*/  IMAD R4, R5, -0xe00, R4 ;  /* 0xfffff20005047824 */ /* 0x000fca00078e0204 */
[C---:B------:R-:W-:Y:S02]  /*1be0*/  ISETP.GE.U32.AND P1, PT, R4.reuse, 0x1e00, PT ;  /* 0x00001e000400780c */ /* 0x040fe40003f26070 */
[----:B------:R-:W-:Y:S01]  /*1bf0*/  LEA.HI R5, R4, 0x1, RZ, 0x17 ;  /* 0x0000000104057811 */ /* 0x000fe200078fb8ff */
[----:B------:R-:W-:-:S03]  /*1c00*/  IMAD.MOV.U32 R4, RZ, RZ, R0 ;  /* 0x000000ffff047224 */ /* 0x000fc600078e0000 */
[----:B------:R-:W-:-:S04]  /*1c10*/  LOP3.LUT R26, R5, 0xf, RZ, 0xc0, !PT ;  /* 0x0000000f051a7812 */ /* 0x000fc800078ec0ff */
[----:B------:R-:W-:-:S03]  /*1c20*/  ISETP.NE.AND P0, PT, R26, RZ, PT ;  /* 0x000000ff1a00720c */ /* 0x000fc60003f05270 */
[----:B------:R-:W-:Y:S10]  /*1c30*/  @!P1 BRA `(.L_x_51) ;  /* 0x0000000000a89947 */ /* 0x000ff40003800000 */
[----:B------:R-:W-:Y:S01]  /*1c40*/  LEA.HI R2, R3, 0x1, RZ, 0x17 ;  /* 0x0000000103027811 */ /* 0x000fe200078fb8ff */
[----:B------:R-:W-:-:S03]  /*1c50*/  IMAD.MOV.U32 R4, RZ, RZ, R0 ;  /* 0x000000ffff047224 */ /* 0x000fc600078e0000 */
[----:B------:R-:W-:-:S05]  /*1c60*/  LOP3.LUT R2, R2, 0xfffff0, RZ, 0xc0, !PT ;  /* 0x00fffff002027812 */ /* 0x000fca00078ec0ff */
[----:B------:R-:W-:-:S07]  /*1c70*/  IMAD.MOV R2, RZ, RZ, -R2 ;  /* 0x000000ffff027224 */ /* 0x000fce00078e0a02 */
.L_x_52:
        /* <DEDUP_REMOVED lines=38> */
.L_x_51:
[----:B------:R-:W-:Y:S05]  /*1ee0*/  BSYNC.RECONVERGENT B2 ;  /* 0x0000000000027941 */ /* 0x000fea0003800200 */
.L_x_50:
[----:B------:R-:W-:Y:S05]  /*1ef0*/  @!P0 BRA `(.L_x_49) ;  /* 0x0000000400008947 */ /* 0x000fea0003800000 */
[----:B------:R-:W-:Y:S01]  /*1f00*/  ISETP.GE.U32.AND P1, PT, R26, 0x8, PT ;  /* 0x000000081a00780c */ /* 0x000fe20003f26070 */
[----:B------:R-:W-:Y:S01]  /*1f10*/  BSSY.RECONVERGENT B2, `(.L_x_53) ;  /* 0x0000019000027945 */ /* 0x000fe20003800200 */
[----:B------:R-:W-:-:S04]  /*1f20*/  LOP3.LUT R2, R5, 0x7, RZ, 0xc0, !PT ;  /* 0x0000000705027812 */ /* 0x000fc800078ec0ff */
[----:B------:R-:W-:-:S07]  /*1f30*/  ISETP.NE.AND P0, PT, R2, RZ, PT ;  /* 0x000000ff0200720c */ /* 0x000fce0003f05270 */
[----:B------:R-:W-:Y:S06]  /*1f40*/  @!P1 BRA `(.L_x_54) ;  /* 0x0000000000549947 */ /* 0x000fec0003800000 */
[----:B------:R-:W-:-:S05]  /*1f50*/  IADD3 R6, P1, PT, R4, UR8, RZ ;  /* 0x0000000804067c10 */ /* 0x000fca000ff3e0ff */
[----:B------:R-:W-:Y:S01]  /*1f60*/  IMAD.X R7, RZ, RZ, UR9, P1 ;  /* 0x00000009ff077e24 */ /* 0x000fe200088e06ff */
[----:B------:R-:W-:-:S04]  /*1f70*/  LEA R24, P1, R6, UR12, 0x3 ;  /* 0x0000000c06187c11 */ /* 0x000fc8000f8218ff */
        /* <DEDUP_REMOVED lines=18> */
.L_x_54:
[----:B------:R-:W-:Y:S05]  /*20a0*/  BSYNC.RECONVERGENT B2 ;  /* 0x0000000000027941 */ /* 0x000fea0003800200 */
.L_x_53:
[----:B------:R-:W-:Y:S05]  /*20b0*/  @!P0 BRA `(.L_x_49) ;  /* 0x0000000000908947 */ /* 0x000fea0003800000 */
[----:B------:R-:W-:Y:S01]  /*20c0*/  ISETP.GE.U32.AND P1, PT, R2, 0x4, PT ;  /* 0x000000040200780c */ /* 0x000fe20003f26070 */
[----:B------:R-:W-:Y:S01]  /*20d0*/  BSSY.RECONVERGENT B2, `(.L_x_55) ;  /* 0x0000010000027945 */ /* 0x000fe20003800200 */
[----:B------:R-:W-:-:S11]  /*20e0*/  LOP3.LUT P0, RZ, R5, 0x3, RZ, 0xc0, !PT ;  /* 0x0000000305ff7812 */ /* 0x000fd6000780c0ff */
[----:B------:R-:W-:Y:S05]  /*20f0*/  @!P1 BRA `(.L_x_56) ;  /* 0x0000000000349947 */ /* 0x000fea0003800000 */
[----:B------:R-:W-:-:S05]  /*2100*/  IADD3 R2, P1, PT, R4, UR8, RZ ;  /* 0x0000000804027c10 */ /* 0x000fca000ff3e0ff */
[----:B------:R-:W-:Y:S01]  /*2110*/  IMAD.X R5, RZ, RZ, UR9, P1 ;  /* 0x00000009ff057e24 */ /* 0x000fe200088e06ff */
[----:B------:R-:W-:-:S04]  /*2120*/  LEA R6, P1, R2, UR12, 0x3 ;  /* 0x0000000c02067c11 */ /* 0x000fc8000f8218ff */
        /* <DEDUP_REMOVED lines=10> */
.L_x_56:
[----:B------:R-:W-:Y:S05]  /*21d0*/  BSYNC.RECONVERGENT B2 ;  /* 0x0000000000027941 */ /* 0x000fea0003800200 */
.L_x_55:
[----:B------:R-:W-:Y:S05]  /*21e0*/  @!P0 BRA `(.L_x_49) ;  /* 0x0000000000448947 */ /* 0x000fea0003800000 */
[----:B------:R-:W-:Y:S02]  /*21f0*/  LOP3.LUT R2, R3, 0xffff, RZ, 0xc0, !PT ;  /* 0x0000ffff03027812 */ /* 0x000fe400078ec0ff */
[----:B------:R-:W-:Y:S02]  /*2200*/  IADD3 R6, P0, PT, R4, UR10, RZ ;  /* 0x0000000a04067c10 */ /* 0x000fe4000ff1e0ff */
[----:B------:R-:W-:Y:S02]  /*2210*/  LEA.HI R2, R2, 0x1, RZ, 0x17 ;  /* 0x0000000102027811 */ /* 0x000fe400078fb8ff */
[----:B------:R-:W-:Y:S01]  /*2220*/  LEA R5, P1, R6, UR12, 0x3 ;  /* 0x0000000c06057c11 */ /* 0x000fe2000f8218ff */
[----:B------:R-:W-:Y:S01]  /*2230*/  IMAD.X R3, RZ, RZ, UR7, P0 ;  /* 0x00000007ff037e24 */ /* 0x000fe200080e06ff */
[----:B------:R-:W-:-:S04]  /*2240*/  LOP3.LUT R2, R2, 0x3, RZ, 0xc0, !PT ;  /* 0x0000000302027812 */ /* 0x000fc800078ec0ff */
[----:B------:R-:W-:Y:S01]  /*2250*/  LEA.HI.X R6, R6, UR13, R3, 0x3, P1 ;  /* 0x0000000d06067c11 */ /* 0x000fe200088f1c03 */
[----:B------:R-:W-:-:S07]  /*2260*/  IMAD.MOV R4, RZ, RZ, -R2 ;  /* 0x000000ffff047224 */ /* 0x000fce00078e0a02 */
.L_x_57:
[----:B------:R-:W-:Y:S02]  /*2270*/  IMAD.MOV.U32 R2, RZ, RZ, R5 ;  /* 0x000000ffff027224 */ /* 0x000fe400078e0005 */
[----:B------:R-:W-:-:S06]  /*2280*/  IMAD.MOV.U32 R3, RZ, RZ, R6 ;  /* 0x000000ffff037224 */ /* 0x000fcc00078e0006 */
[----:B------:R-:W2:Y:S01]  /*2290*/  LDG.E.64 R2, desc[UR14][R2.64] ;  /* 0x0000000e02027981 */ /* 0x000ea2000c1e1b00 */
[----:B------:R-:W-:Y:S01]  /*22a0*/  VIADD R4, R4, 0x1 ;  /* 0x0000000104047836 */ /* 0x000fe20000000000 */
[----:B------:R-:W-:-:S04]  /*22b0*/  IADD3 R5, P1, PT, R5, 0x1000, RZ ;  /* 0x0000100005057810 */ /* 0x000fc80007f3e0ff */
[----:B------:R-:W-:Y:S01]  /*22c0*/  ISETP.NE.AND P0, PT, R4, RZ, PT ;  /* 0x000000ff0400720c */ /* 0x000fe20003f05270 */
[----:B------:R-:W-:Y:S01]  /*22d0*/  IMAD.X R6, RZ, RZ, R6, P1 ;  /* 0x000000ffff067224 */ /* 0x000fe200008e0606 */
[----:B--2---:R-:W-:-:S11]  /*22e0*/  DFMA R8, R2, R2, R8 ;  /* 0x000000020208722b */ /* 0x004fd60000000008 */
[----:B------:R-:W-:Y:S05]  /*22f0*/  @P0 BRA `(.L_x_57) ;  /* 0xfffffffc00dc0947 */ /* 0x000fea000383ffff */
.L_x_49:
[----:B------:R-:W-:Y:S05]  /*2300*/  BSYNC.RECONVERGENT B1 ;  /* 0x0000000000017941 */ /* 0x000fea0003800200 */
.L_x_46:
        /* <DEDUP_REMOVED lines=42> */
[----:B------:R-:W1:Y:S01]  /*25b0*/  S2UR UR5, SR_CgaCtaId ;  /* 0x00000000000579c3 */ /* 0x000e620000008800 */
[----:B------:R-:W-:Y:S02]  /*25c0*/  UMOV UR4, 0x400 ;  /* 0x0000040000047882 */ /* 0x000fe40000000000 */
[----:B-1----:R-:W-:-:S09]  /*25d0*/  ULEA UR4, UR5, UR4, 0x18 ;  /* 0x0000000405047291 */ /* 0x002fd2000f8ec0ff */
[----:B0-----:R-:W0:Y:S04]  /*25e0*/  LDS.64 R2, [UR4+0x18] ;  /* 0x00001804ff027984 */ /* 0x001e280008000a00 */
        /* <DEDUP_REMOVED lines=22> */
.L_x_45:
[----:B------:R-:W-:Y:S05]  /*2750*/  BSYNC.RECONVERGENT B0 ;  /* 0x0000000000007941 */ /* 0x000fea0003800200 */
.L_x_30:
[----:B------:R-:W-:Y:S05]  /*2760*/  @P0 EXIT ;  /* 0x000000000000094d */ /* 0x000fea0003800000 */
[----:B------:R-:W3:Y:S02]  /*2770*/  LDCU.64 UR4, c[0x0][0x388] ;  /* 0x00007100ff0477ac */ /* 0x000ee40008000a00 */
[----:B---3--:R-:W-:-:S06]  /*2780*/  UIMAD.WIDE.U32 UR4, UR11, 0x8, UR4 ;  /* 0x000000080b0478a5 */ /* 0x008fcc000f8e0004 */
[----:B------:R-:W-:Y:S02]  /*2790*/  IMAD.U32 R2, RZ, RZ, UR4 ;  /* 0x00000004ff027e24 */ /* 0x000fe4000f8e00ff */
[----:B0-2---:R-:W-:-:S05]  /*27a0*/  IMAD.U32 R3, RZ, RZ, UR5 ;  /* 0x00000005ff037e24 */ /* 0x005fca000f8e00ff */
[----:B------:R-:W-:Y:S01]  /*27b0*/  STG.E.64 desc[UR14][R2.64], R8 ;  /* 0x0000000802007986 */ /* 0x000fe2000c101b0e */
[----:B------:R-:W-:Y:S05]  /*27c0*/  EXIT ;  /* 0x000000000000794d */ /* 0x000fea0003800000 */
.L_x_58:
        /* <DEDUP_REMOVED lines=11> */
.L_x_371:


//--------------------- .text._ZN3cub18CUB_300001_SM_10006detail6reduce28DeviceReduceSingleTileKernelINS2_10policy_hubIdyN4cuda3std3__44plusIdEEE10Policy1000EN6thrust24THRUST_300001_SM_1000_NS10device_ptrIdEEPdyS9_dd6squareEEvT0_T1_T2_T3_T4_T6_ --------------------------
	.section	.text._ZN3cub18CUB_300001_SM_10006detail6reduce28DeviceReduceSingleTileKernelINS2_10policy_hubIdyN4cuda3std3__44plusIdEEE10Policy1000EN6thrust24THRUST_300001_SM_1000_NS10device_ptrIdEEPdyS9_dd6squareEEvT0_T1_T2_T3_T4_T6_,"ax",@progbits
	.align	128
        .global         _ZN3cub18CUB_300001_SM_10006detail6reduce28DeviceReduceSingleTileKernelINS2_10policy_hubIdyN4cuda3std3__44plusIdEEE10Policy1000EN6thrust24THRUST_300001_SM_1000_NS10device_ptrIdEEPdyS9_dd6squareEEvT0_T1_T2_T3_T4_T6_
        .type           _ZN3cub18CUB_300001_SM_10006detail6reduce28DeviceReduceSingleTileKernelINS2_10policy_hubIdyN4cuda3std3__44plusIdEEE10Policy1000EN6thrust24THRUST_300001_SM_1000_NS10device_ptrIdEEPdyS9_dd6squareEEvT0_T1_T2_T3_T4_T6_,@function
        .size           _ZN3cub18CUB_300001_SM_10006detail6reduce28DeviceReduceSingleTileKernelINS2_10policy_hubIdyN4cuda3std3__44plusIdEEE10Policy1000EN6thrust24THRUST_300001_SM_1000_NS10device_ptrIdEEPdyS9_dd6squareEEvT0_T1_T2_T3_T4_T6_,(.L_x_372 - _ZN3cub18CUB_300001_SM_10006detail6reduce28DeviceReduceSingleTileKernelINS2_10policy_hubIdyN4cuda3std3__44plusIdEEE10Policy1000EN6thrust24THRUST_300001_SM_1000_NS10device_ptrIdEEPdyS9_dd6squareEEvT0_T1_T2_T3_T4_T6_)
        .other          _ZN3cub18CUB_300001_SM_10006detail6reduce28DeviceReduceSingleTileKernelINS2_10policy_hubIdyN4cuda3std3__44plusIdEEE10Policy1000EN6thrust24THRUST_300001_SM_1000_NS10device_ptrIdEEPdyS9_dd6squareEEvT0_T1_T2_T3_T4_T6_,@"STO_CUDA_ENTRY STV_DEFAULT"
_ZN3cub18CUB_300001_SM_10006detail6reduce28DeviceReduceSingleTileKernelINS2_10policy_hubIdyN4cuda3std3__44plusIdEEE10Policy1000EN6thrust24THRUST_300001_SM_1000_NS10device_ptrIdEEPdyS9_dd6squareEEvT0_T1_T2_T3_T4_T6_:
.text._ZN3cub18CUB_300001_SM_10006detail6reduce28DeviceReduceSingleTileKernelINS2_10policy_hubIdyN4cuda3std3__44plusIdEEE10Policy1000EN6thrust24THRUST_300001_SM_1000_NS10device_ptrIdEEPdyS9_dd6squareEEvT0_T1_T2_T3_T4_T6_:
[----:B------:R-:W-:Y:S01]  /*0000*/  LDC R1, c[0x0][0x37c] ;  /* 0x0000df00ff017b82 */ /* 0x000fe20000000800 */
[----:B------:R-:W0:Y:S01]  /*0010*/  LDCU.64 UR4, c[0x0][0x390] ;  /* 0x00007200ff0477ac */ /* 0x000e220008000a00 */
[----:B------:R-:W1:Y:S01]  /*0020*/  LDCU.64 UR6, c[0x0][0x358] ;  /* 0x00006b00ff0677ac */ /* 0x000e620008000a00 */
[----:B0-----:R-:W-:Y:S02]  /*0030*/  IMAD.U32 R8, RZ, RZ, UR4 ;  /* 0x00000004ff087e24 */ /* 0x001fe4000f8e00ff */
[----:B------:R-:W-:-:S03]  /*0040*/  IMAD.U32 R9, RZ, RZ, UR5 ;  /* 0x00000005ff097e24 */ /* 0x000fc6000f8e00ff */
[----:B------:R-:W-:-:S04]  /*0050*/  ISETP.NE.U32.AND P0, PT, R8, RZ, PT ;  /* 0x000000ff0800720c */ /* 0x000fc80003f05070 */
[----:B------:R-:W-:-:S13]  /*0060*/  ISETP.NE.AND.EX P0, PT, R9, RZ, PT, P0 ;  /* 0x000000ff0900720c */ /* 0x000fda0003f05300 */
        /* <DEDUP_REMOVED lines=8> */
.L_x_59:
[----:B------:R-:W-:Y:S01]  /*00f0*/  ISETP.GT.U32.AND P0, PT, R8, 0xdff, PT ;  /* 0x00000dff0800780c */ /* 0x000fe20003f04070 */
[----:B------:R-:W-:Y:S03]  /*0100*/  BSSY.RECONVERGENT B0, `(.L_x_60) ;  /* 0x000024f000007945 */ /* 0x000fe60003800200 */
[----:B------:R-:W-:-:S13]  /*0110*/  ISETP.GT.U32.AND.EX P0, PT, R9, RZ, PT, P0 ;  /* 0x000000ff0900720c */ /* 0x000fda0003f04100 */
[----:B------:R-:W-:Y:S05]  /*0120*/  @P0 BRA `(.L_x_61) ;  /* 0x0000001400380947 */ /* 0x000fea0003800000 */
[----:B------:R-:W0:Y:S01]  /*0130*/  S2R R0, SR_TID.X ;  /* 0x0000000000007919 */ /* 0x000e220000002100 */
[----:B------:R-:W-:Y:S01]  /*0140*/  BSSY.RECONVERGENT B1, `(.L_x_62) ;  /* 0x000000a000017945 */ /* 0x000fe20003800200 */
[----:B------:R-:W-:Y:S02]  /*0150*/  CS2R R4, SRZ ;  /* 0x0000000000047805 */ /* 0x000fe4000001ff00 */
[----:B0-----:R-:W-:Y:S01]  /*0160*/  ISETP.GE.U32.AND P0, PT, R0, R8, PT ;  /* 0x000000080000720c */ /* 0x001fe20003f06070 */
[----:B------:R-:W-:-:S12]  /*0170*/  IMAD.MOV.U32 R2, RZ, RZ, R0 ;  /* 0x000000ffff027224 */ /* 0x000fd800078e0000 */
[----:B------:R-:W-:Y:S05]  /*0180*/  @P0 BRA `(.L_x_63) ;  /* 0x0000000000140947 */ /* 0x000fea0003800000 */
[----:B------:R-:W0:Y:S02]  /*0190*/  LDC.64 R6, c[0x0][0x380] ;  /* 0x0000e000ff067b82 */ /* 0x000e240000000a00 */
[----:B0-----:R-:W-:-:S06]  /*01a0*/  IMAD.WIDE.U32 R6, R0, 0x8, R6 ;  /* 0x0000000800067825 */ /* 0x001fcc00078e0006 */
[----:B------:R-:W2:Y:S01]  /*01b0*/  LDG.E.64 R6, desc[UR6][R6.64] ;  /* 0x0000000606067981 */ /* 0x000ea2000c1e1b00 */
[----:B------:R-:W-:Y:S01]  /*01c0*/  VIADD R2, R0, 0x200 ;  /* 0x0000020000027836 */ /* 0x000fe20000000000 */
[----:B--2---:R-:W-:-:S11]  /*01d0*/  DMUL R4, R6, R6 ;  /* 0x0000000606047228 */ /* 0x004fd60000000000 */
.L_x_63:
[----:B------:R-:W-:Y:S05]  /*01e0*/  BSYNC.RECONVERGENT B1 ;  /* 0x0000000000017941 */ /* 0x000fea0003800200 */
.L_x_62:
[----:B------:R-:W-:Y:S01]  /*01f0*/  ISETP.GE.U32.AND P0, PT, R2, R8, PT ;  /* 0x000000080200720c */ /* 0x000fe20003f06070 */
[----:B------:R-:W-:-:S12]  /*0200*/  BSSY.RECONVERGENT B1, `(.L_x_64) ;  /* 0x000006d000017945 */ /* 0x000fd80003800200 */
[----:B------:R-:W-:Y:S05]  /*0210*/  @P0 BRA `(.L_x_65) ;  /* 0x0000000400ac0947 */ /* 0x000fea0003800000 */
[----:B------:R-:W-:Y:S01]  /*0220*/  LOP3.LUT R3, RZ, R2, RZ, 0x33, !PT ;  /* 0x00000002ff037212 */ /* 0x000fe200078e33ff */
[----:B------:R-:W-:Y:S04]  /*0230*/  BSSY.RECONVERGENT B2, `(.L_x_66) ;  /* 0x0000033000027945 */ /* 0x000fe80003800200 */
[----:B------:R-:W-:-:S05]  /*0240*/  IMAD.IADD R6, R3, 0x1, R8 ;  /* 0x0000000103067824 */ /* 0x000fca00078e0208 */
[C---:B------:R-:W-:Y:S02]  /*0250*/  ISETP.GE.U32.AND P1, PT, R6.reuse, 0x1e00, PT ;  /* 0x00001e000600780c */ /* 0x040fe40003f26070 */
[----:B------:R-:W-:-:S04]  /*0260*/  LEA.HI R3, R6, 0x1, RZ, 0x17 ;  /* 0x0000000106037811 */ /* 0x000fc800078fb8ff */
[----:B------:R-:W-:-:S04]  /*0270*/  LOP3.LUT R43, R3, 0xf, RZ, 0xc0, !PT ;  /* 0x0000000f032b7812 */ /* 0x000fc800078ec0ff */
[----:B------:R-:W-:-:S03]  /*0280*/  ISETP.NE.AND P0, PT, R43, RZ, PT ;  /* 0x000000ff2b00720c */ /* 0x000fc60003f05270 */
[----:B------:R-:W-:Y:S10]  /*0290*/  @!P1 BRA `(.L_x_67) ;  /* 0x0000000000b09947 */ /* 0x000ff40003800000 */
[----:B------:R-:W0:Y:S01]  /*02a0*/  LDC.64 R6, c[0x0][0x380] ;  /* 0x0000e000ff067b82 */ /* 0x000e220000000a00 */
[----:B------:R-:W-:-:S05]  /*02b0*/  LOP3.LUT R42, R3, 0xfffff0, RZ, 0xc0, !PT ;  /* 0x00fffff0032a7812 */ /* 0x000fca00078ec0ff */
[----:B------:R-:W-:Y:S02]  /*02c0*/  IMAD.MOV R42, RZ, RZ, -R42 ;  /* 0x000000ffff2a7224 */ /* 0x000fe400078e0a2a */
[----:B0-----:R-:W-:-:S03]  /*02d0*/  IMAD.WIDE.U32 R6, R2, 0x8, R6 ;  /* 0x0000000802067825 */ /* 0x001fc600078e0006 */
[----:B------:R-:W-:-:S05]  /*02e0*/  IADD3 R6, P1, PT, R6, 0x8000, RZ ;  /* 0x0000800006067810 */ /* 0x000fca0007f3e0ff */
[----:B------:R-:W-:-:S08]  /*02f0*/  IMAD.X R7, RZ, RZ, R7, P1 ;  /* 0x000000ffff077224 */ /* 0x000fd000008e0607 */
.L_x_68:
[----:B------:R-:W2:Y:S04]  /*0300*/  LDG.E.64 R10, desc[UR6][R6.64+-0x8000] ;  /* 0xff800006060a7981 */ /* 0x000ea8000c1e1b00 */
[----:B------:R-:W3:Y:S04]  /*0310*/  LDG.E.64 R12, desc[UR6][R6.64+-0x7000] ;  /* 0xff900006060c7981 */ /* 0x000ee8000c1e1b00 */
[----:B------:R-:W4:Y:S04]  /*0320*/  LDG.E.64 R14, desc[UR6][R6.64+-0x6000] ;  /* 0xffa00006060e7981 */ /* 0x000f28000c1e1b00 */
[----:B------:R-:W5:Y:S04]  /*0330*/  LDG.E.64 R16, desc[UR6][R6.64+-0x5000] ;  /* 0xffb0000606107981 */ /* 0x000f68000c1e1b00 */
        /* <DEDUP_REMOVED lines=11> */
[----:B------:R0:W5:Y:S01]  /*03f0*/  LDG.E.64 R40, desc[UR6][R6.64+0x7000] ;  /* 0x0070000606287981 */ /* 0x000162000c1e1b00 */
[----:B------:R-:W-:-:S02]  /*0400*/  VIADD R42, R42, 0x10 ;  /* 0x000000102a2a7836 */ /* 0x000fc40000000000 */
        /* <DEDUP_REMOVED lines=19> */
[----:B------:R-:W-:Y:S01]  /*0540*/  DFMA R4, R40, R40, R4 ;  /* 0x000000282804722b */ /* 0x000fe20000000004 */
[----:B------:R-:W-:Y:S10]  /*0550*/  @P1 BRA `(.L_x_68) ;  /* 0xfffffffc00681947 */ /* 0x000ff4000383ffff */
.L_x_67:
[----:B------:R-:W-:Y:S05]  /*0560*/  BSYNC.RECONVERGENT B2 ;  /* 0x0000000000027941 */ /* 0x000fea0003800200 */
.L_x_66:
[----:B------:R-:W-:Y:S05]  /*0570*/  @!P0 BRA `(.L_x_65) ;  /* 0x0000000000d48947 */ /* 0x000fea0003800000 */
[----:B------:R-:W-:Y:S01]  /*0580*/  ISETP.GE.U32.AND P0, PT, R43, 0x8, PT ;  /* 0x000000082b00780c */ /* 0x000fe20003f06070 */
[----:B------:R-:W-:Y:S01]  /*0590*/  BSSY.RECONVERGENT B2, `(.L_x_69) ;  /* 0x0000017000027945 */ /* 0x000fe20003800200 */
[----:B------:R-:W-:-:S04]  /*05a0*/  LOP3.LUT R26, R3, 0x7, RZ, 0xc0, !PT ;  /* 0x00000007031a7812 */ /* 0x000fc800078ec0ff */
[----:B------:R-:W-:-:S07]  /*05b0*/  ISETP.NE.AND P1, PT, R26, RZ, PT ;  /* 0x000000ff1a00720c */ /* 0x000fce0003f25270 */
[----:B------:R-:W-:Y:S06]  /*05c0*/  @!P0 BRA `(.L_x_70) ;  /* 0x00000000004c8947 */ /* 0x000fec0003800000 */
[----:B------:R-:W0:Y:S02]  /*05d0*/  LDC.64 R6, c[0x0][0x380] ;  /* 0x0000e000ff067b82 */ /* 0x000e240000000a00 */
[----:B0-----:R-:W-:-:S05]  /*05e0*/  IMAD.WIDE R6, R2, 0x8, R6 ;  /* 0x0000000802067825 */ /* 0x001fca00078e0206 */
        /* <DEDUP_REMOVED lines=17> */
.L_x_70:
[----:B------:R-:W-:Y:S05]  /*0700*/  BSYNC.RECONVERGENT B2 ;  /* 0x0000000000027941 */ /* 0x000fea0003800200 */
.L_x_69:
        /* <DEDUP_REMOVED lines=17> */
.L_x_72:
[----:B------:R-:W-:Y:S05]  /*0820*/  BSYNC.RECONVERGENT B2 ;  /* 0x0000000000027941 */ /* 0x000fea0003800200 */
.L_x_71:
[----:B------:R-:W-:Y:S05]  /*0830*/  @!P1 BRA `(.L_x_65) ;  /* 0x0000000000249947 */ /* 0x000fea0003800000 */
[----:B------:R-:W0:Y:S01]  /*0840*/  LDC.64 R10, c[0x0][0x380] ;  /* 0x0000e000ff0a7b82 */ /* 0x000e220000000a00 */
[----:B------:R-:W-:-:S07]  /*0850*/  IMAD.MOV R3, RZ, RZ, -R3 ;  /* 0x000000ffff037224 */ /* 0x000fce00078e0a03 */
.L_x_73:
[----:B0-----:R-:W-:-:S06]  /*0860*/  IMAD.WIDE R6, R2, 0x8, R10 ;  /* 0x0000000802067825 */ /* 0x001fcc00078e020a */
[----:B------:R-:W2:Y:S01]  /*0870*/  LDG.E.64 R6, desc[UR6][R6.64] ;  /* 0x0000000606067981 */ /* 0x000ea2000c1e1b00 */
[----:B------:R-:W-:Y:S02]  /*0880*/  VIADD R3, R3, 0x1 ;  /* 0x0000000103037836 */ /* 0x000fe40000000000 */
[----:B------:R-:W-:-:S03]  /*0890*/  VIADD R2, R2, 0x200 ;  /* 0x0000020002027836 */ /* 0x000fc60000000000 */
[----:B------:R-:W-:Y:S01]  /*08a0*/  ISETP.NE.AND P0, PT, R3, RZ, PT ;  /* 0x000000ff0300720c */ /* 0x000fe20003f05270 */
[----:B--2---:R-:W-:-:S12]  /*08b0*/  DFMA R4, R6, R6, R4 ;  /* 0x000000060604722b */ /* 0x004fd80000000004 */
[----:B------:R-:W-:Y:S05]  /*08c0*/  @P0 BRA `(.L_x_73) ;  /* 0xfffffffc00e40947 */ /* 0x000fea000383ffff */
.L_x_65:
[----:B------:R-:W-:Y:S05]  /*08d0*/  BSYNC.RECONVERGENT B1 ;  /* 0x0000000000017941 */ /* 0x000fea0003800200 */
.L_x_64:
[----:B------:R-:W-:-:S04]  /*08e0*/  ISETP.GE.U32.AND P0, PT, R8, 0x200, PT ;  /* 0x000002000800780c */ /* 0x000fc80003f06070 */
[----:B------:R-:W-:-:S13]  /*08f0*/  ISETP.GE.U32.AND.EX P0, PT, R9, RZ, PT, P0 ;  /* 0x000000ff0900720c */ /* 0x000fda0003f06100 */
        /* <DEDUP_REMOVED lines=32> */
[----:B------:R-:W-:Y:S02]  /*0b00*/  ISETP.GT.AND P0, PT, R10, 0xf, PT ;  /* 0x0000000f0a00780c */ /* 0x000fe40003f04270 */
[----:B------:R-:W-:Y:S01]  /*0b10*/  @!P1 LOP3.LUT R8, R4, 0xf8, RZ, 0xc0, !PT ;  /* 0x000000f804089812 */ /* 0x000fe200078ec0ff */
[----:B------:R-:W0:Y:S04]  /*0b20*/  SHFL.DOWN PT, R3, R7, 0x10, 0x1f ;  /* 0x0a001f0007037f89 */ /* 0x000e2800000e0000 */
[----:B------:R-:W-:Y:S01]  /*0b30*/  @!P1 IMAD.IADD R9, R8, 0x1, R9 ;  /* 0x0000000108099824 */ /* 0x000fe200078e0209 */
[----:B0-----:R-:W-:-:S07]  /*0b40*/  DADD R4, R2, R6 ;  /* 0x0000000002047229 */ /* 0x001fce0000000006 */
[----:B------:R0:W-:Y:S01]  /*0b50*/  @!P1 STS.64 [R9+0x10], R4 ;  /* 0x0000100409009388 */ /* 0x0001e20000000a00 */
[----:B------:R-:W-:Y:S01]  /*0b60*/  BAR.SYNC.DEFER_BLOCKING 0x0 ;  /* 0x0000000000007b1d */ /* 0x000fe20000010000 */
[----:B------:R-:W-:Y:S02]  /*0b70*/  ISETP.NE.AND P1, PT, R0, RZ, PT ;  /* 0x000000ff0000720c */ /* 0x000fe40003f25270 */
[----:B------:R-:W-:Y:S02]  /*0b80*/  FSEL R2, R6, R4, P0 ;  /* 0x0000000406027208 */ /* 0x000fe40000000000 */
[----:B------:R-:W-:-:S09]  /*0b90*/  FSEL R3, R7, R5, P0 ;  /* 0x0000000507037208 */ /* 0x000fd20000000000 */
[----:B0-----:R-:W-:Y:S05]  /*0ba0*/  @P1 BRA `(.L_x_75) ;  /* 0x0000001800901947 */ /* 0x001fea0003800000 */
        /* <DEDUP_REMOVED lines=27> */
.L_x_74:
[----:B------:R-:W-:Y:S01]  /*0d60*/  LOP3.LUT R2, R0, 0x3e0, RZ, 0xc0, !PT ;  /* 0x000003e000027812 */ /* 0x000fe200078ec0ff */
[----:B------:R-:W0:Y:S03]  /*0d70*/  S2R R12, SR_LANEID ;  /* 0x00000000000c7919 */ /* 0x000e260000000000 */
[----:B------:R-:W-:Y:S01]  /*0d80*/  LOP3.LUT R7, RZ, R2, RZ, 0x33, !PT ;  /* 0x00000002ff077212 */ /* 0x000fe200078e33ff */
[----:B------:R-:W-:-:S04]  /*0d90*/  VIADD R3, R2, 0x20 ;  /* 0x0000002002037836 */ /* 0x000fc80000000000 */
[----:B------:R-:W-:Y:S01]  /*0da0*/  IMAD.IADD R7, R7, 0x1, R8 ;  /* 0x0000000107077824 */ /* 0x000fe200078e0208 */
[----:B------:R-:W-:-:S04]  /*0db0*/  ISETP.GT.U32.AND P0, PT, R3, R8, PT ;  /* 0x000000080300720c */ /* 0x000fc80003f04070 */
[----:B------:R-:W-:-:S05]  /*0dc0*/  SEL R13, R7, 0x1f, P0 ;  /* 0x0000001f070d7807 */ /* 0x000fca0000000000 */
[----:B------:R-:W-:Y:S04]  /*0dd0*/  SHFL.DOWN PT, R2, R4, 0x1, R13 ;  /* 0x0820000004027989 */ /* 0x000fe800000e000d */
[----:B------:R-:W1:Y:S01]  /*0de0*/  SHFL.DOWN PT, R3, R5, 0x1, R13 ;  /* 0x0820000005037989 */ /* 0x000e6200000e000d */
[C---:B0-----:R-:W-:Y:S01]  /*0df0*/  ISETP.GE.AND P0, PT, R12.reuse, R13, PT ;  /* 0x0000000d0c00720c */ /* 0x041fe20003f06270 */
[C---:B------:R-:W-:Y:S01]  /*0e00*/  VIADD R10, R12.reuse, 0x2 ;  /* 0x000000020c0a7836 */ /* 0x040fe20000000000 */
[----:B------:R-:W-:Y:S01]  /*0e10*/  ISETP.NE.AND P1, PT, R12, RZ, PT ;  /* 0x000000ff0c00720c */ /* 0x000fe20003f25270 */
[----:B-1----:R-:W-:-:S10]  /*0e20*/  DADD R2, R2, R4 ;  /* 0x0000000002027229 */ /* 0x002fd40000000004 */
[----:B------:R-:W-:Y:S01]  /*0e30*/  FSEL R6, R2, R4, !P0 ;  /* 0x0000000402067208 */ /* 0x000fe20004000000 */
[----:B------:R-:W-:Y:S01]  /*0e40*/  VIADD R4, R12, 0x4 ;  /* 0x000000040c047836 */ /* 0x000fe20000000000 */
[----:B------:R-:W-:Y:S02]  /*0e50*/  FSEL R7, R3, R5, !P0 ;  /* 0x0000000503077208 */ /* 0x000fe40004000000 */
[----:B------:R-:W-:Y:S01]  /*0e60*/  ISETP.GT.AND P0, PT, R10, R13, PT ;  /* 0x0000000d0a00720c */ /* 0x000fe20003f04270 */
[----:B------:R-:W-:Y:S04]  /*0e70*/  SHFL.DOWN PT, R2, R6, 0x2, R13 ;  /* 0x0840000006027989 */ /* 0x000fe800000e000d */
[----:B------:R-:W0:Y:S02]  /*0e80*/  SHFL.DOWN PT, R3, R7, 0x2, R13 ;  /* 0x0840000007037989 */ /* 0x000e2400000e000d */
[----:B0-----:R-:W-:-:S10]  /*0e90*/  DADD R2, R2, R6 ;  /* 0x0000000002027229 */ /* 0x001fd40000000006 */
[----:B------:R-:W-:Y:S01]  /*0ea0*/  FSEL R10, R6, R2, P0 ;  /* 0x00000002060a7208 */ /* 0x000fe20000000000 */
[----:B------:R-:W-:Y:S01]  /*0eb0*/  VIADD R6, R12, 0x8 ;  /* 0x000000080c067836 */ /* 0x000fe20000000000 */
[----:B------:R-:W-:Y:S02]  /*0ec0*/  FSEL R11, R7, R3, P0 ;  /* 0x00000003070b7208 */ /* 0x000fe40000000000 */
[----:B------:R-:W-:Y:S01]  /*0ed0*/  ISETP.GT.AND P0, PT, R4, R13, PT ;  /* 0x0000000d0400720c */ /* 0x000fe20003f04270 */
[----:B------:R-:W-:Y:S04]  /*0ee0*/  SHFL.DOWN PT, R2, R10, 0x4, R13 ;  /* 0x088000000a027989 */ /* 0x000fe800000e000d */
[----:B------:R-:W0:Y:S02]  /*0ef0*/  SHFL.DOWN PT, R3, R11, 0x4, R13 ;  /* 0x088000000b037989 */ /* 0x000e2400000e000d */
[----:B0-----:R-:W-:-:S10]  /*0f00*/  DADD R2, R2, R10 ;  /* 0x0000000002027229 */ /* 0x001fd4000000000a */
[----:B------:R-:W-:Y:S02]  /*0f10*/  FSEL R4, R10, R2, P0 ;  /* 0x000000020a047208 */ /* 0x000fe40000000000 */
[----:B------:R-:W-:Y:S02]  /*0f20*/  FSEL R5, R11, R3, P0 ;  /* 0x000000030b057208 */ /* 0x000fe40000000000 */
[----:B------:R-:W-:Y:S01]  /*0f30*/  ISETP.GT.AND P0, PT, R6, R13, PT ;  /* 0x0000000d0600720c */ /* 0x000fe20003f04270 */
[----:B------:R-:W-:Y:S01]  /*0f40*/  SHFL.DOWN PT, R2, R4, 0x8, R13 ;  /* 0x0900000004027989 */ /* 0x000fe200000e000d */
[----:B------:R-:W-:-:S03]  /*0f50*/  @!P1 MOV R10, 0x400 ;  /* 0x00000400000a9802 */ /* 0x000fc60000000f00 */
[----:B------:R-:W0:Y:S01]  /*0f60*/  SHFL.DOWN PT, R3, R5, 0x8, R13 ;  /* 0x0900000005037989 */ /* 0x000e2200000e000d */
[----:B------:R-:W1:Y:S01]  /*0f70*/  @!P1 S2R R11, SR_CgaCtaId ;  /* 0x00000000000b9919 */ /* 0x000e620000008800 */
[----:B0-----:R-:W-:-:S10]  /*0f80*/  DADD R2, R2, R4 ;  /* 0x0000000002027229 */ /* 0x001fd40000000004 */
[----:B------:R-:W-:Y:S01]  /*0f90*/  FSEL R6, R4, R2, P0 ;  /* 0x0000000204067208 */ /* 0x000fe20000000000 */
[----:B------:R-:W-:Y:S01]  /*0fa0*/  VIADD R4, R12, 0x10 ;  /* 0x000000100c047836 */ /* 0x000fe20000000000 */
[----:B------:R-:W-:Y:S02]  /*0fb0*/  FSEL R7, R5, R3, P0 ;  /* 0x0000000305077208 */ /* 0x000fe40000000000 */
[----:B------:R-:W-:Y:S01]  /*0fc0*/  @!P1 SHF.R.U32.HI R5, RZ, 0x2, R0 ;  /* 0x00000002ff059819 */ /* 0x000fe20000011600 */
[----:B------:R-:W-:Y:S01]  /*0fd0*/  SHFL.DOWN PT, R2, R6, 0x10, R13 ;  /* 0x0a00000006027989 */ /* 0x000fe200000e000d */
[----:B-1----:R-:W-:Y:S02]  /*0fe0*/  @!P1 LEA R10, R11, R10, 0x18 ;  /* 0x0000000a0b0a9211 */ /* 0x002fe400078ec0ff */
[----:B------:R-:W-:Y:S01]  /*0ff0*/  @!P1 LOP3.LUT R5, R5, 0xf8, RZ, 0xc0, !PT ;  /* 0x000000f805059812 */ /* 0x000fe200078ec0ff */
[----:B------:R-:W0:Y:S01]  /*1000*/  SHFL.DOWN PT, R3, R7, 0x10, R13 ;  /* 0x0a00000007037989 */ /* 0x000e2200000e000d */
[----:B------:R-:W-:-:S03]  /*1010*/  ISETP.GT.AND P0, PT, R4, R13, PT ;  /* 0x0000000d0400720c */ /* 0x000fc60003f04270 */
[----:B------:R-:W-:Y:S01]  /*1020*/  @!P1 IMAD.IADD R5, R5, 0x1, R10 ;  /* 0x0000000105059824 */ /* 0x000fe200078e020a */
[----:B0-----:R-:W-:-:S10]  /*1030*/  DADD R2, R2, R6 ;  /* 0x0000000002027229 */ /* 0x001fd40000000006 */
[----:B------:R-:W-:Y:S02]  /*1040*/  FSEL R2, R6, R2, P0 ;  /* 0x0000000206027208 */ /* 0x000fe40000000000 */
[----:B------:R-:W-:-:S05]  /*1050*/  FSEL R3, R7, R3, P0 ;  /* 0x0000000307037208 */ /* 0x000fca0000000000 */
[----:B------:R0:W-:Y:S01]  /*1060*/  @!P1 STS.64 [R5+0x10], R2 ;  /* 0x0000100205009388 */ /* 0x0001e20000000a00 */
[----:B------:R-:W-:Y:S01]  /*1070*/  BAR.SYNC.DEFER_BLOCKING 0x0 ;  /* 0x0000000000007b1d */ /* 0x000fe20000010000 */
[----:B------:R-:W-:-:S13]  /*1080*/  ISETP.NE.AND P1, PT, R0, RZ, PT ;  /* 0x000000ff0000720c */ /* 0x000fda0003f25270 */
[----:B0-----:R-:W-:Y:S05]  /*1090*/  @P1 BRA `(.L_x_75) ;  /* 0x0000001400541947 */ /* 0x001fea0003800000 */
[----:B------:R-:W0:Y:S01]  /*10a0*/  S2UR UR5, SR_CgaCtaId ;  /* 0x00000000000579c3 */ /* 0x000e220000008800 */
[----:B------:R-:W-:Y:S01]  /*10b0*/  UMOV UR4, 0x400 ;  /* 0x0000040000047882 */ /* 0x000fe20000000000 */
[----:B------:R-:W-:-:S04]  /*10c0*/  ISETP.GT.U32.AND P0, PT, R8, 0x20, PT ;  /* 0x000000200800780c */ /* 0x000fc80003f04070 */
[----:B------:R-:W-:Y:S01]  /*10d0*/  ISETP.GT.U32.AND.EX P0, PT, R9, RZ, PT, P0 ;  /* 0x000000ff0900720c */ /* 0x000fe20003f04100 */
[----:B0-----:R-:W-:-:S09]  /*10e0*/  ULEA UR4, UR5, UR4, 0x18 ;  /* 0x0000000405047291 */ /* 0x001fd2000f8ec0ff */
[----:B------:R-:W0:Y:S04]  /*10f0*/  LDS.64 R4, [UR4+0x18] ;  /* 0x00001804ff047984 */ /* 0x000e280008000a00 */
[----:B------:R-:W1:Y:S01]  /*1100*/  LDS.128 R12, [UR4+0x20] ;  /* 0x00002004ff0c7984 */ /* 0x000e620008000c00 */
[----:B0-----:R-:W-:-:S10]  /*1110*/  DADD R4, R2, R4 ;  /* 0x0000000002047229 */ /* 0x001fd40000000004 */
[----:B------:R-:W-:Y:S02]  /*1120*/  FSEL R2, R4, R2, P0 ;  /* 0x0000000204027208 */ /* 0x000fe40000000000 */
[----:B------:R-:W-:Y:S02]  /*1130*/  FSEL R3, R5, R3, P0 ;  /* 0x0000000305037208 */ /* 0x000fe40000000000 */
[----:B------:R-:W0:Y:S01]  /*1140*/  LDS.128 R4, [UR4+0x30] ;  /* 0x00003004ff047984 */ /* 0x000e220008000c00 */
[----:B------:R-:W-:-:S03]  /*1150*/  ISETP.GT.U32.AND P0, PT, R8, 0x40, PT ;  /* 0x000000400800780c */ /* 0x000fc60003f04070 */
[----:B-1----:R-:W-:Y:S01]  /*1160*/  DADD R12, R12, R2 ;  /* 0x000000000c0c7229 */ /* 0x002fe20000000002 */
[----:B------:R-:W-:-:S09]  /*1170*/  ISETP.GT.U32.AND.EX P0, PT, R9, RZ, PT, P0 ;  /* 0x000000ff0900720c */ /* 0x000fd20003f04100 */
[----:B------:R-:W-:Y:S02]  /*1180*/  FSEL R2, R12, R2, P0 ;  /* 0x000000020c027208 */ /* 0x000fe40000000000 */
[----:B------:R-:W-:Y:S02]  /*1190*/  FSEL R3, R13, R3, P0 ;  /* 0x000000030d037208 */ /* 0x000fe40000000000 */
[----:B------:R-:W-:-:S04]  /*11a0*/  ISETP.GT.U32.AND P0, PT, R8, 0x60, PT ;  /* 0x000000600800780c */ /* 0x000fc80003f04070 */
[----:B------:R-:W-:Y:S01]  /*11b0*/  DADD R14, R2, R14 ;  /* 0x00000000020e7229 */ /* 0x000fe2000000000e */
[----:B------:R-:W-:-:S09]  /*11c0*/  ISETP.GT.U32.AND.EX P0, PT, R9, RZ, PT, P0 ;  /* 0x000000ff0900720c */ /* 0x000fd20003f04100 */
[----:B------:R-:W-:Y:S02]  /*11d0*/  FSEL R2, R14, R2, P0 ;  /* 0x000000020e027208 */ /* 0x000fe40000000000 */
[----:B------:R-:W-:Y:S02]  /*11e0*/  FSEL R3, R15, R3, P0 ;  /* 0x000000030f037208 */ /* 0x000fe40000000000 */
[----:B------:R-:W1:Y:S01]  /*11f0*/  LDS.128 R12, [UR4+0x40] ;  /* 0x00004004ff0c7984 */ /* 0x000e620008000c00 */
[----:B------:R-:W-:-:S03]  /*1200*/  ISETP.GT.U32.AND P0, PT, R8, 0x80, PT ;  /* 0x000000800800780c */ /* 0x000fc60003f04070 */
[----:B0-----:R-:W-:Y:S01]  /*1210*/  DADD R4, R4, R2 ;  /* 0x0000000004047229 */ /* 0x001fe20000000002 */
        /* <DEDUP_REMOVED lines=52> */
[----:B------:R-:W-:-:S04]  /*1560*/  ISETP.GT.U32.AND P0, PT, R8, 0x1c0, PT ;  /* 0x000001c00800780c */ /* 0x000fc80003f04070 */
        /* <DEDUP_REMOVED lines=8> */
[----:B------:R-:W-:Y:S01]  /*15f0*/  FSEL R3, R15, R3, P0 ;  /* 0x000000030f037208 */ /* 0x000fe20000000000 */
[----:B------:R-:W-:Y:S06]  /*1600*/  BRA `(.L_x_75) ;  /* 0x0000000c00f87947 */ /* 0x000fec0003800000 */
.L_x_61:
[----:B------:R-:W0:Y:S01]  /*1610*/  S2R R0, SR_TID.X ;  /* 0x0000000000007919 */ /* 0x000e220000002100 */
[----:B------:R-:W0:Y:S02]  /*1620*/  LDC.64 R4, c[0x0][0x380] ;  /* 0x0000e000ff047b82 */ /* 0x000e240000000a00 */
[----:B0-----:R-:W-:-:S05]  /*1630*/  IMAD.WIDE.U32 R4, R0, 0x8, R4 ;  /* 0x0000000800047825 */ /* 0x001fca00078e0004 */
[----:B------:R-:W2:Y:S04]  /*1640*/  LDG.E.64 R6, desc[UR6][R4.64+0x1000] ;  /* 0x0010000604067981 */ /* 0x000ea8000c1e1b00 */
[----:B------:R-:W3:Y:S04]  /*1650*/  LDG.E.64 R2, desc[UR6][R4.64] ;  /* 0x0000000604027981 */ /* 0x000ee8000c1e1b00 */
[----:B------:R-:W4:Y:S04]  /*1660*/  LDG.E.64 R10, desc[UR6][R4.64+0x2000] ;  /* 0x00200006040a7981 */ /* 0x000f28000c1e1b00 */
[----:B------:R-:W5:Y:S04]  /*1670*/  LDG.E.64 R12, desc[UR6][R4.64+0x3000] ;  /* 0x00300006040c7981 */ /* 0x000f68000c1e1b00 */
[----:B------:R-:W5:Y:S04]  /*1680*/  LDG.E.64 R14, desc[UR6][R4.64+0x4000] ;  /* 0x00400006040e7981 */ /* 0x000f68000c1e1b00 */
[----:B------:R-:W5:Y:S04]  /*1690*/  LDG.E.64 R16, desc[UR6][R4.64+0x5000] ;  /* 0x0050000604107981 */ /* 0x000f68000c1e1b00 */
[----:B------:R-:W5:Y:S01]  /*16a0*/  LDG.E.64 R18, desc[UR6][R4.64+0x6000] ;  /* 0x0060000604127981 */ /* 0x000f62000c1e1b00 */
[----:B--2---:R-:W-:-:S08]  /*16b0*/  DMUL R6, R6, R6 ;  /* 0x0000000606067228 */ /* 0x004fd00000000000 */
[----:B---3--:R-:W-:Y:S01]  /*16c0*/  DFMA R6, R2, R2, R6 ;  /* 0x000000020206722b */ /* 0x008fe20000000006 */
[----:B------:R-:W-:Y:S02]  /*16d0*/  IMAD.MOV.U32 R3, RZ, RZ, 0xe00 ;  /* 0x00000e00ff037424 */ /* 0x000fe400078e00ff */
[----:B------:R-:W-:-:S05]  /*16e0*/  IMAD.MOV.U32 R2, RZ, RZ, RZ ;  /* 0x000000ffff027224 */ /* 0x000fca00078e00ff */
[----:B----4-:R-:W-:-:S08]  /*16f0*/  DFMA R6, R10, R10, R6 ;  /* 0x0000000a0a06722b */ /* 0x010fd00000000006 */
[----:B-----5:R-:W-:Y:S01]  /*1700*/  DFMA R6, R12, R12, R6 ;  /* 0x0000000c0c06722b */ /* 0x020fe20000000006 */
[----:B------:R-:W-:-:S04]  /*1710*/  IADD3 R12, P1, PT, R8, -0xe00, RZ ;  /* 0xfffff200080c7810 */ /* 0x000fc80007f3e0ff */
[----:B------:R-:W-:Y:S02]  /*1720*/  ISETP.GE.U32.AND P0, PT, R12, 0xe00, PT ;  /* 0x00000e000c00780c */ /* 0x000fe40003f06070 */
[----:B------:R-:W-:Y:S01]  /*1730*/  IADD3.X R13, PT, PT, R9, -0x1, RZ, P1, !PT ;  /* 0xffffffff090d7810 */ /* 0x000fe20000ffe4ff */
[----:B------:R-:W-:-:S03]  /*1740*/  DFMA R6, R14, R14, R6 ;  /* 0x0000000e0e06722b */ /* 0x000fc60000000006 */
[----:B------:R-:W-:-:S05]  /*1750*/  ISETP.GE.U32.AND.EX P0, PT, R13, RZ, PT, P0 ;  /* 0x000000ff0d00720c */ /* 0x000fca0003f06100 */
[----:B------:R-:W-:-:S08]  /*1760*/  DFMA R6, R16, R16, R6 ;  /* 0x000000101006722b */ /* 0x000fd00000000006 */
[----:B------:R-:W-:Y:S01]  /*1770*/  DFMA R6, R18, R18, R6 ;  /* 0x000000121206722b */ /* 0x000fe20000000006 */
[----:B------:R-:W-:Y:S10]  /*1780*/  @!P0 BRA `(.L_x_76) ;  /* 0x0000000000748947 */ /* 0x000ff40003800000 */
[----:B------:R-:W0:Y:S01]  /*1790*/  LDC.64 R8, c[0x0][0x390] ;  /* 0x0000e400ff087b82 */ /* 0x000e220000000a00 */
[----:B------:R-:W-:Y:S02]  /*17a0*/  IMAD.MOV.U32 R3, RZ, RZ, 0xe00 ;  /* 0x00000e00ff037424 */ /* 0x000fe400078e00ff */
[----:B------:R-:W-:-:S07]  /*17b0*/  IMAD.MOV.U32 R2, RZ, RZ, RZ ;  /* 0x000000ffff027224 */ /* 0x000fce00078e00ff */
.L_x_78:
[----:B------:R-:W-:-:S04]  /*17c0*/  LEA R16, P0, R3, R4, 0x3 ;  /* 0x0000000403107211 */ /* 0x000fc800078018ff */
[----:B------:R-:W-:-:S05]  /*17d0*/  LEA.HI.X R17, R3, R5, R2, 0x3, P0 ;  /* 0x0000000503117211 */ /* 0x000fca00000f1c02 */
[----:B------:R-:W2:Y:S04]  /*17e0*/  LDG.E.64 R18, desc[UR6][R16.64] ;  /* 0x0000000610127981 */ /* 0x000ea8000c1e1b00 */
[----:B------:R-:W3:Y:S04]  /*17f0*/  LDG.E.64 R20, desc[UR6][R16.64+0x1000] ;  /* 0x0010000610147981 */ /* 0x000ee8000c1e1b00 */
[----:B------:R-:W4:Y:S04]  /*1800*/  LDG.E.64 R22, desc[UR6][R16.64+0x2000] ;  /* 0x0020000610167981 */ /* 0x000f28000c1e1b00 */
[----:B------:R-:W5:Y:S04]  /*1810*/  LDG.E.64 R24, desc[UR6][R16.64+0x3000] ;  /* 0x0030000610187981 */ /* 0x000f68000c1e1b00 */
[----:B------:R-:W5:Y:S04]  /*1820*/  LDG.E.64 R26, desc[UR6][R16.64+0x4000] ;  /* 0x00400006101a7981 */ /* 0x000f68000c1e1b00 */
[----:B------:R-:W5:Y:S04]  /*1830*/  LDG.E.64 R10, desc[UR6][R16.64+0x5000] ;  /* 0x00500006100a7981 */ /* 0x000f68000c1e1b00 */
[----:B------:R-:W5:Y:S01]  /*1840*/  LDG.E.64 R14, desc[UR6][R16.64+0x6000] ;  /* 0x00600006100e7981 */ /* 0x000f62000c1e1b00 */
[----:B--2---:R-:W-:Y:S01]  /*1850*/  DFMA R6, R18, R18, R6 ;  /* 0x000000121206722b */ /* 0x004fe20000000006 */
[----:B0-----:R-:W-:-:S04]  /*1860*/  IADD3 R18, P1, PT, -R3, R8, RZ ;  /* 0x0000000803127210 */ /* 0x001fc80007f3e1ff */
[----:B------:R-:W-:-:S03]  /*1870*/  ISETP.GE.U32.AND P0, PT, R18, 0xe00, PT ;  /* 0x00000e001200780c */ /* 0x000fc60003f06070 */
[----:B---3--:R-:W-:-:S08]  /*1880*/  DFMA R6, R20, R20, R6 ;  /* 0x000000141406722b */ /* 0x008fd00000000006 */
[----:B----4-:R-:W-:-:S08]  /*1890*/  DFMA R6, R22, R22, R6 ;  /* 0x000000161606722b */ /* 0x010fd00000000006 */
[----:B-----5:R-:W-:-:S08]  /*18a0*/  DFMA R6, R24, R24, R6 ;  /* 0x000000181806722b */ /* 0x020fd00000000006 */
[----:B------:R-:W-:-:S08]  /*18b0*/  DFMA R6, R26, R26, R6 ;  /* 0x0000001a1a06722b */ /* 0x000fd00000000006 */
[----:B------:R-:W-:Y:S01]  /*18c0*/  DFMA R6, R10, R10, R6 ;  /* 0x0000000a0a06722b */ /* 0x000fe20000000006 */
[----:B------:R-:W-:-:S05]  /*18d0*/  IMAD.X R10, R9, 0x1, ~R2, P1 ;  /* 0x00000001090a7824 */ /* 0x000fca00008e0e02 */
[----:B------:R-:W-:Y:S02]  /*18e0*/  ISETP.GE.U32.AND.EX P0, PT, R10, RZ, PT, P0 ;  /* 0x000000ff0a00720c */ /* 0x000fe40003f06100 */
[----:B------:R-:W-:-:S11]  /*18f0*/  DFMA R6, R14, R14, R6 ;  /* 0x0000000e0e06722b */ /* 0x000fd60000000006 */
[----:B------:R-:W-:Y:S05]  /*1900*/  @!P0 BRA `(.L_x_77) ;  /* 0x0000000800208947 */ /* 0x000fea0003800000 */
[----:B------:R-:W-:-:S05]  /*1910*/  IADD3 R3, P0, PT, R3, 0xe00, RZ ;  /* 0x00000e0003037810 */ /* 0x000fca0007f1e0ff */
[----:B------:R-:W-:Y:S01]  /*1920*/  IMAD.X R2, RZ, RZ, R2, P0 ;  /* 0x000000ffff027224 */ /* 0x000fe200000e0602 */
[----:B------:R-:W-:-:S04]  /*1930*/  ISETP.GT.U32.AND P0, PT, R3, R12, PT ;  /* 0x0000000c0300720c */ /* 0x000fc80003f04070 */
[----:B------:R-:W-:-:S13]  /*1940*/  ISETP.GT.U32.AND.EX P0, PT, R2, R13, PT, P0 ;  /* 0x0000000d0200720c */ /* 0x000fda0003f04100 */
[----:B------:R-:W-:Y:S05]  /*1950*/  @!P0 BRA `(.L_x_78) ;  /* 0xfffffffc00988947 */ /* 0x000fea000383ffff */
.L_x_76:
[----:B------:R-:W-:Y:S01]  /*1960*/  IMAD.IADD R5, R8, 0x1, -R3 ;  /* 0x0000000108057824 */ /* 0x000fe200078e0a03 */
[----:B------:R-:W-:Y:S01]  /*1970*/  ISETP.GE.U32.AND P1, PT, R3, R8, PT ;  /* 0x000000080300720c */ /* 0x000fe20003f26070 */
[----:B------:R-:W-:Y:S03]  /*1980*/  BSSY.RECONVERGENT B1, `(.L_x_77) ;  /* 0x0000080000017945 */ /* 0x000fe60003800200 */
[----:B------:R-:W-:-:S04]  /*1990*/  ISETP.GE.AND P0, PT, R0, R5, PT ;  /* 0x000000050000720c */ /* 0x000fc80003f06270 */
[----:B------:R-:W-:-:S13]  /*19a0*/  ISETP.GE.U32.OR.EX P0, PT, R2, R9, P0, P1 ;  /* 0x000000090200720c */ /* 0x000fda0000706510 */
[----:B------:R-:W-:Y:S05]  /*19b0*/  @P0 BRA `(.L_x_79) ;  /* 0x0000000400f00947 */ /* 0x000fea0003800000 */
[----:B------:R-:W-:Y:S01]  /*19c0*/  LOP3.LUT R4, RZ, R0, RZ, 0x33, !PT ;  /* 0x00000000ff047212 */ /* 0x000fe200078e33ff */
[----:B------:R-:W-:Y:S01]  /*19d0*/  BSSY.RECONVERGENT B2, `(.L_x_80) ;  /* 0x0000038000027945 */ /* 0x000fe20003800200 */
[----:B------:R-:W-:Y:S02]  /*19e0*/  IMAD.MOV.U32 R42, RZ, RZ, R0 ;  /* 0x000000ffff2a7224 */ /* 0x000fe400078e0000 */
[----:B------:R-:W-:-:S04]  /*19f0*/  IADD3 R8, PT, PT, -R3, R8, R4 ;  /* 0x0000000803087210 */ /* 0x000fc80007ffe104 */
[C---:B------:R-:W-:Y:S02]  /*1a00*/  ISETP.GE.U32.AND P1, PT, R8.reuse, 0x1e00, PT ;  /* 0x00001e000800780c */ /* 0x040fe40003f26070 */
[----:B------:R-:W-:-:S04]  /*1a10*/  LEA.HI R4, R8, 0x1, RZ, 0x17 ;  /* 0x0000000108047811 */ /* 0x000fc800078fb8ff */
[----:B------:R-:W-:-:S04]  /*1a20*/  LOP3.LUT R5, R4, 0xf, RZ, 0xc0, !PT ;  /* 0x0000000f04057812 */ /* 0x000fc800078ec0ff */
[----:B------:R-:W-:-:S03]  /*1a30*/  ISETP.NE.AND P0, PT, R5, RZ, PT ;  /* 0x000000ff0500720c */ /* 0x000fc60003f05270 */
[----:B------:R-:W-:Y:S10]  /*1a40*/  @!P1 BRA `(.L_x_81) ;  /* 0x0000000000c09947 */ /* 0x000ff40003800000 */
[----:B------:R-:W0:Y:S01]  /*1a50*/  LDCU.64 UR4, c[0x0][0x380] ;  /* 0x00007000ff0477ac */ /* 0x000e220008000a00 */
[----:B------:R-:W-:Y:S01]  /*1a60*/  IADD3 R9, P2, PT, R0, R3, RZ ;  /* 0x0000000300097210 */ /* 0x000fe20007f5e0ff */
[----:B------:R-:W-:Y:S01]  /*1a70*/  IMAD.MOV.U32 R42, RZ, RZ, R0 ;  /* 0x000000ffff2a7224 */ /* 0x000fe200078e0000 */
[----:B------:R-:W-:-:S03]  /*1a80*/  LOP3.LUT R43, R4, 0xfffff0, RZ, 0xc0, !PT ;  /* 0x00fffff0042b7812 */ /* 0x000fc600078ec0ff */
[----:B------:R-:W-:Y:S02]  /*1a90*/  IMAD.X R10, RZ, RZ, R2, P2 ;  /* 0x000000ffff0a7224 */ /* 0x000fe400010e0602 */
[----:B------:R-:W-:Y:S01]  /*1aa0*/  IMAD.MOV R43, RZ, RZ, -R43 ;  /* 0x000000ffff2b7224 */ /* 0x000fe200078e0a2b */
[----:B0-----:R-:W-:-:S04]  /*1ab0*/  LEA R8, P1, R9, UR4, 0x3 ;  /* 0x0000000409087c11 */ /* 0x001fc8000f8218ff */
[----:B------:R-:W-:Y:S02]  /*1ac0*/  IADD3 R8, P2, PT, R8, 0x8000, RZ ;  /* 0x0000800008087810 */ /* 0x000fe40007f5e0ff */
[----:B------:R-:W-:-:S05]  /*1ad0*/  LEA.HI.X R9, R9, UR5, R10, 0x3, P1 ;  /* 0x0000000509097c11 */ /* 0x000fca00088f1c0a */
[----:B------:R-:W-:-:S07]  /*1ae0*/  IMAD.X R9, RZ, RZ, R9, P2 ;  /* 0x000000ffff097224 */ /* 0x000fce00010e0609 */
.L_x_82:
        /* <DEDUP_REMOVED lines=38> */
.L_x_81:
[----:B------:R-:W-:Y:S05]  /*1d50*/  BSYNC.RECONVERGENT B2 ;  /* 0x0000000000027941 */ /* 0x000fea0003800200 */
.L_x_80:
[----:B------:R-:W-:Y:S05]  /*1d60*/  @!P0 BRA `(.L_x_79) ;  /* 0x0000000400048947 */ /* 0x000fea0003800000 */
[----:B------:R-:W-:Y:S01]  /*1d70*/  ISETP.GE.U32.AND P1, PT, R5, 0x8, PT ;  /* 0x000000080500780c */ /* 0x000fe20003f26070 */
[----:B------:R-:W-:Y:S01]  /*1d80*/  BSSY.RECONVERGENT B2, `(.L_x_83) ;  /* 0x000001a000027945 */ /* 0x000fe20003800200 */
[----:B------:R-:W-:-:S04]  /*1d90*/  LOP3.LUT R26, R4, 0x7, RZ, 0xc0, !PT ;  /* 0x00000007041a7812 */ /* 0x000fc800078ec0ff */
[----:B------:R-:W-:-:S07]  /*1da0*/  ISETP.NE.AND P0, PT, R26, RZ, PT ;  /* 0x000000ff1a00720c */ /* 0x000fce0003f05270 */
[----:B------:R-:W-:Y:S06]  /*1db0*/  @!P1 BRA `(.L_x_84) ;  /* 0x0000000000589947 */ /* 0x000fec0003800000 */
[----:B------:R-:W0:Y:S01]  /*1dc0*/  LDCU.64 UR4, c[0x0][0x380] ;  /* 0x00007000ff0477ac */ /* 0x000e220008000a00 */
[----:B------:R-:W-:-:S05]  /*1dd0*/  IADD3 R5, P1, PT, R42, R3, RZ ;  /* 0x000000032a057210 */ /* 0x000fca0007f3e0ff */
[----:B------:R-:W-:Y:S01]  /*1de0*/  IMAD.X R10, RZ, RZ, R2, P1 ;  /* 0x000000ffff0a7224 */ /* 0x000fe200008e0602 */
        /* <DEDUP_REMOVED lines=19> */
.L_x_84:
[----:B------:R-:W-:Y:S05]  /*1f20*/  BSYNC.RECONVERGENT B2 ;  /* 0x0000000000027941 */ /* 0x000fea0003800200 */
.L_x_83:
        /* <DEDUP_REMOVED lines=20> */
.L_x_86:
[----:B------:R-:W-:Y:S05]  /*2070*/  BSYNC.RECONVERGENT B2 ;  /* 0x0000000000027941 */ /* 0x000fea0003800200 */
.L_x_85:
[----:B------:R-:W-:Y:S05]  /*2080*/  @!P0 BRA `(.L_x_79) ;  /* 0x00000000003c8947 */ /* 0x000fea0003800000 */
[----:B------:R-:W0:Y:S01]  /*2090*/  LDCU.64 UR4, c[0x0][0x380] ;  /* 0x00007000ff0477ac */ /* 0x000e220008000a00 */
[----:B------:R-:W-:Y:S01]  /*20a0*/  IADD3 R3, P0, PT, R42, R3, RZ ;  /* 0x000000032a037210 */ /* 0x000fe20007f1e0ff */
[----:B------:R-:W-:-:S04]  /*20b0*/  IMAD.MOV R4, RZ, RZ, -R16 ;  /* 0x000000ffff047224 */ /* 0x000fc800078e0a10 */
[----:B------:R-:W-:Y:S01]  /*20c0*/  IMAD.X R2, RZ, RZ, R2, P0 ;  /* 0x000000ffff027224 */ /* 0x000fe200000e0602 */
[----:B0-----:R-:W-:-:S04]  /*20d0*/  LEA R5, P1, R3, UR4, 0x3 ;  /* 0x0000000403057c11 */ /* 0x001fc8000f8218ff */
[----:B------:R-:W-:-:S09]  /*20e0*/  LEA.HI.X R8, R3, UR5, R2, 0x3, P1 ;  /* 0x0000000503087c11 */ /* 0x000fd200088f1c02 */
.L_x_87:
        /* <DEDUP_REMOVED lines=9> */
.L_x_79:
[----:B------:R-:W-:Y:S05]  /*2180*/  BSYNC.RECONVERGENT B1 ;  /* 0x0000000000017941 */ /* 0x000fea0003800200 */
.L_x_77:
        /* <DEDUP_REMOVED lines=40> */
[----:B------:R-:W-:-:S03]  /*2410*/  FSEL R5, R5, R3, P0 ;  /* 0x0000000305057208 */ /* 0x000fc60000000000 */
[----:B0-----:R-:W-:Y:S02]  /*2420*/  IMAD.MOV.U32 R2, RZ, RZ, R0 ;  /* 0x000000ffff027224 */ /* 0x001fe400078e0000 */
[----:B------:R-:W-:-:S04]  /*2430*/  IMAD.MOV.U32 R3, RZ, RZ, R5 ;  /* 0x000000ffff037224 */ /* 0x000fc800078e0005 */
[----:B------:R-:W-:Y:S05]  /*2440*/  @P1 BRA `(.L_x_75) ;  /* 0x0000000000681947 */ /* 0x000fea0003800000 */
        /* <DEDUP_REMOVED lines=26> */
.L_x_75:
[----:B------:R-:W-:Y:S05]  /*25f0*/  BSYNC.RECONVERGENT B0 ;  /* 0x0000000000007941 */ /* 0x000fea0003800200 */
.L_x_60:
[----:B------:R-:W-:Y:S05]  /*2600*/  @P1 EXIT ;  /* 0x000000000000194d */ /* 0x000fea0003800000 */
[----:B------:R-:W0:Y:S01]  /*2610*/  LDCU.64 UR4, c[0x0][0x3a0] ;  /* 0x00007400ff0477ac */ /* 0x000e220008000a00 */
[----:B------:R-:W1:Y:S01]  /*2620*/  LDC.64 R4, c[0x0][0x388] ;  /* 0x0000e200ff047b82 */ /* 0x000e620000000a00 */
[----:B0-----:R-:W-:-:S07]  /*2630*/  DADD R2, R2, UR4 ;  /* 0x0000000402027e29 */ /* 0x001fce0008000000 */
[----:B-1----:R-:W-:Y:S01]  /*2640*/  STG.E.64 desc[UR6][R4.64], R2 ;  /* 0x0000000204007986 */ /* 0x002fe2000c101b06 */
[----:B------:R-:W-:Y:S05]  /*2650*/  EXIT ;  /* 0x000000000000794d */ /* 0x000fea0003800000 */
.L_x_88:
        /* <DEDUP_REMOVED lines=10> */
.L_x_372:


//--------------------- .text._ZN3cub18CUB_300001_SM_10006detail6reduce28DeviceReduceSingleTileKernelINS2_10policy_hubIdjN4cuda3std3__44plusIdEEE10Policy1000EPdSC_iS9_ddNS7_10__identityEEEvT0_T1_T2_T3_T4_T6_ --------------------------
	.section	.text._ZN3cub18CUB_300001_SM_10006detail6reduce28DeviceReduceSingleTileKernelINS2_10policy_hubIdjN4cuda3std3__44plusIdEEE10Policy1000EPdSC_iS9_ddNS7_10__identityEEEvT0_T1_T2_T3_T4_T6_,"ax",@progbits
	.align	128
        .global         _ZN3cub18CUB_300001_SM_10006detail6reduce28DeviceReduceSingleTileKernelINS2_10policy_hubIdjN4cuda3std3__44plusIdEEE10Policy1000EPdSC_iS9_ddNS7_10__identityEEEvT0_T1_T2_T3_T4_T6_
        .type           _ZN3cub18CUB_300001_SM_10006detail6reduce28DeviceReduceSingleTileKernelINS2_10policy_hubIdjN4cuda3std3__44plusIdEEE10Policy1000EPdSC_iS9_ddNS7_10__identityEEEvT0_T1_T2_T3_T4_T6_,@function
        .size           _ZN3cub18CUB_300001_SM_10006detail6reduce28DeviceReduceSingleTileKernelINS2_10policy_hubIdjN4cuda3std3__44plusIdEEE10Policy1000EPdSC_iS9_ddNS7_10__identityEEEvT0_T1_T2_T3_T4_T6_,(.L_x_373 - _ZN3cub18CUB_300001_SM_10006detail6reduce28DeviceReduceSingleTileKernelINS2_10policy_hubIdjN4cuda3std3__44plusIdEEE10Policy1000EPdSC_iS9_ddNS7_10__identityEEEvT0_T1_T2_T3_T4_T6_)
        .other          _ZN3cub18CUB_300001_SM_10006detail6reduce28DeviceReduceSingleTileKernelINS2_10policy_hubIdjN4cuda3std3__44plusIdEEE10Policy1000EPdSC_iS9_ddNS7_10__identityEEEvT0_T1_T2_T3_T4_T6_,@"STO_CUDA_ENTRY STV_DEFAULT"
_ZN3cub18CUB_300001_SM_10006detail6reduce28DeviceReduceSingleTileKernelINS2_10policy_hubIdjN4cuda3std3__44plusIdEEE10Policy1000EPdSC_iS9_ddNS7_10__identityEEEvT0_T1_T2_T3_T4_T6_:
.text._ZN3cub18CUB_300001_SM_10006detail6reduce28DeviceReduceSingleTileKernelINS2_10policy_hubIdjN4cuda3std3__44plusIdEEE10Policy1000EPdSC_iS9_ddNS7_10__identityEEEvT0_T1_T2_T3_T4_T6_:
        /* <DEDUP_REMOVED lines=13> */
.L_x_89:
        /* <DEDUP_REMOVED lines=13> */
.L_x_93:
[----:B------:R-:W-:Y:S05]  /*01a0*/  BSYNC.RECONVERGENT B1 ;  /* 0x0000000000017941 */ /* 0x000fea0003800200 */
.L_x_92:
[----:B------:R-:W-:Y:S01]  /*01b0*/  ISETP.GE.AND P0, PT, R5, R4, PT ;  /* 0x000000040500720c */ /* 0x000fe20003f06270 */
[----:B------:R-:W-:-:S12]  /*01c0*/  BSSY.RECONVERGENT B1, `(.L_x_94) ;  /* 0x0000078000017945 */ /* 0x000fd80003800200 */
[----:B------:R-:W-:Y:S05]  /*01d0*/  @P0 BRA `(.L_x_95) ;  /* 0x0000000400d80947 */ /* 0x000fea0003800000 */
[----:B------:R-:W-:Y:S01]  /*01e0*/  LOP3.LUT R9, RZ, R5, RZ, 0x33, !PT ;  /* 0x00000005ff097212 */ /* 0x000fe200078e33ff */
[----:B------:R-:W-:Y:S04]  /*01f0*/  BSSY.RECONVERGENT B2, `(.L_x_96) ;  /* 0x0000019000027945 */ /* 0x000fe80003800200 */
[----:B------:R-:W-:-:S04]  /*0200*/  IMAD.IADD R9, R9, 0x1, R4 ;  /* 0x0000000109097824 */ /* 0x000fc800078e0204 */
[C---:B------:R-:W-:Y:S01]  /*0210*/  IMAD.HI.U32 R0, R9.reuse, -0x33333333, RZ ;  /* 0xcccccccd09007827 */ /* 0x040fe200078e00ff */
[----:B------:R-:W-:-:S04]  /*0220*/  ISETP.GE.U32.AND P0, PT, R9, 0x780, PT ;  /* 0x000007800900780c */ /* 0x000fc80003f06070 */
[----:B------:R-:W-:-:S04]  /*0230*/  SHF.R.U32.HI R0, RZ, 0x9, R0 ;  /* 0x00000009ff007819 */ /* 0x000fc80000011600 */
[----:B------:R-:W-:-:S04]  /*0240*/  LOP3.LUT R2, R0, 0x3, RZ, 0xc0, !PT ;  /* 0x0000000300027812 */ /* 0x000fc800078ec0ff */
[----:B------:R-:W-:-:S13]  /*0250*/  ISETP.NE.AND P1, PT, R2, 0x3, PT ;  /* 0x000000030200780c */ /* 0x000fda0003f25270 */
[----:B------:R-:W-:Y:S05]  /*0260*/  @!P1 BRA `(.L_x_97) ;  /* 0x0000000000449947 */ /* 0x000fea0003800000 */
[----:B------:R-:W0:Y:S01]  /*0270*/  LDC.64 R8, c[0x0][0x380] ;  /* 0x0000e000ff087b82 */ /* 0x000e220000000a00 */
[----:B------:R-:W-:-:S05]  /*0280*/  VIADD R0, R0, 0x1 ;  /* 0x0000000100007836 */ /* 0x000fca0000000000 */
[----:B------:R-:W-:-:S05]  /*0290*/  LOP3.LUT R0, R0, 0x3, RZ, 0xc0, !PT ;  /* 0x0000000300007812 */ /* 0x000fca00078ec0ff */
[----:B------:R-:W-:Y:S02]  /*02a0*/  IMAD.MOV R0, RZ, RZ, -R0 ;  /* 0x000000ffff007224 */ /* 0x000fe400078e0a00 */
[----:B0-----:R-:W-:-:S04]  /*02b0*/  IMAD.WIDE.U32 R8, R5, 0x8, R8 ;  /* 0x0000000805087825 */ /* 0x001fc800078e0008 */
[----:B------:R-:W-:Y:S02]  /*02c0*/  IMAD.MOV.U32 R2, RZ, RZ, R8 ;  /* 0x000000ffff027224 */ /* 0x000fe400078e0008 */
[----:B------:R-:W-:-:S07]  /*02d0*/  IMAD.MOV.U32 R11, RZ, RZ, R9 ;  /* 0x000000ffff0b7224 */ /* 0x000fce00078e0009 */
.L_x_98:
        /* <DEDUP_REMOVED lines=10> */
.L_x_97:
[----:B------:R-:W-:Y:S05]  /*0380*/  BSYNC.RECONVERGENT B2 ;  /* 0x0000000000027941 */ /* 0x000fea0003800200 */
.L_x_96:
        /* <DEDUP_REMOVED lines=8> */
.L_x_101:
        /* <DEDUP_REMOVED lines=43> */
.L_x_100:
[----:B------:R-:W-:Y:S05]  /*06c0*/  BSYNC.RECONVERGENT B2 ;  /* 0x0000000000027941 */ /* 0x000fea0003800200 */
.L_x_99:
        /* <DEDUP_REMOVED lines=26> */
.L_x_103:
[----:B------:R-:W-:Y:S05]  /*0870*/  BSYNC.RECONVERGENT B2 ;  /* 0x0000000000027941 */ /* 0x000fea0003800200 */
.L_x_102:
        /* <DEDUP_REMOVED lines=12> */
.L_x_95:
[----:B------:R-:W-:Y:S05]  /*0940*/  BSYNC.RECONVERGENT B1 ;  /* 0x0000000000017941 */ /* 0x000fea0003800200 */
.L_x_94:
        /* <DEDUP_REMOVED lines=47> */
[----:B------:R-:W0:Y:S04]  /*0c40*/  LDS.128 R8, [UR4+0x20] ;  /* 0x00002004ff087984 */ /* 0x000e280008000c00 */
[----:B------:R-:W1:Y:S04]  /*0c50*/  LDS.128 R16, [UR4+0x30] ;  /* 0x00003004ff107984 */ /* 0x000e680008000c00 */
[----:B--2---:R-:W2:Y:S01]  /*0c60*/  LDS.128 R4, [UR4+0x40] ;  /* 0x00004004ff047984 */ /* 0x004ea20008000c00 */
[----:B0-----:R-:W-:-:S03]  /*0c70*/  DADD R8, R12, R8 ;  /* 0x000000000c087229 */ /* 0x001fc60000000008 */
[----:B------:R-:W-:Y:S05]  /*0c80*/  LDS.128 R12, [UR4+0x60] ;  /* 0x00006004ff0c7984 */ /* 0x000fea0008000c00 */
[----:B------:R-:W-:Y:S02]  /*0c90*/  DADD R2, R8, R10 ;  /* 0x0000000008027229 */ /* 0x000fe4000000000a */
[----:B------:R-:W0:Y:S06]  /*0ca0*/  LDS.128 R8, [UR4+0x50] ;  /* 0x00005004ff087984 */ /* 0x000e2c0008000c00 */
[----:B-1----:R-:W-:-:S08]  /*0cb0*/  DADD R2, R2, R16 ;  /* 0x0000000002027229 */ /* 0x002fd00000000010 */
[----:B------:R-:W-:-:S08]  /*0cc0*/  DADD R2, R2, R18 ;  /* 0x0000000002027229 */ /* 0x000fd00000000012 */
[----:B--2---:R-:W-:-:S08]  /*0cd0*/  DADD R2, R2, R4 ;  /* 0x0000000002027229 */ /* 0x004fd00000000004 */
[----:B------:R-:W-:Y:S01]  /*0ce0*/  DADD R2, R2, R6 ;  /* 0x0000000002027229 */ /* 0x000fe20000000006 */
[----:B------:R-:W1:Y:S07]  /*0cf0*/  LDS.128 R4, [UR4+0x70] ;  /* 0x00007004ff047984 */ /* 0x000e6e0008000c00 */
[----:B0-----:R-:W-:-:S08]  /*0d00*/  DADD R2, R2, R8 ;  /* 0x0000000002027229 */ /* 0x001fd00000000008 */
[----:B------:R-:W-:Y:S01]  /*0d10*/  DADD R2, R2, R10 ;  /* 0x0000000002027229 */ /* 0x000fe2000000000a */
[----:B------:R-:W0:Y:S07]  /*0d20*/  LDS.128 R8, [UR4+0x80] ;  /* 0x00008004ff087984 */ /* 0x000e2e0008000c00 */
[----:B------:R-:W-:-:S08]  /*0d30*/  DADD R2, R2, R12 ;  /* 0x0000000002027229 */ /* 0x000fd0000000000c */
[----:B------:R-:W-:Y:S01]  /*0d40*/  DADD R2, R2, R14 ;  /* 0x0000000002027229 */ /* 0x000fe2000000000e */
[----:B------:R-:W2:Y:S07]  /*0d50*/  LDS.128 R12, [UR4+0x90] ;  /* 0x00009004ff0c7984 */ /* 0x000eae0008000c00 */
[----:B-1----:R-:W-:-:S08]  /*0d60*/  DADD R2, R2, R4 ;  /* 0x0000000002027229 */ /* 0x002fd00000000004 */
[----:B------:R-:W-:Y:S01]  /*0d70*/  DADD R2, R2, R6 ;  /* 0x0000000002027229 */ /* 0x000fe20000000006 */
[----:B------:R-:W1:Y:S07]  /*0d80*/  LDS.128 R4, [UR4+0xa0] ;  /* 0x0000a004ff047984 */ /* 0x000e6e0008000c00 */
[----:B0-----:R-:W-:Y:S01]  /*0d90*/  DADD R2, R2, R8 ;  /* 0x0000000002027229 */ /* 0x001fe20000000008 */
[----:B------:R-:W0:Y:S07]  /*0da0*/  LDS.64 R8, [UR4+0xb0] ;  /* 0x0000b004ff087984 */ /* 0x000e2e0008000a00 */
[----:B------:R-:W-:-:S08]  /*0db0*/  DADD R2, R2, R10 ;  /* 0x0000000002027229 */ /* 0x000fd0000000000a */
[----:B--2---:R-:W-:-:S08]  /*0dc0*/  DADD R2, R2, R12 ;  /* 0x0000000002027229 */ /* 0x004fd0000000000c */
[----:B------:R-:W-:-:S08]  /*0dd0*/  DADD R2, R2, R14 ;  /* 0x0000000002027229 */ /* 0x000fd0000000000e */
[----:B-1----:R-:W-:-:S08]  /*0de0*/  DADD R2, R2, R4 ;  /* 0x0000000002027229 */ /* 0x002fd00000000004 */
[----:B------:R-:W-:-:S08]  /*0df0*/  DADD R2, R2, R6 ;  /* 0x0000000002027229 */ /* 0x000fd00000000006 */
[----:B0-----:R-:W-:Y:S01]  /*0e00*/  DADD R12, R2, R8 ;  /* 0x00000000020c7229 */ /* 0x001fe20000000008 */
[----:B------:R-:W-:Y:S10]  /*0e10*/  BRA `(.L_x_105) ;  /* 0x0000001800487947 */ /* 0x000ff40003800000 */
.L_x_104:
        /* <DEDUP_REMOVED lines=32> */
[----:B------:R-:W-:Y:S01]  /*1020*/  VIADD R0, R2, 0x10 ;  /* 0x0000001002007836 */ /* 0x000fe20000000000 */
[----:B------:R-:W-:Y:S02]  /*1030*/  @!P1 SHF.R.U32.HI R2, RZ, 0x2, R3 ;  /* 0x00000002ff029819 */ /* 0x000fe40000011603 */
[----:B------:R-:W1:Y:S02]  /*1040*/  SHFL.DOWN PT, R7, R11, 0x8, R5 ;  /* 0x090000000b077989 */ /* 0x000e6400000e0005 */
[----:B------:R-:W-:Y:S01]  /*1050*/  @!P1 LOP3.LUT R2, R2, 0xf8, RZ, 0xc0, !PT ;  /* 0x000000f802029812 */ /* 0x000fe200078ec0ff */
[----:B-1----:R-:W-:-:S10]  /*1060*/  DADD R6, R6, R10 ;  /* 0x0000000006067229 */ /* 0x002fd4000000000a */
[----:B------:R-:W-:Y:S02]  /*1070*/  FSEL R8, R10, R6, P0 ;  /* 0x000000060a087208 */ /* 0x000fe40000000000 */
[----:B------:R-:W-:Y:S02]  /*1080*/  FSEL R9, R11, R7, P0 ;  /* 0x000000070b097208 */ /* 0x000fe40000000000 */
[----:B------:R-:W-:Y:S01]  /*1090*/  @!P1 MOV R10, 0x400 ;  /* 0x00000400000a9802 */ /* 0x000fe20000000f00 */
[----:B------:R-:W-:Y:S01]  /*10a0*/  SHFL.DOWN PT, R6, R8, 0x10, R5 ;  /* 0x0a00000008067989 */ /* 0x000fe200000e0005 */
[----:B------:R-:W-:Y:S02]  /*10b0*/  ISETP.GT.AND P0, PT, R0, R5, PT ;  /* 0x000000050000720c */ /* 0x000fe40003f04270 */
[----:B0-----:R-:W-:Y:S01]  /*10c0*/  @!P1 LEA R11, R13, R10, 0x18 ;  /* 0x0000000a0d0b9211 */ /* 0x001fe200078ec0ff */
        /* <DEDUP_REMOVED lines=13> */
[----:B------:R-:W0:Y:S04]  /*11a0*/  LDS.128 R16, [UR4+0x20] ;  /* 0x00002004ff107984 */ /* 0x000e280008000c00 */
[----:B-1----:R-:W1:Y:S01]  /*11b0*/  LDS.128 R8, [UR4+0x30] ;  /* 0x00003004ff087984 */ /* 0x002e620008000c00 */
[----:B0-----:R-:W-:-:S10]  /*11c0*/  DADD R16, R12, R16 ;  /* 0x000000000c107229 */ /* 0x001fd40000000010 */
[----:B------:R-:W-:Y:S02]  /*11d0*/  FSEL R2, R16, R12, P1 ;  /* 0x0000000c10027208 */ /* 0x000fe40000800000 */
[----:B------:R-:W-:Y:S02]  /*11e0*/  FSEL R3, R17, R13, P1 ;  /* 0x0000000d11037208 */ /* 0x000fe40000800000 */
[----:B------:R-:W-:Y:S01]  /*11f0*/  ISETP.GT.AND P1, PT, R4, 0x40, PT ;  /* 0x000000400400780c */ /* 0x000fe20003f24270 */
[----:B------:R-:W0:Y:S03]  /*1200*/  LDS.128 R12, [UR4+0x40] ;  /* 0x00004004ff0c7984 */ /* 0x000e260008000c00 */
        /* <DEDUP_REMOVED lines=65> */
[----:B------:R-:W1:Y:S01]  /*1620*/  LDS.64 R2, [UR4+0xb0] ;  /* 0x0000b004ff027984 */ /* 0x000e620008000a00 */
        /* <DEDUP_REMOVED lines=11> */
[----:B------:R-:W-:Y:S01]  /*16e0*/  FSEL R13, R3, R7, P1 ;  /* 0x00000007030d7208 */ /* 0x000fe20000800000 */
[----:B------:R-:W-:Y:S06]  /*16f0*/  BRA `(.L_x_105) ;  /* 0x0000001000107947 */ /* 0x000fec0003800000 */
.L_x_91:
[----:B------:R-:W0:Y:S01]  /*1700*/  S2R R0, SR_TID.X ;  /* 0x0000000000007919 */ /* 0x000e220000002100 */
[----:B------:R-:W0:Y:S02]  /*1710*/  LDC.64 R6, c[0x0][0x380] ;  /* 0x0000e000ff067b82 */ /* 0x000e240000000a00 */
[----:B0-----:R-:W-:-:S05]  /*1720*/  IMAD.WIDE.U32 R6, R0, 0x8, R6 ;  /* 0x0000000800067825 */ /* 0x001fca00078e0006 */
[----:B------:R-:W2:Y:S04]  /*1730*/  LDG.E.64.CONSTANT R20, desc[UR6][R6.64] ;  /* 0x0000000606147981 */ /* 0x000ea8000c1e9b00 */
[----:B------:R-:W2:Y:S04]  /*1740*/  LDG.E.64.CONSTANT R2, desc[UR6][R6.64+0x1400] ;  /* 0x0014000606027981 */ /* 0x000ea8000c1e9b00 */
[----:B------:R-:W3:Y:S04]  /*1750*/  LDG.E.64.CONSTANT R8, desc[UR6][R6.64+0x2800] ;  /* 0x0028000606087981 */ /* 0x000ee8000c1e9b00 */
[----:B------:R-:W4:Y:S04]  /*1760*/  LDG.E.64.CONSTANT R10, desc[UR6][R6.64+0x3c00] ;  /* 0x003c0006060a7981 */ /* 0x000f28000c1e9b00 */
[----:B------:R-:W5:Y:S04]  /*1770*/  LDG.E.64.CONSTANT R12, desc[UR6][R6.64+0x5000] ;  /* 0x00500006060c7981 */ /* 0x000f68000c1e9b00 */
[----:B------:R-:W5:Y:S04]  /*1780*/  LDG.E.64.CONSTANT R14, desc[UR6][R6.64+0x6400] ;  /* 0x00640006060e7981 */ /* 0x000f68000c1e9b00 */
[----:B------:R-:W5:Y:S04]  /*1790*/  LDG.E.64.CONSTANT R16, desc[UR6][R6.64+0x7800] ;  /* 0x0078000606107981 */ /* 0x000f68000c1e9b00 */
[----:B------:R-:W5:Y:S01]  /*17a0*/  LDG.E.64.CONSTANT R18, desc[UR6][R6.64+0x8c00] ;  /* 0x008c000606127981 */ /* 0x000f62000c1e9b00 */
[----:B------:R-:W-:Y:S01]  /*17b0*/  ISETP.GE.U32.AND P0, PT, R4, 0x2800, PT ;  /* 0x000028000400780c */ /* 0x000fe20003f06070 */
[----:B--2---:R-:W-:-:S08]  /*17c0*/  DADD R2, R20, R2 ;  /* 0x0000000014027229 */ /* 0x004fd00000000002 */
[----:B---3--:R-:W-:Y:S01]  /*17d0*/  DADD R2, R8, R2 ;  /* 0x0000000008027229 */ /* 0x008fe20000000002 */
[----:B------:R-:W-:-:S07]  /*17e0*/  IMAD.MOV.U32 R9, RZ, RZ, 0x1400 ;  /* 0x00001400ff097424 */ /* 0x000fce00078e00ff */
[----:B----4-:R-:W-:-:S08]  /*17f0*/  DADD R2, R10, R2 ;  /* 0x000000000a027229 */ /* 0x010fd00000000002 */
[----:B-----5:R-:W-:-:S08]  /*1800*/  DADD R2, R12, R2 ;  /* 0x000000000c027229 */ /* 0x020fd00000000002 */
[----:B------:R-:W-:-:S08]  /*1810*/  DADD R2, R14, R2 ;  /* 0x000000000e027229 */ /* 0x000fd00000000002 */
[----:B------:R-:W-:-:S08]  /*1820*/  DADD R2, R16, R2 ;  /* 0x0000000010027229 */ /* 0x000fd00000000002 */
[----:B------:R-:W-:Y:S01]  /*1830*/  DADD R2, R18, R2 ;  /* 0x0000000012027229 */ /* 0x000fe20000000002 */
[----:B------:R-:W-:Y:S10]  /*1840*/  @!P0 BRA `(.L_x_106) ;  /* 0x00000000006c8947 */ /* 0x000ff40003800000 */
[----:B------:R-:W0:Y:S01]  /*1850*/  LDC R26, c[0x0][0x390] ;  /* 0x0000e400ff1a7b82 */ /* 0x000e220000000800 */
[----:B------:R-:W-:Y:S02]  /*1860*/  VIADD R8, R4, 0xffffec00 ;  /* 0xffffec0004087836 */ /* 0x000fe40000000000 */
[----:B------:R-:W-:-:S07]  /*1870*/  IMAD.MOV.U32 R9, RZ, RZ, 0x1400 ;  /* 0x00001400ff097424 */ /* 0x000fce00078e00ff */
.L_x_108:
[----:B------:R-:W-:-:S05]  /*1880*/  IMAD.WIDE R12, R9, 0x8, R6 ;  /* 0x00000008090c7825 */ /* 0x000fca00078e0206 */
[----:B------:R-:W2:Y:S04]  /*1890*/  LDG.E.64.CONSTANT R4, desc[UR6][R12.64] ;  /* 0x000000060c047981 */ /* 0x000ea8000c1e9b00 */
[----:B------:R-:W3:Y:S04]  /*18a0*/  LDG.E.64.CONSTANT R14, desc[UR6][R12.64+0x1400] ;  /* 0x001400060c0e7981 */ /* 0x000ee8000c1e9b00 */
[----:B------:R-:W4:Y:S04]  /*18b0*/  LDG.E.64.CONSTANT R16, desc[UR6][R12.64+0x2800] ;  /* 0x002800060c107981 */ /* 0x000f28000c1e9b00 */
[----:B------:R-:W5:Y:S04]  /*18c0*/  LDG.E.64.CONSTANT R18, desc[UR6][R12.64+0x3c00] ;  /* 0x003c00060c127981 */ /* 0x000f68000c1e9b00 */
        /* <DEDUP_REMOVED lines=8> */
[----:B------:R-:W-:-:S08]  /*1950*/  DADD R4, R20, R4 ;  /* 0x0000000014047229 */ /* 0x000fd00000000004 */
[----:B------:R-:W-:Y:S01]  /*1960*/  DADD R22, R22, R4 ;  /* 0x0000000016167229 */ /* 0x000fe20000000004 */
[----:B0-----:R-:W-:-:S04]  /*1970*/  IMAD.MOV.U32 R4, RZ, RZ, R26 ;  /* 0x000000ffff047224 */ /* 0x001fc800078e001a */
[----:B------:R-:W-:-:S03]  /*1980*/  IMAD.IADD R2, R4, 0x1, -R9 ;  /* 0x0000000104027824 */ /* 0x000fc600078e0a09 */
[----:B------:R-:W-:Y:S02]  /*1990*/  DADD R22, R24, R22 ;  /* 0x0000000018167229 */ /* 0x000fe40000000016 */
[----:B------:R-:W-:-:S06]  /*19a0*/  ISETP.GE.AND P0, PT, R2, 0x1400, PT ;  /* 0x000014000200780c */ /* 0x000fcc0003f06270 */
[----:B------:R-:W-:-:S07]  /*19b0*/  DADD R2, R10, R22 ;  /* 0x000000000a027229 */ /* 0x000fce0000000016 */
[----:B------:R-:W-:Y:S05]  /*19c0*/  @!P0 BRA `(.L_x_107) ;  /* 0x0000000800348947 */ /* 0x000fea0003800000 */
[----:B------:R-:W-:-:S05]  /*19d0*/  VIADD R9, R9, 0x1400 ;  /* 0x0000140009097836 */ /* 0x000fca0000000000 */
[----:B------:R-:W-:-:S13]  /*19e0*/  ISETP.GT.AND P0, PT, R9, R8, PT ;  /* 0x000000080900720c */ /* 0x000fda0003f04270 */
[----:B------:R-:W-:Y:S05]  /*19f0*/  @!P0 BRA `(.L_x_108) ;  /* 0xfffffffc00a08947 */ /* 0x000fea000383ffff */
.L_x_106:
[----:B------:R-:W-:-:S13]  /*1a00*/  ISETP.GE.AND P0, PT, R9, R4, PT ;  /* 0x000000040900720c */ /* 0x000fda0003f06270 */
[----:B------:R-:W-:Y:S05]  /*1a10*/  @P0 BRA `(.L_x_107) ;  /* 0x0000000800200947 */ /* 0x000fea0003800000 */
[----:B------:R-:W-:Y:S01]  /*1a20*/  IMAD.IADD R39, R4, 0x1, -R9 ;  /* 0x0000000104277824 */ /* 0x000fe200078e0a09 */
[----:B------:R-:W-:Y:S04]  /*1a30*/  BSSY.RECONVERGENT B1, `(.L_x_107) ;  /* 0x0000086000017945 */ /* 0x000fe80003800200 */
[----:B------:R-:W-:-:S13]  /*1a40*/  ISETP.GE.AND P0, PT, R0, R39, PT ;  /* 0x000000270000720c */ /* 0x000fda0003f06270 */
[----:B------:R-:W-:Y:S05]  /*1a50*/  @P0 BRA `(.L_x_109) ;  /* 0x00000008000c0947 */ /* 0x000fea0003800000 */
[----:B------:R-:W-:Y:S01]  /*1a60*/  LOP3.LUT R5, RZ, R0, RZ, 0x33, !PT ;  /* 0x00000000ff057212 */ /* 0x000fe200078e33ff */
[----:B------:R-:W-:Y:S01]  /*1a70*/  BSSY.RECONVERGENT B2, `(.L_x_110) ;  /* 0x0000017000027945 */ /* 0x000fe20003800200 */
[----:B------:R-:W-:Y:S02]  /*1a80*/  IMAD.MOV.U32 R38, RZ, RZ, R0 ;  /* 0x000000ffff267224 */ /* 0x000fe400078e0000 */
[----:B------:R-:W-:-:S04]  /*1a90*/  IADD3 R5, PT, PT, -R9, R4, R5 ;  /* 0x0000000409057210 */ /* 0x000fc80007ffe105 */
[C---:B------:R-:W-:Y:S01]  /*1aa0*/  ISETP.GE.U32.AND P1, PT, R5.reuse, 0x780, PT ;  /* 0x000007800500780c */ /* 0x040fe20003f26070 */
[----:B------:R-:W-:-:S05]  /*1ab0*/  IMAD.HI.U32 R4, R5, -0x33333333, RZ ;  /* 0xcccccccd05047827 */ /* 0x000fca00078e00ff */
[----:B------:R-:W-:-:S04]  /*1ac0*/  SHF.R.U32.HI R4, RZ, 0x9, R4 ;  /* 0x00000009ff047819 */ /* 0x000fc80000011604 */
[----:B------:R-:W-:-:S04]  /*1ad0*/  LOP3.LUT R6, R4, 0x3, RZ, 0xc0, !PT ;  /* 0x0000000304067812 */ /* 0x000fc800078ec0ff */
[----:B------:R-:W-:-:S13]  /*1ae0*/  ISETP.NE.AND P0, PT, R6, 0x3, PT ;  /* 0x000000030600780c */ /* 0x000fda0003f05270 */
[----:B------:R-:W-:Y:S05]  /*1af0*/  @!P0 BRA `(.L_x_111) ;  /* 0x0000000000388947 */ /* 0x000fea0003800000 */
[----:B------:R-:W0:Y:S01]  /*1b00*/  LDC.64 R6, c[0x0][0x380] ;  /* 0x0000e000ff067b82 */ /* 0x000e220000000a00 */
[----:B------:R-:W-:Y:S02]  /*1b10*/  VIADD R4, R4, 0x1 ;  /* 0x0000000104047836 */ /* 0x000fe40000000000 */
[----:B------:R-:W-:Y:S02]  /*1b20*/  IMAD.IADD R11, R0, 0x1, R9 ;  /* 0x00000001000b7824 */ /* 0x000fe400078e0209 */
[----:B------:R-:W-:Y:S01]  /*1b30*/  IMAD.MOV.U32 R38, RZ, RZ, R0 ;  /* 0x000000ffff267224 */ /* 0x000fe200078e0000 */
[----:B------:R-:W-:-:S05]  /*1b40*/  LOP3.LUT R4, R4, 0x3, RZ, 0xc0, !PT ;  /* 0x0000000304047812 */ /* 0x000fca00078ec0ff */
[----:B------:R-:W-:-:S07]  /*1b50*/  IMAD.MOV R8, RZ, RZ, -R4 ;  /* 0x000000ffff087224 */ /* 0x000fce00078e0a04 */
.L_x_112:
[----:B0-----:R-:W-:-:S06]  /*1b60*/  IMAD.WIDE.U32 R4, R11, 0x8, R6 ;  /* 0x000000080b047825 */ /* 0x001fcc00078e0006 */
[----:B------:R-:W2:Y:S01]  /*1b70*/  LDG.E.64.CONSTANT R4, desc[UR6][R4.64] ;  /* 0x0000000604047981 */ /* 0x000ea2000c1e9b00 */
[----:B------:R-:W-:Y:S02]  /*1b80*/  VIADD R8, R8, 0x1 ;  /* 0x0000000108087836 */ /* 0x000fe40000000000 */
[----:B------:R-:W-:Y:S02]  /*1b90*/  VIADD R38, R38, 0x280 ;  /* 0x0000028026267836 */ /* 0x000fe40000000000 */
[----:B------:R-:W-:Y:S01]  /*1ba0*/  VIADD R11, R11, 0x280 ;  /* 0x000002800b0b7836 */ /* 0x000fe20000000000 */
[----:B------:R-:W-:Y:S01]  /*1bb0*/  ISETP.NE.AND P0, PT, R8, RZ, PT ;  /* 0x000000ff0800720c */ /* 0x000fe20003f05270 */
[----:B--2---:R-:W-:-:S12]  /*1bc0*/  DADD R2, R4, R2 ;  /* 0x0000000004027229 */ /* 0x004fd80000000002 */
[----:B------:R-:W-:Y:S05]  /*1bd0*/  @P0 BRA `(.L_x_112) ;  /* 0xfffffffc00e00947 */ /* 0x000fea000383ffff */
.L_x_111:
[----:B------:R-:W-:Y:S05]  /*1be0*/  BSYNC.RECONVERGENT B2 ;  /* 0x0000000000027941 */ /* 0x000fea0003800200 */
.L_x_110:
[----:B------:R-:W-:Y:S05]  /*1bf0*/  @!P1 BRA `(.L_x_109) ;  /* 0x0000000400a49947 */ /* 0x000fea0003800000 */
[----:B------:R-:W0:Y:S01]  /*1c00*/  LDCU.64 UR4, c[0x0][0x380] ;  /* 0x00007000ff0477ac */ /* 0x000e220008000a00 */
[----:B------:R-:W-:Y:S01]  /*1c10*/  IMAD.IADD R7, R39, 0x1, -R38 ;  /* 0x0000000127077824 */ /* 0x000fe200078e0a26 */
[C---:B------:R-:W-:Y:S01]  /*1c20*/  IADD3 R5, P0, PT, R38.reuse, R9, RZ ;  /* 0x0000000926057210 */ /* 0x040fe20007f1e0ff */
[----:B------:R-:W-:Y:S01]  /*1c30*/  BSSY.RECONVERGENT B2, `(.L_x_113) ;  /* 0x000003a000027945 */ /* 0x000fe20003800200 */
[----:B------:R-:W-:Y:S02]  /*1c40*/  IMAD.IADD R40, R38, 0x1, R9 ;  /* 0x0000000126287824 */ /* 0x000fe400078e0209 */
        /* <DEDUP_REMOVED lines=10> */
.L_x_115:
[----:B------:R-:W0:Y:S01]  /*1cf0*/  LDC.64 R30, c[0x0][0x380] ;  /* 0x0000e000ff1e7b82 */ /* 0x000e220000000a00 */
[----:B------:R-:W2:Y:S04]  /*1d00*/  LDG.E.64.CONSTANT R8, desc[UR6][R4.64+-0x1400] ;  /* 0xffec000604087981 */ /* 0x000ea8000c1e9b00 */
[----:B------:R-:W3:Y:S01]  /*1d10*/  LDG.E.64.CONSTANT R10, desc[UR6][R4.64] ;  /* 0x00000006040a7981 */ /* 0x000ee2000c1e9b00 */
[----:B------:R-:W-:-:S03]  /*1d20*/  VIADD R15, R40, 0xa00 ;  /* 0x00000a00280f7836 */ /* 0x000fc60000000000 */
[----:B------:R-:W4:Y:S04]  /*1d30*/  LDG.E.64.CONSTANT R12, desc[UR6][R4.64+0x1400] ;  /* 0x00140006040c7981 */ /* 0x000f28000c1e9b00 */
[----:B------:R-:W5:Y:S04]  /*1d40*/  LDG.E.64.CONSTANT R16, desc[UR6][R4.64+0x3c00] ;  /* 0x003c000604107981 */ /* 0x000f68000c1e9b00 */
[----:B------:R-:W5:Y:S01]  /*1d50*/  LDG.E.64.CONSTANT R18, desc[UR6][R4.64+0x5000] ;  /* 0x0050000604127981 */ /* 0x000f62000c1e9b00 */
[----:B------:R-:W-:-:S03]  /*1d60*/  VIADD R23, R40, 0x1400 ;  /* 0x0000140028177836 */ /* 0x000fc60000000000 */
[----:B------:R-:W5:Y:S01]  /*1d70*/  LDG.E.64.CONSTANT R20, desc[UR6][R4.64+0x6400] ;  /* 0x0064000604147981 */ /* 0x000f62000c1e9b00 */
[----:B0-----:R-:W-:-:S03]  /*1d80*/  IMAD.WIDE.U32 R6, R40, 0x8, R30 ;  /* 0x0000000828067825 */ /* 0x001fc600078e001e */
[----:B------:R-:W5:Y:S04]  /*1d90*/  LDG.E.64.CONSTANT R24, desc[UR6][R4.64+0x8c00] ;  /* 0x008c000604187981 */ /* 0x000f68000c1e9b00 */
[----:B------:R-:W5:Y:S04]  /*1da0*/  LDG.E.64.CONSTANT R26, desc[UR6][R4.64+0xa000] ;  /* 0x00a00006041a7981 */ /* 0x000f68000c1e9b00 */
[----:B------:R-:W2:Y:S01]  /*1db0*/  LDG.E.64.CONSTANT R6, desc[UR6][R6.64] ;  /* 0x0000000606067981 */ /* 0x000ea2000c1e9b00 */
[----:B------:R-:W-:-:S03]  /*1dc0*/  IMAD.WIDE.U32 R14, R15, 0x8, R30 ;  /* 0x000000080f0e7825 */ /* 0x000fc600078e001e */
[----:B------:R-:W5:Y:S04]  /*1dd0*/  LDG.E.64.CONSTANT R28, desc[UR6][R4.64+0xb400] ;  /* 0x00b40006041c7981 */ /* 0x000f68000c1e9b00 */
[----:B------:R-:W5:Y:S01]  /*1de0*/  LDG.E.64.CONSTANT R14, desc[UR6][R14.64] ;  /* 0x000000060e0e7981 */ /* 0x000f62000c1e9b00 */
[----:B------:R-:W-:-:S03]  /*1df0*/  IMAD.WIDE.U32 R22, R23, 0x8, R30 ;  /* 0x0000000817167825 */ /* 0x000fc600078e001e */
[----:B------:R-:W5:Y:S04]  /*1e00*/  LDG.E.64.CONSTANT R34, desc[UR6][R4.64+0xf000] ;  /* 0x00f0000604227981 */ /* 0x000f68000c1e9b00 */
[----:B------:R-:W5:Y:S01]  /*1e10*/  LDG.E.64.CONSTANT R22, desc[UR6][R22.64] ;  /* 0x0000000616167981 */ /* 0x000f62000c1e9b00 */
[----:B------:R-:W-:-:S03]  /*1e20*/  VIADD R33, R40, 0x1e00 ;  /* 0x00001e0028217836 */ /* 0x000fc60000000000 */
[----:B------:R-:W5:Y:S01]  /*1e30*/  LDG.E.64.CONSTANT R36, desc[UR6][R4.64+0x10400] ;  /* 0x0104000604247981 */ /* 0x000f62000c1e9b00 */
[----:B------:R-:W-:-:S03]  /*1e40*/  IMAD.WIDE.U32 R30, R33, 0x8, R30 ;  /* 0x00000008211e7825 */ /* 0x000fc600078e001e */
[----:B------:R0:W5:Y:S04]  /*1e50*/  LDG.E.64.CONSTANT R32, desc[UR6][R4.64+0xdc00] ;  /* 0x00dc000604207981 */ /* 0x000168000c1e9b00 */
[----:B------:R-:W5:Y:S01]  /*1e60*/  LDG.E.64.CONSTANT R30, desc[UR6][R30.64] ;  /* 0x000000061e1e7981 */ /* 0x000f62000c1e9b00 */
[----:B------:R-:W-:-:S05]  /*1e70*/  VIADD R38, R38, 0x2800 ;  /* 0x0000280026267836 */ /* 0x000fca0000000000 */
[----:B------:R-:W-:Y:S02]  /*1e80*/  ISETP.GE.AND P1, PT, R38, R41, PT ;  /* 0x000000292600720c */ /* 0x000fe40003f26270 */
[----:B0-----:R-:W-:Y:S01]  /*1e90*/  IADD3 R4, P2, PT, R4, 0x14000, RZ ;  /* 0x0001400004047810 */ /* 0x001fe20007f5e0ff */
[----:B------:R-:W-:-:S04]  /*1ea0*/  VIADD R40, R40, 0x2800 ;  /* 0x0000280028287836 */ /* 0x000fc80000000000 */
[----:B------:R-:W-:Y:S01]  /*1eb0*/  IMAD.X R5, RZ, RZ, R5, P2 ;  /* 0x000000ffff057224 */ /* 0x000fe200010e0605 */
[----:B--2---:R-:W-:-:S08]  /*1ec0*/  DADD R6, R6, R2 ;  /* 0x0000000006067229 */ /* 0x004fd00000000002 */
[----:B------:R-:W-:-:S08]  /*1ed0*/  DADD R6, R6, R8 ;  /* 0x0000000006067229 */ /* 0x000fd00000000008 */
[----:B---3--:R-:W-:-:S08]  /*1ee0*/  DADD R6, R6, R10 ;  /* 0x0000000006067229 */ /* 0x008fd0000000000a */
[----:B----4-:R-:W-:-:S08]  /*1ef0*/  DADD R6, R6, R12 ;  /* 0x0000000006067229 */ /* 0x010fd0000000000c */
        /* <DEDUP_REMOVED lines=13> */
.L_x_114:
[----:B------:R-:W-:Y:S05]  /*1fd0*/  BSYNC.RECONVERGENT B2 ;  /* 0x0000000000027941 */ /* 0x000fea0003800200 */
.L_x_113:
[----:B------:R-:W-:Y:S01]  /*1fe0*/  IMAD.IADD R6, R39, 0x1, -R38 ;  /* 0x0000000127067824 */ /* 0x000fe200078e0a26 */
[----:B------:R-:W-:Y:S04]  /*1ff0*/  BSSY.RECONVERGENT B2, `(.L_x_116) ;  /* 0x000001d000027945 */ /* 0x000fe80003800200 */
[----:B------:R-:W-:-:S13]  /*2000*/  ISETP.GT.AND P1, PT, R6, 0xa00, PT ;  /* 0x00000a000600780c */ /* 0x000fda0003f24270 */
[----:B------:R-:W-:Y:S05]  /*2010*/  @!P1 BRA `(.L_x_117) ;  /* 0x0000000000689947 */ /* 0x000fea0003800000 */
[----:B------:R-:W0:Y:S01]  /*2020*/  LDC.64 R14, c[0x0][0x380] ;  /* 0x0000e000ff0e7b82 */ /* 0x000e220000000a00 */
[----:B------:R-:W2:Y:S04]  /*2030*/  LDG.E.64.CONSTANT R8, desc[UR6][R4.64+-0x1400] ;  /* 0xffec000604087981 */ /* 0x000ea8000c1e9b00 */
[----:B------:R-:W3:Y:S01]  /*2040*/  LDG.E.64.CONSTANT R10, desc[UR6][R4.64] ;  /* 0x00000006040a7981 */ /* 0x000ee2000c1e9b00 */
[----:B------:R-:W-:-:S03]  /*2050*/  VIADD R17, R40, 0xa00 ;  /* 0x00000a0028117836 */ /* 0x000fc60000000000 */
[----:B------:R-:W4:Y:S04]  /*2060*/  LDG.E.64.CONSTANT R12, desc[UR6][R4.64+0x1400] ;  /* 0x00140006040c7981 */ /* 0x000f28000c1e9b00 */
[----:B------:R-:W5:Y:S04]  /*2070*/  LDG.E.64.CONSTANT R18, desc[UR6][R4.64+0x5000] ;  /* 0x0050000604127981 */ /* 0x000f68000c1e9b00 */
[----:B------:R1:W5:Y:S01]  /*2080*/  LDG.E.64.CONSTANT R20, desc[UR6][R4.64+0x6400] ;  /* 0x0064000604147981 */ /* 0x000362000c1e9b00 */
[----:B0-----:R-:W-:-:S06]  /*2090*/  IMAD.WIDE.U32 R6, R40, 0x8, R14 ;  /* 0x0000000828067825 */ /* 0x001fcc00078e000e */
[----:B------:R-:W2:Y:S01]  /*20a0*/  LDG.E.64.CONSTANT R6, desc[UR6][R6.64] ;  /* 0x0000000606067981 */ /* 0x000ea2000c1e9b00 */
[----:B------:R-:W-:-:S03]  /*20b0*/  IMAD.WIDE.U32 R14, R17, 0x8, R14 ;  /* 0x00000008110e7825 */ /* 0x000fc600078e000e */
[----:B------:R-:W5:Y:S04]  /*20c0*/  LDG.E.64.CONSTANT R16, desc[UR6][R4.64+0x3c00] ;  /* 0x003c000604107981 */ /* 0x000f68000c1e9b00 */
[----:B------:R-:W5:Y:S01]  /*20d0*/  LDG.E.64.CONSTANT R14, desc[UR6][R14.64] ;  /* 0x000000060e0e7981 */ /* 0x000f62000c1e9b00 */
[----:B------:R-:W-:Y:S01]  /*20e0*/  PLOP3.LUT P0, PT, PT, PT, PT, 0x8, 0x80 ;  /* 0x000000000080781c */ /* 0x000fe20003f0e170 */
[----:B------:R-:W-:Y:S02]  /*20f0*/  VIADD R38, R38, 0x1400 ;  /* 0x0000140026267836 */ /* 0x000fe40000000000 */
[----:B------:R-:W-:Y:S01]  /*2100*/  VIADD R40, R40, 0x1400 ;  /* 0x0000140028287836 */ /* 0x000fe20000000000 */
[----:B--2---:R-:W-:-:S08]  /*2110*/  DADD R2, R2, R6 ;  /* 0x0000000002027229 */ /* 0x004fd00000000006 */
[----:B------:R-:W-:-:S08]  /*2120*/  DADD R2, R2, R8 ;  /* 0x0000000002027229 */ /* 0x000fd00000000008 */
[----:B---3--:R-:W-:-:S08]  /*2130*/  DADD R2, R2, R10 ;  /* 0x0000000002027229 */ /* 0x008fd0000000000a */
[----:B----4-:R-:W-:-:S08]  /*2140*/  DADD R2, R2, R12 ;  /* 0x0000000002027229 */ /* 0x010fd0000000000c */
[----:B-----5:R-:W-:-:S08]  /*2150*/  DADD R2, R2, R14 ;  /* 0x0000000002027229 */ /* 0x020fd0000000000e */
[----:B------:R-:W-:Y:S01]  /*2160*/  DADD R2, R2, R16 ;  /* 0x0000000002027229 */ /* 0x000fe20000000010 */
[----:B------:R-:W-:-:S07]  /*2170*/  IADD3 R6, P1, PT, R4, 0xa000, RZ ;  /* 0x0000a00004067810 */ /* 0x000fce0007f3e0ff */
[----:B------:R-:W-:Y:S01]  /*2180*/  DADD R2, R2, R18 ;  /* 0x0000000002027229 */ /* 0x000fe20000000012 */
[----:B-1----:R-:W-:Y:S02]  /*2190*/  IMAD.X R5, RZ, RZ, R5, P1 ;  /* 0x000000ffff057224 */ /* 0x002fe400008e0605 */
[----:B------:R-:W-:-:S05]  /*21a0*/  IMAD.MOV.U32 R4, RZ, RZ, R6 ;  /* 0x000000ffff047224 */ /* 0x000fca00078e0006 */
[----:B------:R-:W-:-:S11]  /*21b0*/  DADD R2, R2, R20 ;  /* 0x0000000002027229 */ /* 0x000fd60000000014 */
.L_x_117:
[----:B------:R-:W-:Y:S05]  /*21c0*/  BSYNC.RECONVERGENT B2 ;  /* 0x0000000000027941 */ /* 0x000fea0003800200 */
.L_x_116:
[----:B------:R-:W-:-:S13]  /*21d0*/  ISETP.LT.OR P0, PT, R38, R39, P0 ;  /* 0x000000272600720c */ /* 0x000fda0000701670 */
[----:B------:R-:W-:Y:S05]  /*21e0*/  @!P0 BRA `(.L_x_109) ;  /* 0x0000000000288947 */ /* 0x000fea0003800000 */
[----:B------:R-:W0:Y:S01]  /*21f0*/  LDC.64 R6, c[0x0][0x380] ;  /* 0x0000e000ff067b82 */ /* 0x000e220000000a00 */
[----:B------:R-:W2:Y:S04]  /*2200*/  LDG.E.64.CONSTANT R8, desc[UR6][R4.64] ;  /* 0x0000000604087981 */ /* 0x000ea8000c1e9b00 */
[----:B------:R-:W3:Y:S01]  /*2210*/  LDG.E.64.CONSTANT R10, desc[UR6][R4.64+0x1400] ;  /* 0x00140006040a7981 */ /* 0x000ee2000c1e9b00 */
[----:B0-----:R-:W-:-:S03]  /*2220*/  IMAD.WIDE.U32 R40, R40, 0x8, R6 ;  /* 0x0000000828287825 */ /* 0x001fc600078e0006 */
[----:B------:R-:W4:Y:S04]  /*2230*/  LDG.E.64.CONSTANT R6, desc[UR6][R4.64+-0x1400] ;  /* 0xffec000604067981 */ /* 0x000f28000c1e9b00 */
[----:B------:R-:W5:Y:S02]  /*2240*/  LDG.E.64.CONSTANT R40, desc[UR6][R40.64] ;  /* 0x0000000628287981 */ /* 0x000f64000c1e9b00 */
[----:B-----5:R-:W-:-:S08]  /*2250*/  DADD R2, R2, R40 ;  /* 0x0000000002027229 */ /* 0x020fd00000000028 */
[----:B----4-:R-:W-:-:S08]  /*2260*/  DADD R2, R2, R6 ;  /* 0x0000000002027229 */ /* 0x010fd00000000006 */
[----:B--2---:R-:W-:-:S08]  /*2270*/  DADD R2, R2, R8 ;  /* 0x0000000002027229 */ /* 0x004fd00000000008 */
[----:B---3--:R-:W-:-:S11]  /*2280*/  DADD R2, R2, R10 ;  /* 0x0000000002027229 */ /* 0x008fd6000000000a */
.L_x_109:
[----:B------:R-:W-:Y:S05]  /*2290*/  BSYNC.RECONVERGENT B1 ;  /* 0x0000000000017941 */ /* 0x000fea0003800200 */
.L_x_107:
        /* <DEDUP_REMOVED lines=16> */
[----:B------:R-:W-:Y:S01]  /*23a0*/  SHFL.DOWN PT, R2, R4, 0x4, 0x1f ;  /* 0x08801f0004027f89 */ /* 0x000fe200000e0000 */
[----:B------:R-:W-:Y:S02]  /*23b0*/  @!P1 MOV R7, 0x400 ;  /* 0x0000040000079802 */ /* 0x000fe40000000f00 */
[----:B------:R-:W-:Y:S01]  /*23c0*/  @!P1 SHF.R.U32.HI R6, RZ, 0x2, R0 ;  /* 0x00000002ff069819 */ /* 0x000fe20000011600 */
[----:B------:R-:W0:Y:S01]  /*23d0*/  SHFL.DOWN PT, R3, R5, 0x4, 0x1f ;  /* 0x08801f0005037f89 */ /* 0x000e2200000e0000 */
[----:B-1----:R-:W-:-:S02]  /*23e0*/  @!P1 LEA R7, R12, R7, 0x18 ;  /* 0x000000070c079211 */ /* 0x002fc400078ec0ff */
[----:B------:R-:W-:-:S05]  /*23f0*/  @!P1 LOP3.LUT R6, R6, 0xf8, RZ, 0xc0, !PT ;  /* 0x000000f806069812 */ /* 0x000fca00078ec0ff */
[----:B------:R-:W-:Y:S01]  /*2400*/  @!P1 IMAD.IADD R7, R6, 0x1, R7 ;  /* 0x0000000106079824 */ /* 0x000fe200078e0207 */
        /* <DEDUP_REMOVED lines=22> */
[----:B------:R-:W1:Y:S04]  /*2570*/  LDS.128 R8, [UR4+0x20] ;  /* 0x00002004ff087984 */ /* 0x000e680008000c00 */
[----:B------:R-:W2:Y:S04]  /*2580*/  LDS.128 R16, [UR4+0x30] ;  /* 0x00003004ff107984 */ /* 0x000ea80008000c00 */
[----:B0-----:R-:W0:Y:S01]  /*2590*/  LDS.128 R4, [UR4+0x40] ;  /* 0x00004004ff047984 */ /* 0x001e220008000c00 */
[----:B-1----:R-:W-:-:S03]  /*25a0*/  DADD R8, R12, R8 ;  /* 0x000000000c087229 */ /* 0x002fc60000000008 */
[----:B------:R-:W-:Y:S05]  /*25b0*/  LDS.128 R12, [UR4+0x60] ;  /* 0x00006004ff0c7984 */ /* 0x000fea0008000c00 */
[----:B------:R-:W-:Y:S02]  /*25c0*/  DADD R2, R8, R10 ;  /* 0x0000000008027229 */ /* 0x000fe4000000000a */
[----:B------:R-:W1:Y:S06]  /*25d0*/  LDS.128 R8, [UR4+0x50] ;  /* 0x00005004ff087984 */ /* 0x000e6c0008000c00 */
[----:B--2---:R-:W-:-:S08]  /*25e0*/  DADD R2, R2, R16 ;  /* 0x0000000002027229 */ /* 0x004fd00000000010 */
[----:B------:R-:W-:-:S08]  /*25f0*/  DADD R2, R2, R18 ;  /* 0x0000000002027229 */ /* 0x000fd00000000012 */
[----:B0-----:R-:W-:-:S08]  /*2600*/  DADD R2, R2, R4 ;  /* 0x0000000002027229 */ /* 0x001fd00000000004 */
[----:B------:R-:W-:Y:S01]  /*2610*/  DADD R2, R2, R6 ;  /* 0x0000000002027229 */ /* 0x000fe20000000006 */
[----:B------:R-:W0:Y:S07]  /*2620*/  LDS.128 R4, [UR4+0x70] ;  /* 0x00007004ff047984 */ /* 0x000e2e0008000c00 */
[----:B-1----:R-:W-:-:S08]  /*2630*/  DADD R2, R2, R8 ;  /* 0x0000000002027229 */ /* 0x002fd00000000008 */
[----:B------:R-:W-:Y:S01]  /*2640*/  DADD R2, R2, R10 ;  /* 0x0000000002027229 */ /* 0x000fe2000000000a */
[----:B------:R-:W1:Y:S07]  /*2650*/  LDS.128 R8, [UR4+0x80] ;  /* 0x00008004ff087984 */ /* 0x000e6e0008000c00 */
[----:B------:R-:W-:-:S08]  /*2660*/  DADD R2, R2, R12 ;  /* 0x0000000002027229 */ /* 0x000fd0000000000c */
[----:B------:R-:W-:Y:S01]  /*2670*/  DADD R2, R2, R14 ;  /* 0x0000000002027229 */ /* 0x000fe2000000000e */
[----:B------:R-:W2:Y:S07]  /*2680*/  LDS.128 R12, [UR4+0x90] ;  /* 0x00009004ff0c7984 */ /* 0x000eae0008000c00 */
[----:B0-----:R-:W-:-:S08]  /*2690*/  DADD R2, R2, R4 ;  /* 0x0000000002027229 */ /* 0x001fd00000000004 */
[----:B------:R-:W-:Y:S01]  /*26a0*/  DADD R2, R2, R6 ;  /* 0x0000000002027229 */ /* 0x000fe20000000006 */
[----:B------:R-:W0:Y:S07]  /*26b0*/  LDS.128 R4, [UR4+0xa0] ;  /* 0x0000a004ff047984 */ /* 0x000e2e0008000c00 */
[----:B-1----:R-:W-:Y:S01]  /*26c0*/  DADD R2, R2, R8 ;  /* 0x0000000002027229 */ /* 0x002fe20000000008 */
[----:B------:R-:W1:Y:S07]  /*26d0*/  LDS.64 R8, [UR4+0xb0] ;  /* 0x0000b004ff087984 */ /* 0x000e6e0008000a00 */
[----:B------:R-:W-:-:S08]  /*26e0*/  DADD R2, R2, R10 ;  /* 0x0000000002027229 */ /* 0x000fd0000000000a */
[----:B--2---:R-:W-:-:S08]  /*26f0*/  DADD R2, R2, R12 ;  /* 0x0000000002027229 */ /* 0x004fd0000000000c */
[----:B------:R-:W-:-:S08]  /*2700*/  DADD R2, R2, R14 ;  /* 0x0000000002027229 */ /* 0x000fd0000000000e */
[----:B0-----:R-:W-:-:S08]  /*2710*/  DADD R2, R2, R4 ;  /* 0x0000000002027229 */ /* 0x001fd00000000004 */
[----:B------:R-:W-:-:S08]  /*2720*/  DADD R2, R2, R6 ;  /* 0x0000000002027229 */ /* 0x000fd00000000006 */
[----:B-1----:R-:W-:-:S11]  /*2730*/  DADD R12, R2, R8 ;  /* 0x00000000020c7229 */ /* 0x002fd60000000008 */
.L_x_105:
[----:B------:R-:W-:Y:S05]  /*2740*/  BSYNC.RECONVERGENT B0 ;  /* 0x0000000000007941 */ /* 0x000fea0003800200 */
.L_x_90:
[----:B------:R-:W-:Y:S05]  /*2750*/  @P0 EXIT ;  /* 0x000000000000094d */ /* 0x000fea0003800000 */
[----:B------:R-:W1:Y:S01]  /*2760*/  LDCU.64 UR4, c[0x0][0x398] ;  /* 0x00007300ff0477ac */ /* 0x000e620008000a00 */
[----:B0-----:R-:W0:Y:S01]  /*2770*/  LDC.64 R2, c[0x0][0x388] ;  /* 0x0000e200ff027b82 */ /* 0x001e220000000a00 */
[----:B-1----:R-:W-:-:S07]  /*2780*/  DADD R12, R12, UR4 ;  /* 0x000000040c0c7e29 */ /* 0x002fce0008000000 */
[----:B0-----:R-:W-:Y:S01]  /*2790*/  STG.E.64 desc[UR6][R2.64], R12 ;  /* 0x0000000c02007986 */ /* 0x001fe2000c101b06 */
[----:B------:R-:W-:Y:S05]  /*27a0*/  EXIT ;  /* 0x000000000000794d */ /* 0x000fea0003800000 */
.L_x_118:
        /* <DEDUP_REMOVED lines=13> */
.L_x_373:


//--------------------- .text._ZN3cub18CUB_300001_SM_10006detail6reduce18DeviceReduceKernelINS2_10policy_hubIdjN4cuda3std3__44plusIdEEE10Policy1000EN6thrust24THRUST_300001_SM_1000_NS10device_ptrIdEEjS9_d6squareEEvT0_PT3_T1_NS0_13GridEvenShareISK_EET2_T4_ --------------------------
	.section	.text._ZN3cub18CUB_300001_SM_10006detail6reduce18DeviceReduceKernelINS2_10policy_hubIdjN4cuda3std3__44plusIdEEE10Policy1000EN6thrust24THRUST_300001_SM_1000_NS10device_ptrIdEEjS9_d6squareEEvT0_PT3_T1_NS0_13GridEvenShareISK_EET2_T4_,"ax",@progbits
	.align	128
        .global         _ZN3cub18CUB_300001_SM_10006detail6reduce18DeviceReduceKernelINS2_10policy_hubIdjN4cuda3std3__44plusIdEEE10Policy1000EN6thrust24THRUST_300001_SM_1000_NS10device_ptrIdEEjS9_d6squareEEvT0_PT3_T1_NS0_13GridEvenShareISK_EET2_T4_
        .type           _ZN3cub18CUB_300001_SM_10006detail6reduce18DeviceReduceKernelINS2_10policy_hubIdjN4cuda3std3__44plusIdEEE10Policy1000EN6thrust24THRUST_300001_SM_1000_NS10device_ptrIdEEjS9_d6squareEEvT0_PT3_T1_NS0_13GridEvenShareISK_EET2_T4_,@function
        .size           _ZN3cub18CUB_300001_SM_10006detail6reduce18DeviceReduceKernelINS2_10policy_hubIdjN4cuda3std3__44plusIdEEE10Policy1000EN6thrust24THRUST_300001_SM_1000_NS10device_ptrIdEEjS9_d6squareEEvT0_PT3_T1_NS0_13GridEvenShareISK_EET2_T4_,(.L_x_374 - _ZN3cub18CUB_300001_SM_10006detail6reduce18DeviceReduceKernelINS2_10policy_hubIdjN4cuda3std3__44plusIdEEE10Policy1000EN6thrust24THRUST_300001_SM_1000_NS10device_ptrIdEEjS9_d6squareEEvT0_PT3_T1_NS0_13GridEvenShareISK_EET2_T4_)
        .other          _ZN3cub18CUB_300001_SM_10006detail6reduce18DeviceReduceKernelINS2_10policy_hubIdjN4cuda3std3__44plusIdEEE10Policy1000EN6thrust24THRUST_300001_SM_1000_NS10device_ptrIdEEjS9_d6squareEEvT0_PT3_T1_NS0_13GridEvenShareISK_EET2_T4_,@"STO_CUDA_ENTRY STV_DEFAULT"
_ZN3cub18CUB_300001_SM_10006detail6reduce18DeviceReduceKernelINS2_10policy_hubIdjN4cuda3std3__44plusIdEEE10Policy1000EN6thrust24THRUST_300001_SM_1000_NS10device_ptrIdEEjS9_d6squareEEvT0_PT3_T1_NS0_13GridEvenShareISK_EET2_T4_:
.text._ZN3cub18CUB_300001_SM_10006detail6reduce18DeviceReduceKernelINS2_10policy_hubIdjN4cuda3std3__44plusIdEEE10Policy1000EN6thrust24THRUST_300001_SM_1000_NS10device_ptrIdEEjS9_d6squareEEvT0_PT3_T1_NS0_13GridEvenShareISK_EET2_T4_:
[----:B------:R-:W-:Y:S01]  /*0000*/  LDC R1, c[0x0][0x37c] ;  /* 0x0000df00ff017b82 */ /* 0x000fe20000000800 */
[----:B------:R-:W0:Y:S07]  /*0010*/  S2R R0, SR_CTAID.X ;  /* 0x0000000000007919 */ /* 0x000e2e0000002500 */
[----:B------:R-:W1:Y:S01]  /*0020*/  LDC.64 R14, c[0x0][0x3a8] ;  /* 0x0000ea00ff0e7b82 */ /* 0x000e620000000a00 */
[----:B------:R-:W2:Y:S01]  /*0030*/  LDCU.64 UR6, c[0x0][0x358] ;  /* 0x00006b00ff0677ac */ /* 0x000ea20008000a00 */
[----:B------:R-:W-:Y:S01]  /*0040*/  BSSY.RECONVERGENT B0, `(.L_x_119) ;  /* 0x00002d6000007945 */ /* 0x000fe20003800200 */
[----:B-1----:R-:W-:-:S02]  /*0050*/  IMAD R5, R15, 0x1400, RZ ;  /* 0x000014000f057824 */ /* 0x002fc400078e02ff */
[----:B0-----:R-:W-:-:S05]  /*0060*/  IMAD R2, R0, -0x1400, R14 ;  /* 0xffffec0000027824 */ /* 0x001fca00078e020e */
[----:B------:R-:W-:-:S13]  /*0070*/  ISETP.GT.U32.AND P0, PT, R2, 0x13ff, PT ;  /* 0x000013ff0200780c */ /* 0x000fda0003f04070 */
[----:B--2---:R-:W-:Y:S05]  /*0080*/  @P0 BRA `(.L_x_120) ;  /* 0x0000001800400947 */ /* 0x004fea0003800000 */
[----:B------:R-:W0:Y:S01]  /*0090*/  S2R R3, SR_TID.X ;  /* 0x0000000000037919 */ /* 0x000e220000002100 */
[----:B------:R-:W-:Y:S01]  /*00a0*/  BSSY.RECONVERGENT B1, `(.L_x_121) ;  /* 0x000000b000017945 */ /* 0x000fe20003800200 */
[----:B------:R-:W-:Y:S02]  /*00b0*/  CS2R R8, SRZ ;  /* 0x0000000000087805 */ /* 0x000fe4000001ff00 */
[----:B0-----:R-:W-:Y:S01]  /*00c0*/  ISETP.GE.U32.AND P0, PT, R3, R2, PT ;  /* 0x000000020300720c */ /* 0x001fe20003f06070 */
[----:B------:R-:W-:-:S12]  /*00d0*/  IMAD.MOV.U32 R7, RZ, RZ, R3 ;  /* 0x000000ffff077224 */ /* 0x000fd800078e0003 */
[----:B------:R-:W-:Y:S05]  /*00e0*/  @P0 BRA `(.L_x_122) ;  /* 0x0000000000180947 */ /* 0x000fea0003800000 */
[----:B------:R-:W0:Y:S01]  /*00f0*/  LDC.64 R4, c[0x0][0x380] ;  /* 0x0000e000ff047b82 */ /* 0x000e220000000a00 */
[----:B------:R-:W-:-:S04]  /*0100*/  IMAD R7, R0, 0x1400, R3 ;  /* 0x0000140000077824 */ /* 0x000fc800078e0203 */
[----:B0-----:R-:W-:-:S06]  /*0110*/  IMAD.WIDE.U32 R4, R7, 0x8, R4 ;  /* 0x0000000807047825 */ /* 0x001fcc00078e0004 */
[----:B------:R-:W2:Y:S01]  /*0120*/  LDG.E.64 R4, desc[UR6][R4.64] ;  /* 0x0000000604047981 */ /* 0x000ea2000c1e1b00 */
[----:B------:R-:W-:Y:S01]  /*0130*/  VIADD R7, R3, 0x280 ;  /* 0x0000028003077836 */ /* 0x000fe20000000000 */
[----:B--2---:R-:W-:-:S11]  /*0140*/  DMUL R8, R4, R4 ;  /* 0x0000000404087228 */ /* 0x004fd60000000000 */
.L_x_122:
[----:B------:R-:W-:Y:S05]  /*0150*/  BSYNC.RECONVERGENT B1 ;  /* 0x0000000000017941 */ /* 0x000fea0003800200 */
.L_x_121:
[----:B------:R-:W-:Y:S01]  /*0160*/  ISETP.GE.U32.AND P0, PT, R7, R2, PT ;  /* 0x000000020700720c */ /* 0x000fe20003f06070 */
[----:B------:R-:W-:-:S12]  /*0170*/  BSSY.RECONVERGENT B1, `(.L_x_123) ;  /* 0x00000a6000017945 */ /* 0x000fd80003800200 */
[----:B------:R-:W-:Y:S05]  /*0180*/  @P0 BRA `(.L_x_124) ;  /* 0x0000000800900947 */ /* 0x000fea0003800000 */
[----:B------:R-:W-:Y:S01]  /*0190*/  LOP3.LUT R5, RZ, R7, RZ, 0x33, !PT ;  /* 0x00000007ff057212 */ /* 0x000fe200078e33ff */
[----:B------:R-:W-:Y:S04]  /*01a0*/  BSSY.RECONVERGENT B2, `(.L_x_125) ;  /* 0x0000054000027945 */ /* 0x000fe80003800200 */
[----:B------:R-:W-:-:S04]  /*01b0*/  IMAD.IADD R5, R5, 0x1, R14 ;  /* 0x0000000105057824 */ /* 0x000fc800078e020e */
[----:B------:R-:W-:-:S04]  /*01c0*/  IMAD R5, R0, -0x1400, R5 ;  /* 0xffffec0000057824 */ /* 0x000fc800078e0205 */
[C---:B------:R-:W-:Y:S01]  /*01d0*/  IMAD.HI.U32 R4, R5.reuse, -0x33333333, RZ ;  /* 0xcccccccd05047827 */ /* 0x040fe200078e00ff */
[----:B------:R-:W-:-:S04]  /*01e0*/  ISETP.GE.U32.AND P0, PT, R5, 0x2580, PT ;  /* 0x000025800500780c */ /* 0x000fc80003f06070 */
[----:B------:R-:W-:-:S04]  /*01f0*/  LEA.HI R5, R4, 0x1, RZ, 0x17 ;  /* 0x0000000104057811 */ /* 0x000fc800078fb8ff */
[----:B------:R-:W-:-:S05]  /*0200*/  LOP3.LUT R24, R5, 0xf, RZ, 0xc0, !PT ;  /* 0x0000000f05187812 */ /* 0x000fca00078ec0ff */
[----:B------:R-:W-:Y:S05]  /*0210*/  @!P0 BRA `(.L_x_126) ;  /* 0x0000000400308947 */ /* 0x000fea0003800000 */
[----:B------:R-:W-:Y:S01]  /*0220*/  LOP3.LUT R26, R5, 0xfffff0, RZ, 0xc0, !PT ;  /* 0x00fffff0051a7812 */ /* 0x000fe200078ec0ff */
[----:B------:R-:W-:Y:S01]  /*0230*/  BSSY.RECONVERGENT B3, `(.L_x_127) ;  /* 0x0000049000037945 */ /* 0x000fe20003800200 */
[----:B------:R-:W-:Y:S02]  /*0240*/  VIADD R4, R7, 0x1400 ;  /* 0x0000140007047836 */ /* 0x000fe40000000000 */
[----:B------:R-:W-:Y:S02]  /*0250*/  IMAD R25, R0, 0x1400, R7 ;  /* 0x0000140000197824 */ /* 0x000fe400078e0207 */
[----:B------:R-:W-:-:S07]  /*0260*/  IMAD.MOV R26, RZ, RZ, -R26 ;  /* 0x000000ffff1a7224 */ /* 0x000fce00078e0a1a */
.L_x_128:
[----:B------:R-:W0:Y:S01]  /*0270*/  LDC.64 R6, c[0x0][0x380] ;  /* 0x0000e000ff067b82 */ /* 0x000e220000000a00 */
[C---:B------:R-:W-:Y:S02]  /*0280*/  VIADD R21, R25.reuse, 0x280 ;  /* 0x0000028019157836 */ /* 0x040fe40000000000 */
[----:B0-----:R-:W-:-:S04]  /*0290*/  IMAD.WIDE.U32 R10, R25, 0x8, R6 ;  /* 0x00000008190a7825 */ /* 0x001fc800078e0006 */
[--C-:B------:R-:W-:Y:S02]  /*02a0*/  IMAD.WIDE.U32 R20, R21, 0x8, R6.reuse ;  /* 0x0000000815147825 */ /* 0x100fe400078e0006 */
[----:B------:R-:W2:Y:S04]  /*02b0*/  LDG.E.64 R10, desc[UR6][R10.64] ;  /* 0x000000060a0a7981 */ /* 0x000ea8000c1e1b00 */
[----:B------:R-:W3:Y:S01]  /*02c0*/  LDG.E.64 R20, desc[UR6][R20.64] ;  /* 0x0000000614147981 */ /* 0x000ee2000c1e1b00 */
[C---:B------:R-:W-:Y:S02]  /*02d0*/  VIADD R19, R25.reuse, 0x500 ;  /* 0x0000050019137836 */ /* 0x040fe40000000000 */
[----:B------:R-:W-:Y:S02]  /*02e0*/  VIADD R17, R25, 0x780 ;  /* 0x0000078019117836 */ /* 0x000fe40000000000 */
[----:B------:R-:W-:-:S04]  /*02f0*/  IMAD.WIDE.U32 R18, R19, 0x8, R6 ;  /* 0x0000000813127825 */ /* 0x000fc800078e0006 */
[--C-:B------:R-:W-:Y:S02]  /*0300*/  IMAD.WIDE.U32 R16, R17, 0x8, R6.reuse ;  /* 0x0000000811107825 */ /* 0x100fe400078e0006 */
[----:B------:R-:W4:Y:S02]  /*0310*/  LDG.E.64 R18, desc[UR6][R18.64] ;  /* 0x0000000612127981 */ /* 0x000f24000c1e1b00 */
[C---:B------:R-:W-:Y:S02]  /*0320*/  VIADD R15, R25.reuse, 0xa00 ;  /* 0x00000a00190f7836 */ /* 0x040fe40000000000 */
[----:B------:R-:W5:Y:S01]  /*0330*/  LDG.E.64 R16, desc[UR6][R16.64] ;  /* 0x0000000610107981 */ /* 0x000f62000c1e1b00 */
[----:B------:R-:W-:Y:S02]  /*0340*/  VIADD R13, R25, 0xc80 ;  /* 0x00000c80190d7836 */ /* 0x000fe40000000000 */
[----:B------:R-:W-:-:S04]  /*0350*/  IMAD.WIDE.U32 R14, R15, 0x8, R6 ;  /* 0x000000080f0e7825 */ /* 0x000fc800078e0006 */
[--C-:B------:R-:W-:Y:S02]  /*0360*/  IMAD.WIDE.U32 R12, R13, 0x8, R6.reuse ;  /* 0x000000080d0c7825 */ /* 0x100fe400078e0006 */
[----:B------:R-:W5:Y:S02]  /*0370*/  LDG.E.64 R14, desc[UR6][R14.64] ;  /* 0x000000060e0e7981 */ /* 0x000f64000c1e1b00 */
[----:B------:R-:W-:Y:S02]  /*0380*/  VIADD R23, R25, 0xf00 ;  /* 0x00000f0019177836 */ /* 0x000fe40000000000 */
[----:B------:R-:W5:Y:S01]  /*0390*/  LDG.E.64 R12, desc[UR6][R12.64] ;  /* 0x000000060c0c7981 */ /* 0x000f62000c1e1b00 */
[----:B--2---:R-:W-:Y:S01]  /*03a0*/  DFMA R8, R10, R10, R8 ;  /* 0x0000000a0a08722b */ /* 0x004fe20000000008 */
[----:B------:R-:W-:-:S04]  /*03b0*/  IMAD.WIDE.U32 R10, R23, 0x8, R6 ;  /* 0x00000008170a7825 */ /* 0x000fc800078e0006 */
[----:B------:R-:W-:Y:S02]  /*03c0*/  VIADD R23, R25, 0x1180 ;  /* 0x0000118019177836 */ /* 0x000fe40000000000 */
[----:B------:R-:W2:Y:S01]  /*03d0*/  LDG.E.64 R10, desc[UR6][R10.64] ;  /* 0x000000060a0a7981 */ /* 0x000ea2000c1e1b00 */
[----:B---3--:R-:W-:Y:S01]  /*03e0*/  DFMA R20, R20, R20, R8 ;  /* 0x000000141414722b */ /* 0x008fe20000000008 */
[----:B------:R-:W-:-:S04]  /*03f0*/  IMAD.WIDE.U32 R8, R23, 0x8, R6 ;  /* 0x0000000817087825 */ /* 0x000fc800078e0006 */
[----:B------:R-:W-:Y:S02]  /*0400*/  VIADD R23, R25, 0x1400 ;  /* 0x0000140019177836 */ /* 0x000fe40000000000 */
[----:B------:R-:W3:Y:S02]  /*0410*/  LDG.E.64 R8, desc[UR6][R8.64] ;  /* 0x0000000608087981 */ /* 0x000ee4000c1e1b00 */
[----:B------:R-:W-:-:S06]  /*0420*/  IMAD.WIDE.U32 R22, R23, 0x8, R6 ;  /* 0x0000000817167825 */ /* 0x000fcc00078e0006 */
[----:B------:R-:W3:Y:S01]  /*0430*/  LDG.E.64 R22, desc[UR6][R22.64] ;  /* 0x0000000616167981 */ /* 0x000ee2000c1e1b00 */
[----:B----4-:R-:W-:Y:S01]  /*0440*/  DFMA R18, R18, R18, R20 ;  /* 0x000000121212722b */ /* 0x010fe20000000014 */
[----:B------:R-:W-:-:S07]  /*0450*/  VIADD R21, R25, 0x1680 ;  /* 0x0000168019157836 */ /* 0x000fce0000000000 */
[----:B-----5:R-:W-:Y:S01]  /*0460*/  DFMA R18, R16, R16, R18 ;  /* 0x000000101012722b */ /* 0x020fe20000000012 */
[----:B------:R-:W-:Y:S01]  /*0470*/  IMAD.WIDE.U32 R16, R21, 0x8, R6 ;  /* 0x0000000815107825 */ /* 0x000fe200078e0006 */
[----:B------:R-:W-:-:S05]  /*0480*/  IADD3 R21, PT, PT, R25, 0x1900, RZ ;  /* 0x0000190019157810 */ /* 0x000fca0007ffe0ff */
[----:B------:R-:W4:Y:S01]  /*0490*/  LDG.E.64 R16, desc[UR6][R16.64] ;  /* 0x0000000610107981 */ /* 0x000f22000c1e1b00 */
[----:B------:R-:W-:Y:S01]  /*04a0*/  DFMA R18, R14, R14, R18 ;  /* 0x0000000e0e12722b */ /* 0x000fe20000000012 */
[----:B------:R-:W-:-:S04]  /*04b0*/  IMAD.WIDE.U32 R14, R21, 0x8, R6 ;  /* 0x00000008150e7825 */ /* 0x000fc800078e0006 */
[----:B------:R-:W-:Y:S02]  /*04c0*/  VIADD R21, R25, 0x1b80 ;  /* 0x00001b8019157836 */ /* 0x000fe40000000000 */
[----:B------:R-:W5:Y:S01]  /*04d0*/  LDG.E.64 R14, desc[UR6][R14.64] ;  /* 0x000000060e0e7981 */ /* 0x000f62000c1e1b00 */
[----:B------:R-:W-:Y:S01]  /*04e0*/  DFMA R18, R12, R12, R18 ;  /* 0x0000000c0c12722b */ /* 0x000fe20000000012 */
[----:B------:R-:W-:-:S04]  /*04f0*/  IMAD.WIDE.U32 R12, R21, 0x8, R6 ;  /* 0x00000008150c7825 */ /* 0x000fc800078e0006 */
        /* <DEDUP_REMOVED lines=9> */
[----:B------:R-:W3:Y:S01]  /*0590*/  LDG.E.64 R8, desc[UR6][R8.64] ;  /* 0x0000000608087981 */ /* 0x000ee2000c1e1b00 */
[----:B------:R-:W-:Y:S01]  /*05a0*/  DFMA R22, R22, R22, R18 ;  /* 0x000000161616722b */ /* 0x000fe20000000012 */
[----:B------:R-:W-:-:S04]  /*05b0*/  IMAD.WIDE.U32 R18, R21, 0x8, R6 ;  /* 0x0000000815127825 */ /* 0x000fc800078e0006 */
[----:B------:R-:W-:Y:S02]  /*05c0*/  VIADD R21, R25, 0x2580 ;  /* 0x0000258019157836 */ /* 0x000fe40000000000 */
[----:B------:R-:W3:Y:S02]  /*05d0*/  LDG.E.64 R18, desc[UR6][R18.64] ;  /* 0x0000000612127981 */ /* 0x000ee4000c1e1b00 */
[----:B------:R-:W-:-:S06]  /*05e0*/  IMAD.WIDE.U32 R6, R21, 0x8, R6 ;  /* 0x0000000815067825 */ /* 0x000fcc00078e0006 */
[----:B------:R-:W3:Y:S01]  /*05f0*/  LDG.E.64 R6, desc[UR6][R6.64] ;  /* 0x0000000606067981 */ /* 0x000ee2000c1e1b00 */
[----:B----4-:R-:W-:Y:S01]  /*0600*/  DFMA R22, R16, R16, R22 ;  /* 0x000000101016722b */ /* 0x010fe20000000016 */
[----:B------:R-:W-:Y:S02]  /*0610*/  VIADD R26, R26, 0x10 ;  /* 0x000000101a1a7836 */ /* 0x000fe40000000000 */
[----:B------:R-:W-:Y:S02]  /*0620*/  VIADD R4, R4, 0x2800 ;  /* 0x0000280004047836 */ /* 0x000fe40000000000 */
[----:B------:R-:W-:Y:S01]  /*0630*/  VIADD R25, R25, 0x2800 ;  /* 0x0000280019197836 */ /* 0x000fe20000000000 */
[----:B------:R-:W-:Y:S02]  /*0640*/  ISETP.NE.AND P0, PT, R26, RZ, PT ;  /* 0x000000ff1a00720c */ /* 0x000fe40003f05270 */
[----:B-----5:R-:W-:-:S08]  /*0650*/  DFMA R22, R14, R14, R22 ;  /* 0x0000000e0e16722b */ /* 0x020fd00000000016 */
[----:B------:R-:W-:-:S08]  /*0660*/  DFMA R22, R12, R12, R22 ;  /* 0x0000000c0c16722b */ /* 0x000fd00000000016 */
[----:B--2---:R-:W-:-:S08]  /*0670*/  DFMA R22, R10, R10, R22 ;  /* 0x0000000a0a16722b */ /* 0x004fd00000000016 */
[----:B---3--:R-:W-:-:S08]  /*0680*/  DFMA R22, R8, R8, R22 ;  /* 0x000000080816722b */ /* 0x008fd00000000016 */
[----:B------:R-:W-:-:S08]  /*0690*/  DFMA R22, R18, R18, R22 ;  /* 0x000000121216722b */ /* 0x000fd00000000016 */
[----:B------:R-:W-:Y:S01]  /*06a0*/  DFMA R8, R6, R6, R22 ;  /* 0x000000060608722b */ /* 0x000fe20000000016 */
[----:B------:R-:W-:Y:S10]  /*06b0*/  @P0 BRA `(.L_x_128) ;  /* 0xfffffff800ec0947 */ /* 0x000ff4000383ffff */
[----:B------:R-:W-:Y:S05]  /*06c0*/  BSYNC.RECONVERGENT B3 ;  /* 0x0000000000037941 */ /* 0x000fea0003800200 */
.L_x_127:
[----:B------:R-:W-:-:S07]  /*06d0*/  VIADD R7, R4, 0xffffec00 ;  /* 0xffffec0004077836 */ /* 0x000fce0000000000 */
.L_x_126:
[----:B------:R-:W-:Y:S05]  /*06e0*/  BSYNC.RECONVERGENT B2 ;  /* 0x0000000000027941 */ /* 0x000fea0003800200 */
.L_x_125:
[----:B------:R-:W-:-:S13]  /*06f0*/  ISETP.NE.AND P0, PT, R24, RZ, PT ;  /* 0x000000ff1800720c */ /* 0x000fda0003f05270 */
[----:B------:R-:W-:Y:S05]  /*0700*/  @!P0 BRA `(.L_x_124) ;  /* 0x0000000400308947 */ /* 0x000fea0003800000 */
[----:B------:R-:W-:Y:S01]  /*0710*/  ISETP.GE.U32.AND P0, PT, R24, 0x8, PT ;  /* 0x000000081800780c */ /* 0x000fe20003f06070 */
[----:B------:R-:W-:Y:S01]  /*0720*/  BSSY.RECONVERGENT B2, `(.L_x_129) ;  /* 0x0000026000027945 */ /* 0x000fe20003800200 */
[----:B------:R-:W-:-:S04]  /*0730*/  LOP3.LUT R4, R5, 0x7, RZ, 0xc0, !PT ;  /* 0x0000000705047812 */ /* 0x000fc800078ec0ff */
[----:B------:R-:W-:-:S07]  /*0740*/  ISETP.NE.AND P1, PT, R4, RZ, PT ;  /* 0x000000ff0400720c */ /* 0x000fce0003f25270 */
[----:B------:R-:W-:Y:S06]  /*0750*/  @!P0 BRA `(.L_x_130) ;  /* 0x0000000000888947 */ /* 0x000fec0003800000 */
[----:B------:R-:W0:Y:S01]  /*0760*/  LDC.64 R24, c[0x0][0x380] ;  /* 0x0000e000ff187b82 */ /* 0x000e220000000a00 */
[----:B------:R-:W-:-:S04]  /*0770*/  IMAD R27, R0, 0x1400, R7 ;  /* 0x00001400001b7824 */ /* 0x000fc800078e0207 */
[C---:B------:R-:W-:Y:S02]  /*0780*/  VIADD R21, R27.reuse, 0x280 ;  /* 0x000002801b157836 */ /* 0x040fe40000000000 */
[C---:B------:R-:W-:Y:S02]  /*0790*/  VIADD R19, R27.reuse, 0x500 ;  /* 0x000005001b137836 */ /* 0x040fe40000000000 */
[----:B0-----:R-:W-:-:S04]  /*07a0*/  IMAD.WIDE.U32 R22, R27, 0x8, R24 ;  /* 0x000000081b167825 */ /* 0x001fc800078e0018 */
[--C-:B------:R-:W-:Y:S02]  /*07b0*/  IMAD.WIDE.U32 R20, R21, 0x8, R24.reuse ;  /* 0x0000000815147825 */ /* 0x100fe400078e0018 */
[----:B------:R-:W2:Y:S02]  /*07c0*/  LDG.E.64 R22, desc[UR6][R22.64] ;  /* 0x0000000616167981 */ /* 0x000ea4000c1e1b00 */
[--C-:B------:R-:W-:Y:S02]  /*07d0*/  IMAD.WIDE.U32 R18, R19, 0x8, R24.reuse ;  /* 0x0000000813127825 */ /* 0x100fe400078e0018 */
[----:B------:R-:W3:Y:S02]  /*07e0*/  LDG.E.64 R20, desc[UR6][R20.64] ;  /* 0x0000000614147981 */ /* 0x000ee4000c1e1b00 */
[C---:B------:R-:W-:Y:S02]  /*07f0*/  VIADD R17, R27.reuse, 0x780 ;  /* 0x000007801b117836 */ /* 0x040fe40000000000 */
[----:B------:R-:W4:Y:S01]  /*0800*/  LDG.E.64 R18, desc[UR6][R18.64] ;  /* 0x0000000612127981 */ /* 0x000f22000c1e1b00 */
[----:B------:R-:W-:Y:S01]  /*0810*/  IADD3 R15, PT, PT, R27, 0xa00, RZ ;  /* 0x00000a001b0f7810 */ /* 0x000fe20007ffe0ff */
[----:B------:R-:W-:-:S04]  /*0820*/  IMAD.WIDE.U32 R16, R17, 0x8, R24 ;  /* 0x0000000811107825 */ /* 0x000fc800078e0018 */
[--C-:B------:R-:W-:Y:S02]  /*0830*/  IMAD.WIDE.U32 R14, R15, 0x8, R24.reuse ;  /* 0x000000080f0e7825 */ /* 0x100fe400078e0018 */
[----:B------:R-:W5:Y:S02]  /*0840*/  LDG.E.64 R16, desc[UR6][R16.64] ;  /* 0x0000000610107981 */ /* 0x000f64000c1e1b00 */
[C---:B------:R-:W-:Y:S02]  /*0850*/  VIADD R13, R27.reuse, 0xc80 ;  /* 0x00000c801b0d7836 */ /* 0x040fe40000000000 */
[----:B------:R-:W5:Y:S01]  /*0860*/  LDG.E.64 R14, desc[UR6][R14.64] ;  /* 0x000000060e0e7981 */ /* 0x000f62000c1e1b00 */
[----:B------:R-:W-:Y:S02]  /*0870*/  VIADD R11, R27, 0xf00 ;  /* 0x00000f001b0b7836 */ /* 0x000fe40000000000 */
[----:B------:R-:W-:-:S04]  /*0880*/  IMAD.WIDE.U32 R12, R13, 0x8, R24 ;  /* 0x000000080d0c7825 */ /* 0x000fc800078e0018 */
[--C-:B------:R-:W-:Y:S02]  /*0890*/  IMAD.WIDE.U32 R10, R11, 0x8, R24.reuse ;  /* 0x000000080b0a7825 */ /* 0x100fe400078e0018 */
[----:B------:R-:W5:Y:S02]  /*08a0*/  LDG.E.64 R12, desc[UR6][R12.64] ;  /* 0x000000060c0c7981 */ /* 0x000f64000c1e1b00 */
[----:B------:R-:W-:Y:S02]  /*08b0*/  VIADD R27, R27, 0x1180 ;  /* 0x000011801b1b7836 */ /* 0x000fe40000000000 */
[----:B------:R-:W5:Y:S02]  /*08c0*/  LDG.E.64 R10, desc[UR6][R10.64] ;  /* 0x000000060a0a7981 */ /* 0x000f64000c1e1b00 */
[----:B------:R-:W-:-:S06]  /*08d0*/  IMAD.WIDE.U32 R24, R27, 0x8, R24 ;  /* 0x000000081b187825 */ /* 0x000fcc00078e0018 */
        /* <DEDUP_REMOVED lines=10> */
.L_x_130:
[----:B------:R-:W-:Y:S05]  /*0980*/  BSYNC.RECONVERGENT B2 ;  /* 0x0000000000027941 */ /* 0x000fea0003800200 */
.L_x_129:
        /* <DEDUP_REMOVED lines=15> */
[----:B------:R-:W-:Y:S02]  /*0a80*/  VIADD R19, R19, 0x780 ;  /* 0x0000078013137836 */ /* 0x000fe40000000000 */
[----:B------:R-:W4:Y:S02]  /*0a90*/  LDG.E.64 R16, desc[UR6][R16.64] ;  /* 0x0000000610107981 */ /* 0x000f24000c1e1b00 */
[----:B------:R-:W-:-:S06]  /*0aa0*/  IMAD.WIDE.U32 R14, R19, 0x8, R14 ;  /* 0x00000008130e7825 */ /* 0x000fcc00078e000e */
[----:B------:R-:W5:Y:S01]  /*0ab0*/  LDG.E.64 R14, desc[UR6][R14.64] ;  /* 0x000000060e0e7981 */ /* 0x000f62000c1e1b00 */
[----:B------:R-:W-:Y:S01]  /*0ac0*/  VIADD R7, R7, 0xa00 ;  /* 0x00000a0007077836 */ /* 0x000fe20000000000 */
[----:B--2---:R-:W-:-:S08]  /*0ad0*/  DFMA R8, R10, R10, R8 ;  /* 0x0000000a0a08722b */ /* 0x004fd00000000008 */
[----:B---3--:R-:W-:-:S08]  /*0ae0*/  DFMA R8, R12, R12, R8 ;  /* 0x0000000c0c08722b */ /* 0x008fd00000000008 */
[----:B----4-:R-:W-:-:S08]  /*0af0*/  DFMA R8, R16, R16, R8 ;  /* 0x000000101008722b */ /* 0x010fd00000000008 */
[----:B-----5:R-:W-:-:S11]  /*0b00*/  DFMA R8, R14, R14, R8 ;  /* 0x0000000e0e08722b */ /* 0x020fd60000000008 */
.L_x_132:
[----:B------:R-:W-:Y:S05]  /*0b10*/  BSYNC.RECONVERGENT B2 ;  /* 0x0000000000027941 */ /* 0x000fea0003800200 */
.L_x_131:
[----:B------:R-:W-:Y:S05]  /*0b20*/  @!P1 BRA `(.L_x_124) ;  /* 0x0000000000289947 */ /* 0x000fea0003800000 */
[----:B------:R-:W0:Y:S01]  /*0b30*/  LDC.64 R10, c[0x0][0x380] ;  /* 0x0000e000ff0a7b82 */ /* 0x000e220000000a00 */
[----:B------:R-:W-:Y:S02]  /*0b40*/  IMAD R7, R0, 0x1400, R7 ;  /* 0x0000140000077824 */ /* 0x000fe400078e0207 */
[----:B------:R-:W-:-:S07]  /*0b50*/  IMAD.MOV R6, RZ, RZ, -R5 ;  /* 0x000000ffff067224 */ /* 0x000fce00078e0a05 */
.L_x_133:
[----:B0-----:R-:W-:-:S06]  /*0b60*/  IMAD.WIDE.U32 R4, R7, 0x8, R10 ;  /* 0x0000000807047825 */ /* 0x001fcc00078e000a */
[----:B------:R-:W2:Y:S01]  /*0b70*/  LDG.E.64 R4, desc[UR6][R4.64] ;  /* 0x0000000604047981 */ /* 0x000ea2000c1e1b00 */
[----:B------:R-:W-:Y:S02]  /*0b80*/  VIADD R6, R6, 0x1 ;  /* 0x0000000106067836 */ /* 0x000fe40000000000 */
[----:B------:R-:W-:-:S03]  /*0b90*/  VIADD R7, R7, 0x280 ;  /* 0x0000028007077836 */ /* 0x000fc60000000000 */
[----:B------:R-:W-:Y:S01]  /*0ba0*/  ISETP.NE.AND P0, PT, R6, RZ, PT ;  /* 0x000000ff0600720c */ /* 0x000fe20003f05270 */
[----:B--2---:R-:W-:-:S12]  /*0bb0*/  DFMA R8, R4, R4, R8 ;  /* 0x000000040408722b */ /* 0x004fd80000000008 */
[----:B------:R-:W-:Y:S05]  /*0bc0*/  @P0 BRA `(.L_x_133) ;  /* 0xfffffffc00e40947 */ /* 0x000fea000383ffff */
.L_x_124:
[----:B------:R-:W-:Y:S05]  /*0bd0*/  BSYNC.RECONVERGENT B1 ;  /* 0x0000000000017941 */ /* 0x000fea0003800200 */
.L_x_123:
[----:B------:R-:W-:-:S13]  /*0be0*/  ISETP.GE.U32.AND P0, PT, R2, 0x280, PT ;  /* 0x000002800200780c */ /* 0x000fda0003f06070 */
        /* <DEDUP_REMOVED lines=50> */
[----:B------:R-:W1:Y:S05]  /*0f10*/  LDS.128 R4, [UR4+0x50] ;  /* 0x00005004ff047984 */ /* 0x000e6a0008000c00 */
[----:B------:R-:W-:-:S08]  /*0f20*/  DADD R16, R16, R18 ;  /* 0x0000000010107229 */ /* 0x000fd00000000012 */
[----:B--2---:R-:W-:-:S08]  /*0f30*/  DADD R12, R16, R12 ;  /* 0x00000000100c7229 */ /* 0x004fd0000000000c */
[----:B------:R-:W-:Y:S02]  /*0f40*/  DADD R2, R12, R14 ;  /* 0x000000000c027229 */ /* 0x000fe4000000000e */
[----:B------:R-:W2:Y:S06]  /*0f50*/  LDS.128 R12, [UR4+0x60] ;  /* 0x00006004ff0c7984 */ /* 0x000eac0008000c00 */
[----:B0-----:R-:W-:-:S08]  /*0f60*/  DADD R2, R2, R8 ;  /* 0x0000000002027229 */ /* 0x001fd00000000008 */
[----:B------:R-:W-:Y:S01]  /*0f70*/  DADD R2, R2, R10 ;  /* 0x0000000002027229 */ /* 0x000fe2000000000a */
[----:B------:R-:W0:Y:S07]  /*0f80*/  LDS.128 R8, [UR4+0x70] ;  /* 0x00007004ff087984 */ /* 0x000e2e0008000c00 */
        /* <DEDUP_REMOVED lines=16> */
[----:B-1----:R-:W-:Y:S01]  /*1090*/  DADD R4, R2, R4 ;  /* 0x0000000002047229 */ /* 0x002fe20000000004 */
[----:B------:R-:W-:Y:S10]  /*10a0*/  BRA `(.L_x_135) ;  /* 0x0000001c003c7947 */ /* 0x000ff40003800000 */
.L_x_134:
[----:B------:R-:W-:-:S04]  /*10b0*/  LOP3.LUT R4, R3, 0x3e0, RZ, 0xc0, !PT ;  /* 0x000003e003047812 */ /* 0x000fc800078ec0ff */
[----:B------:R-:W-:Y:S02]  /*10c0*/  LOP3.LUT R7, RZ, R4, RZ, 0x33, !PT ;  /* 0x00000004ff077212 */ /* 0x000fe400078e33ff */
[----:B------:R-:W-:Y:S02]  /*10d0*/  IADD3 R5, PT, PT, R4, 0x20, RZ ;  /* 0x0000002004057810 */ /* 0x000fe40007ffe0ff */
[----:B------:R-:W0:Y:S01]  /*10e0*/  S2R R4, SR_LANEID ;  /* 0x0000000000047919 */ /* 0x000e220000000000 */
[----:B------:R-:W-:Y:S01]  /*10f0*/  IMAD.IADD R7, R2, 0x1, R7 ;  /* 0x0000000102077824 */ /* 0x000fe200078e0207 */
[----:B------:R-:W-:-:S04]  /*1100*/  ISETP.GT.U32.AND P0, PT, R5, R2, PT ;  /* 0x000000020500720c */ /* 0x000fc80003f04070 */
[----:B------:R-:W-:-:S05]  /*1110*/  SEL R7, R7, 0x1f, P0 ;  /* 0x0000001f07077807 */ /* 0x000fca0000000000 */
[----:B------:R-:W-:Y:S04]  /*1120*/  SHFL.DOWN PT, R10, R8, 0x1, R7 ;  /* 0x08200000080a7989 */ /* 0x000fe800000e0007 */
[----:B------:R-:W1:Y:S01]  /*1130*/  SHFL.DOWN PT, R11, R9, 0x1, R7 ;  /* 0x08200000090b7989 */ /* 0x000e6200000e0007 */
[C---:B0-----:R-:W-:Y:S01]  /*1140*/  ISETP.GE.AND P0, PT, R4.reuse, R7, PT ;  /* 0x000000070400720c */ /* 0x041fe20003f06270 */
[----:B------:R-:W-:Y:S01]  /*1150*/  VIADD R6, R4, 0x2 ;  /* 0x0000000204067836 */ /* 0x000fe20000000000 */
[----:B-1----:R-:W-:-:S10]  /*1160*/  DADD R10, R10, R8 ;  /* 0x000000000a0a7229 */ /* 0x002fd40000000008 */
        /* <DEDUP_REMOVED lines=11> */
[----:B------:R-:W-:-:S03]  /*1220*/  VIADD R6, R4, 0x8 ;  /* 0x0000000804067836 */ /* 0x000fc60000000000 */
[----:B------:R-:W0:Y:S02]  /*1230*/  SHFL.DOWN PT, R9, R11, 0x4, R7 ;  /* 0x088000000b097989 */ /* 0x000e2400000e0007 */
[----:B------:R-:W-:Y:S01]  /*1240*/  ISETP.GT.AND P1, PT, R6, R7, PT ;  /* 0x000000070600720c */ /* 0x000fe20003f24270 */
[----:B0-----:R-:W-:-:S10]  /*1250*/  DADD R8, R8, R10 ;  /* 0x0000000008087229 */ /* 0x001fd4000000000a */
[----:B------:R-:W-:Y:S02]  /*1260*/  FSEL R12, R10, R8, P0 ;  /* 0x000000080a0c7208 */ /* 0x000fe40000000000 */
[----:B------:R-:W-:Y:S02]  /*1270*/  FSEL R13, R11, R9, P0 ;  /* 0x000000090b0d7208 */ /* 0x000fe40000000000 */
[C---:B------:R-:W-:Y:S01]  /*1280*/  ISETP.NE.AND P0, PT, R4.reuse, RZ, PT ;  /* 0x000000ff0400720c */ /* 0x040fe20003f05270 */
[----:B------:R-:W-:Y:S01]  /*1290*/  SHFL.DOWN PT, R8, R12, 0x8, R7 ;  /* 0x090000000c087989 */ /* 0x000fe200000e0007 */
[----:B------:R-:W-:-:S03]  /*12a0*/  VIADD R4, R4, 0x10 ;  /* 0x0000001004047836 */ /* 0x000fc60000000000 */
[----:B------:R-:W0:Y:S08]  /*12b0*/  SHFL.DOWN PT, R9, R13, 0x8, R7 ;  /* 0x090000000d097989 */ /* 0x000e3000000e0007 */
[----:B------:R-:W1:Y:S01]  /*12c0*/  @!P0 S2R R15, SR_CgaCtaId ;  /* 0x00000000000f8919 */ /* 0x000e620000008800 */
[----:B------:R-:W-:Y:S02]  /*12d0*/  @!P0 MOV R6, 0x400 ;  /* 0x0000040000068802 */ /* 0x000fe40000000f00 */
[----:B------:R-:W-:Y:S01]  /*12e0*/  @!P0 SHF.R.U32.HI R5, RZ, 0x2, R3 ;  /* 0x00000002ff058819 */ /* 0x000fe20000011603 */
[----:B0-----:R-:W-:-:S10]  /*12f0*/  DADD R8, R8, R12 ;  /* 0x0000000008087229 */ /* 0x001fd4000000000c */
[----:B------:R-:W-:Y:S02]  /*1300*/  FSEL R10, R12, R8, P1 ;  /* 0x000000080c0a7208 */ /* 0x000fe40000800000 */
[----:B------:R-:W-:Y:S02]  /*1310*/  FSEL R11, R13, R9, P1 ;  /* 0x000000090d0b7208 */ /* 0x000fe40000800000 */
[----:B------:R-:W-:Y:S01]  /*1320*/  ISETP.GT.AND P1, PT, R4, R7, PT ;  /* 0x000000070400720c */ /* 0x000fe20003f24270 */
[----:B------:R-:W-:Y:S01]  /*1330*/  SHFL.DOWN PT, R8, R10, 0x10, R7 ;  /* 0x0a0000000a087989 */ /* 0x000fe200000e0007 */
[----:B-1----:R-:W-:Y:S02]  /*1340*/  @!P0 LEA R15, R15, R6, 0x18 ;  /* 0x000000060f0f8211 */ /* 0x002fe400078ec0ff */
[----:B------:R-:W-:Y:S01]  /*1350*/  @!P0 LOP3.LUT R6, R5, 0xf8, RZ, 0xc0, !PT ;  /* 0x000000f805068812 */ /* 0x000fe200078ec0ff */
[----:B------:R-:W0:Y:S04]  /*1360*/  SHFL.DOWN PT, R9, R11, 0x10, R7 ;  /* 0x0a0000000b097989 */ /* 0x000e2800000e0007 */
        /* <DEDUP_REMOVED lines=10> */
[----:B------:R-:W-:Y:S01]  /*1410*/  ISETP.GT.U32.AND P1, PT, R2, 0x20, PT ;  /* 0x000000200200780c */ /* 0x000fe20003f24070 */
[----:B0-----:R-:W-:-:S09]  /*1420*/  ULEA UR4, UR5, UR4, 0x18 ;  /* 0x0000000405047291 */ /* 0x001fd2000f8ec0ff */
[----:B------:R-:W0:Y:S04]  /*1430*/  LDS.128 R12, [UR4+0x20] ;  /* 0x00002004ff0c7984 */ /* 0x000e280008000c00 */
[----:B------:R-:W1:Y:S01]  /*1440*/  LDS.128 R8, [UR4+0x30] ;  /* 0x00003004ff087984 */ /* 0x000e620008000c00 */
[----:B0-----:R-:W-:-:S10]  /*1450*/  DADD R12, R4, R12 ;  /* 0x00000000040c7229 */ /* 0x001fd4000000000c */
[----:B------:R-:W-:Y:S02]  /*1460*/  FSEL R4, R12, R4, P1 ;  /* 0x000000040c047208 */ /* 0x000fe40000800000 */
[----:B------:R-:W-:Y:S02]  /*1470*/  FSEL R5, R13, R5, P1 ;  /* 0x000000050d057208 */ /* 0x000fe40000800000 */
[----:B------:R-:W-:-:S04]  /*1480*/  ISETP.GT.U32.AND P1, PT, R2, 0x40, PT ;  /* 0x000000400200780c */ /* 0x000fc80003f24070 */
[----:B------:R-:W-:-:S10]  /*1490*/  DADD R14, R4, R14 ;  /* 0x00000000040e7229 */ /* 0x000fd4000000000e */
[----:B------:R-:W-:Y:S02]  /*14a0*/  FSEL R12, R14, R4, P1 ;  /* 0x000000040e0c7208 */ /* 0x000fe40000800000 */
[----:B------:R-:W-:Y:S02]  /*14b0*/  FSEL R13, R15, R5, P1 ;  /* 0x000000050f0d7208 */ /* 0x000fe40000800000 */
[----:B------:R-:W0:Y:S01]  /*14c0*/  LDS.128 R4, [UR4+0x40] ;  /* 0x00004004ff047984 */ /* 0x000e220008000c00 */
[----:B------:R-:W-:-:S03]  /*14d0*/  ISETP.GT.U32.AND P1, PT, R2, 0x60, PT ;  /* 0x000000600200780c */ /* 0x000fc60003f24070 */
[----:B-1----:R-:W-:-:S10]  /*14e0*/  DADD R8, R8, R12 ;  /* 0x0000000008087229 */ /* 0x002fd4000000000c */
[----:B------:R-:W-:Y:S02]  /*14f0*/  FSEL R8, R8, R12, P1 ;  /* 0x0000000c08087208 */ /* 0x000fe40000800000 */
[----:B------:R-:W-:Y:S02]  /*1500*/  FSEL R9, R9, R13, P1 ;  /* 0x0000000d09097208 */ /* 0x000fe40000800000 */
[----:B------:R-:W-:-:S04]  /*1510*/  ISETP.GT.U32.AND P1, PT, R2, 0x80, PT ;  /* 0x000000800200780c */ /* 0x000fc80003f24070 */
[----:B------:R-:W-:-:S10]  /*1520*/  DADD R10, R8, R10 ;  /* 0x00000000080a7229 */ /* 0x000fd4000000000a */
[----:B------:R-:W-:Y:S02]  /*1530*/  FSEL R12, R10, R8, P1 ;  /* 0x000000080a0c7208 */ /* 0x000fe40000800000 */
[----:B------:R-:W-:Y:S02]  /*1540*/  FSEL R13, R11, R9, P1 ;  /* 0x000000090b0d7208 */ /* 0x000fe40000800000 */
[----:B------:R-:W1:Y:S01]  /*1550*/  LDS.128 R8, [UR4+0x50] ;  /* 0x00005004ff087984 */ /* 0x000e620008000c00 */
[----:B------:R-:W-:-:S03]  /*1560*/  ISETP.GT.U32.AND P1, PT, R2, 0xa0, PT ;  /* 0x000000a00200780c */ /* 0x000fc60003f24070 */
        /* <DEDUP_REMOVED lines=52> */
[----:B------:R-:W1:Y:S01]  /*18b0*/  LDS.64 R8, [UR4+0xb0] ;  /* 0x0000b004ff087984 */ /* 0x000e620008000a00 */
        /* <DEDUP_REMOVED lines=8> */
[----:B------:R-:W-:-:S04]  /*1940*/  ISETP.GT.U32.AND P1, PT, R2, 0x260, PT ;  /* 0x000002600200780c */ /* 0x000fc80003f24070 */
[----:B-1----:R-:W-:-:S10]  /*1950*/  DADD R8, R8, R4 ;  /* 0x0000000008087229 */ /* 0x002fd40000000004 */
[----:B------:R-:W-:Y:S02]  /*1960*/  FSEL R4, R8, R4, P1 ;  /* 0x0000000408047208 */ /* 0x000fe40000800000 */
[----:B------:R-:W-:Y:S01]  /*1970*/  FSEL R5, R9, R5, P1 ;  /* 0x0000000509057208 */ /* 0x000fe20000800000 */
[----:B------:R-:W-:Y:S06]  /*1980*/  BRA `(.L_x_135) ;  /* 0x0000001400047947 */ /* 0x000fec0003800000 */
.L_x_120:
[----:B------:R-:W0:Y:S01]  /*1990*/  S2R R25, SR_TID.X ;  /* 0x0000000000197919 */ /* 0x000e220000002100 */
[----:B------:R-:W1:Y:S02]  /*19a0*/  LDCU.64 UR4, c[0x0][0x380] ;  /* 0x00007000ff0477ac */ /* 0x000e640008000a00 */
[----:B-1----:R-:W-:Y:S02]  /*19b0*/  IMAD.U32 R8, RZ, RZ, UR4 ;  /* 0x00000004ff087e24 */ /* 0x002fe4000f8e00ff */
[----:B------:R-:W-:Y:S02]  /*19c0*/  IMAD.U32 R9, RZ, RZ, UR5 ;  /* 0x00000005ff097e24 */ /* 0x000fe4000f8e00ff */
[----:B0-----:R-:W-:-:S04]  /*19d0*/  IMAD R29, R0, 0x1400, R25 ;  /* 0x00001400001d7824 */ /* 0x001fc800078e0219 */
[----:B------:R-:W-:-:S05]  /*19e0*/  IMAD.WIDE.U32 R28, R29, 0x8, R8 ;  /* 0x000000081d1c7825 */ /* 0x000fca00078e0008 */
        /* <DEDUP_REMOVED lines=8> */
[----:B------:R-:W-:Y:S01]  /*1a70*/  ISETP.GE.U32.AND P0, PT, R2, R5, PT ;  /* 0x000000050200720c */ /* 0x000fe20003f06070 */
[----:B--2---:R-:W-:-:S08]  /*1a80*/  DMUL R26, R26, R26 ;  /* 0x0000001a1a1a7228 */ /* 0x004fd00000000000 */
[----:B---3--:R-:W-:-:S08]  /*1a90*/  DFMA R26, R22, R22, R26 ;  /* 0x00000016161a722b */ /* 0x008fd0000000001a */
[----:B----4-:R-:W-:-:S08]  /*1aa0*/  DFMA R26, R20, R20, R26 ;  /* 0x00000014141a722b */ /* 0x010fd0000000001a */
[----:B-----5:R-:W-:-:S08]  /*1ab0*/  DFMA R26, R18, R18, R26 ;  /* 0x00000012121a722b */ /* 0x020fd0000000001a */
[----:B------:R-:W-:-:S08]  /*1ac0*/  DFMA R26, R16, R16, R26 ;  /* 0x00000010101a722b */ /* 0x000fd0000000001a */
[----:B------:R-:W-:-:S08]  /*1ad0*/  DFMA R26, R10, R10, R26 ;  /* 0x0000000a0a1a722b */ /* 0x000fd0000000001a */
[----:B------:R-:W-:-:S08]  /*1ae0*/  DFMA R26, R6, R6, R26 ;  /* 0x00000006061a722b */ /* 0x000fd0000000001a */
[----:B------:R-:W-:Y:S01]  /*1af0*/  DFMA R12, R12, R12, R26 ;  /* 0x0000000c0c0c722b */ /* 0x000fe2000000001a */
[----:B------:R-:W-:Y:S10]  /*1b00*/  @!P0 BRA `(.L_x_136) ;  /* 0x0000000c00708947 */ /* 0x000ff40003800000 */
[----:B------:R-:W-:Y:S01]  /*1b10*/  IMAD.IADD R3, R0, 0x1, R15 ;  /* 0x0000000100037824 */ /* 0x000fe200078e020f */
[----:B------:R-:W-:Y:S01]  /*1b20*/  LOP3.LUT R4, RZ, R25, RZ, 0x33, !PT ;  /* 0x00000019ff047212 */ /* 0x000fe200078e33ff */
[----:B------:R-:W-:Y:S01]  /*1b30*/  VIADD R2, R14, 0xffffec00 ;  /* 0xffffec000e027836 */ /* 0x000fe20000000000 */
[----:B------:R-:W-:Y:S01]  /*1b40*/  UMOV UR4, URZ ;  /* 0x000000ff00047c82 */ /* 0x000fe20008000000 */
[----:B------:R-:W-:Y:S01]  /*1b50*/  IMAD R3, R3, 0x1400, RZ ;  /* 0x0000140003037824 */ /* 0x000fe200078e02ff */
[----:B------:R-:W-:-:S03]  /*1b60*/  IADD3 R7, PT, PT, -R5, R14, R4 ;  /* 0x0000000e05077210 */ /* 0x000fc60007ffe104 */
[----:B------:R-:W-:Y:S01]  /*1b70*/  IMAD.MOV.U32 R6, RZ, RZ, R3 ;  /* 0x000000ffff067224 */ /* 0x000fe200078e0003 */
[C---:B------:R-:W-:Y:S01]  /*1b80*/  ISETP.GT.U32.AND P0, PT, R3.reuse, R2, PT ;  /* 0x000000020300720c */ /* 0x040fe20003f04070 */
[----:B------:R-:W-:Y:S01]  /*1b90*/  IMAD R4, R0, -0x1400, R7 ;  /* 0xffffec0000047824 */ /* 0x000fe200078e0207 */
[----:B------:R-:W-:-:S11]  /*1ba0*/  IADD3 R25, PT, PT, R3, 0x1400, R25 ;  /* 0x0000140003197810 */ /* 0x000fd60007ffe019 */
[----:B------:R-:W-:Y:S05]  /*1bb0*/  @P0 BRA `(.L_x_137) ;  /* 0x0000000000800947 */ /* 0x000fea0003800000 */
[----:B------:R-:W0:Y:S08]  /*1bc0*/  LDC R7, c[0x0][0x3a8] ;  /* 0x0000ea00ff077b82 */ /* 0x000e300000000800 */
[----:B------:R-:W1:Y:S02]  /*1bd0*/  LDC.64 R8, c[0x0][0x380] ;  /* 0x0000e000ff087b82 */ /* 0x000e640000000a00 */
.L_x_138:
[----:B------:R-:W2:Y:S02]  /*1be0*/  S2R R10, SR_TID.X ;  /* 0x00000000000a7919 */ /* 0x000ea40000002100 */
[----:B--2---:R-:W-:-:S04]  /*1bf0*/  IMAD.IADD R11, R10, 0x1, R3 ;  /* 0x000000010a0b7824 */ /* 0x004fc800078e0203 */
[----:B-1----:R-:W-:-:S05]  /*1c00*/  IMAD.WIDE.U32 R10, R11, 0x8, R8 ;  /* 0x000000080b0a7825 */ /* 0x002fca00078e0008 */
[----:B------:R-:W2:Y:S04]  /*1c10*/  LDG.E.64 R22, desc[UR6][R10.64] ;  /* 0x000000060a167981 */ /* 0x000ea8000c1e1b00 */
[----:B------:R-:W3:Y:S04]  /*1c20*/  LDG.E.64 R20, desc[UR6][R10.64+0x1400] ;  /* 0x001400060a147981 */ /* 0x000ee8000c1e1b00 */
[----:B------:R-:W4:Y:S04]  /*1c30*/  LDG.E.64 R14, desc[UR6][R10.64+0x2800] ;  /* 0x002800060a0e7981 */ /* 0x000f28000c1e1b00 */
[----:B------:R-:W5:Y:S04]  /*1c40*/  LDG.E.64 R18, desc[UR6][R10.64+0x3c00] ;  /* 0x003c00060a127981 */ /* 0x000f68000c1e1b00 */
[----:B------:R-:W5:Y:S04]  /*1c50*/  LDG.E.64 R16, desc[UR6][R10.64+0x5000] ;  /* 0x005000060a107981 */ /* 0x000f68000c1e1b00 */
[----:B------:R-:W5:Y:S01]  /*1c60*/  LDG.E.64 R26, desc[UR6][R10.64+0x8c00] ;  /* 0x008c00060a1a7981 */ /* 0x000f62000c1e1b00 */
[----:B--2---:R-:W-:-:S03]  /*1c70*/  DFMA R12, R22, R22, R12 ;  /* 0x00000016160c722b */ /* 0x004fc6000000000c */
[----:B------:R-:W2:Y:S05]  /*1c80*/  LDG.E.64 R22, desc[UR6][R10.64+0x6400] ;  /* 0x006400060a167981 */ /* 0x000eaa000c1e1b00 */
[----:B---3--:R-:W-:Y:S01]  /*1c90*/  DFMA R12, R20, R20, R12 ;  /* 0x00000014140c722b */ /* 0x008fe2000000000c */
[----:B------:R-:W3:Y:S07]  /*1ca0*/  LDG.E.64 R20, desc[UR6][R10.64+0x7800] ;  /* 0x007800060a147981 */ /* 0x000eee000c1e1b00 */
[----:B----4-:R-:W-:-:S08]  /*1cb0*/  DFMA R12, R14, R14, R12 ;  /* 0x0000000e0e0c722b */ /* 0x010fd0000000000c */
[----:B-----5:R-:W-:Y:S01]  /*1cc0*/  DFMA R12, R18, R18, R12 ;  /* 0x00000012120c722b */ /* 0x020fe2000000000c */
[----:B0-----:R-:W-:-:S07]  /*1cd0*/  MOV R14, R7 ;  /* 0x00000007000e7202 */ /* 0x001fce0000000f00 */
[----:B------:R-:W-:Y:S01]  /*1ce0*/  DFMA R12, R16, R16, R12 ;  /* 0x00000010100c722b */ /* 0x000fe2000000000c */
[----:B------:R-:W-:-:S05]  /*1cf0*/  IMAD.IADD R16, R14, 0x1, -R3 ;  /* 0x000000010e107824 */ /* 0x000fca00078e0a03 */
[----:B------:R-:W-:Y:S02]  /*1d00*/  ISETP.GE.U32.AND P0, PT, R16, R5, PT ;  /* 0x000000051000720c */ /* 0x000fe40003f06070 */
[----:B--2---:R-:W-:-:S08]  /*1d10*/  DFMA R12, R22, R22, R12 ;  /* 0x00000016160c722b */ /* 0x004fd0000000000c */
[----:B---3--:R-:W-:-:S08]  /*1d20*/  DFMA R12, R20, R20, R12 ;  /* 0x00000014140c722b */ /* 0x008fd0000000000c */
[----:B------:R-:W-:Y:S01]  /*1d30*/  DFMA R12, R26, R26, R12 ;  /* 0x0000001a1a0c722b */ /* 0x000fe2000000000c */
[----:B------:R-:W-:Y:S10]  /*1d40*/  @!P0 BRA `(.L_x_136) ;  /* 0x0000000800e08947 */ /* 0x000ff40003800000 */
[C---:B------:R-:W-:Y:S01]  /*1d50*/  IMAD.IADD R3, R5.reuse, 0x1, R3 ;  /* 0x0000000105037824 */ /* 0x040fe200078e0203 */
[----:B------:R-:W-:Y:S01]  /*1d60*/  UIADD3 UR4, UPT, UPT, UR4, 0x1, URZ ;  /* 0x0000000104047890 */ /* 0x000fe2000fffe0ff */
[----:B------:R-:W-:Y:S02]  /*1d70*/  IMAD.IADD R6, R5, 0x1, R6 ;  /* 0x0000000105067824 */ /* 0x000fe400078e0206 */
[----:B------:R-:W-:Y:S01]  /*1d80*/  IMAD.IADD R4, R4, 0x1, -R5 ;  /* 0x0000000104047824 */ /* 0x000fe200078e0a05 */
[----:B------:R-:W-:Y:S01]  /*1d90*/  ISETP.GT.U32.AND P0, PT, R3, R2, PT ;  /* 0x000000020300720c */ /* 0x000fe20003f04070 */
[----:B------:R-:W-:-:S12]  /*1da0*/  IMAD.IADD R25, R5, 0x1, R25 ;  /* 0x0000000105197824 */ /* 0x000fd800078e0219 */
[----:B------:R-:W-:Y:S05]  /*1db0*/  @!P0 BRA `(.L_x_138) ;  /* 0xfffffffc00888947 */ /* 0x000fea000383ffff */
.L_x_137:
[----:B------:R-:W0:Y:S01]  /*1dc0*/  S2R R11, SR_TID.X ;  /* 0x00000000000b7919 */ /* 0x000e220000002100 */
[----:B------:R-:W-:Y:S01]  /*1dd0*/  IMAD.IADD R2, R14, 0x1, -R3 ;  /* 0x000000010e027824 */ /* 0x000fe200078e0a03 */
[----:B------:R-:W-:Y:S04]  /*1de0*/  BSSY.RECONVERGENT B1, `(.L_x_136) ;  /* 0x00000ae000017945 */ /* 0x000fe80003800200 */
[----:B0-----:R-:W-:-:S04]  /*1df0*/  ISETP.GE.AND P0, PT, R11, R2, PT ;  /* 0x000000020b00720c */ /* 0x001fc80003f06270 */
[----:B------:R-:W-:-:S13]  /*1e00*/  ISETP.GE.U32.OR P0, PT, R3, R14, P0 ;  /* 0x0000000e0300720c */ /* 0x000fda0000706470 */
[----:B------:R-:W-:Y:S05]  /*1e10*/  @P0 BRA `(.L_x_139) ;  /* 0x0000000800a80947 */ /* 0x000fea0003800000 */
[----:B------:R-:W0:Y:S01]  /*1e20*/  LDCU UR5, c[0x0][0x3ac] ;  /* 0x00007580ff0577ac */ /* 0x000e220008000800 */
[----:B------:R-:W1:Y:S01]  /*1e30*/  LDC R2, c[0x0][0x3ac] ;  /* 0x0000eb00ff027b82 */ /* 0x000e620000000800 */
[----:B------:R-:W-:Y:S01]  /*1e40*/  BSSY.RECONVERGENT B2, `(.L_x_140) ;  /* 0x0000059000027945 */ /* 0x000fe20003800200 */
[----:B0-----:R-:W-:-:S04]  /*1e50*/  VIADD R5, R0, UR5 ;  /* 0x0000000500057c36 */ /* 0x001fc80008000000 */
[----:B------:R-:W-:Y:S01]  /*1e60*/  IMAD R7, R5, 0x1400, RZ ;  /* 0x0000140005077824 */ /* 0x000fe200078e02ff */
[----:B------:R-:W-:-:S04]  /*1e70*/  LOP3.LUT R5, RZ, R11, RZ, 0x33, !PT ;  /* 0x0000000bff057212 */ /* 0x000fc800078e33ff */
[----:B------:R-:W-:Y:S01]  /*1e80*/  IADD3 R14, PT, PT, -R7, R14, R5 ;  /* 0x0000000e070e7210 */ /* 0x000fe20007ffe105 */
[----:B-1----:R-:W-:Y:S02]  /*1e90*/  IMAD R5, R2, UR4, RZ ;  /* 0x0000000402057c24 */ /* 0x002fe4000f8e02ff */
[----:B------:R-:W-:Y:S02]  /*1ea0*/  IMAD.MOV.U32 R2, RZ, RZ, R11 ;  /* 0x000000ffff027224 */ /* 0x000fe400078e000b */
[----:B------:R-:W-:-:S04]  /*1eb0*/  IMAD R5, R5, -0x1400, R14 ;  /* 0xffffec0005057824 */ /* 0x000fc800078e020e */
[C---:B------:R-:W-:Y:S01]  /*1ec0*/  IMAD.HI.U32 R7, R5.reuse, -0x33333333, RZ ;  /* 0xcccccccd05077827 */ /* 0x040fe200078e00ff */
[----:B------:R-:W-:-:S04]  /*1ed0*/  ISETP.GE.U32.AND P0, PT, R5, 0x2580, PT ;  /* 0x000025800500780c */ /* 0x000fc80003f06070 */
[----:B------:R-:W-:-:S04]  /*1ee0*/  LEA.HI R7, R7, 0x1, RZ, 0x17 ;  /* 0x0000000107077811 */ /* 0x000fc800078fb8ff */
[----:B------:R-:W-:-:S05]  /*1ef0*/  LOP3.LUT R24, R7, 0xf, RZ, 0xc0, !PT ;  /* 0x0000000f07187812 */ /* 0x000fca00078ec0ff */
[----:B------:R-:W-:Y:S05]  /*1f00*/  @!P0 BRA `(.L_x_141) ;  /* 0x0000000400308947 */ /* 0x000fea0003800000 */
[----:B------:R-:W-:Y:S01]  /*1f10*/  IMAD.HI.U32 R2, R4, -0x33333333, RZ ;  /* 0xcccccccd04027827 */ /* 0x000fe200078e00ff */
[----:B------:R-:W-:Y:S04]  /*1f20*/  BSSY.RECONVERGENT B3, `(.L_x_142) ;  /* 0x0000049000037945 */ /* 0x000fe80003800200 */
[----:B------:R-:W-:-:S04]  /*1f30*/  LEA.HI R2, R2, 0x1, RZ, 0x17 ;  /* 0x0000000102027811 */ /* 0x000fc800078fb8ff */
[----:B------:R-:W-:Y:S02]  /*1f40*/  LOP3.LUT R5, R2, 0xfffff0, RZ, 0xc0, !PT ;  /* 0x00fffff002057812 */ /* 0x000fe400078ec0ff */
[----:B------:R-:W-:-:S03]  /*1f50*/  LOP3.LUT R2, R11, 0x1400, RZ, 0xfc, !PT ;  /* 0x000014000b027812 */ /* 0x000fc600078efcff */
[----:B------:R-:W-:-:S07]  /*1f60*/  IMAD.MOV R5, RZ, RZ, -R5 ;  /* 0x000000ffff057224 */ /* 0x000fce00078e0a05 */
.L_x_143:
[C---:B------:R-:W-:Y:S02]  /*1f70*/  VIADD R11, R25.reuse, 0xffffec00 ;  /* 0xffffec00190b7836 */ /* 0x040fe40000000000 */
[----:B------:R-:W-:Y:S02]  /*1f80*/  VIADD R23, R25, 0xffffee80 ;  /* 0xffffee8019177836 */ /* 0x000fe40000000000 */
[----:B------:R-:W-:-:S04]  /*1f90*/  IMAD.WIDE.U32 R10, R11, 0x8, R8 ;  /* 0x000000080b0a7825 */ /* 0x000fc800078e0008 */
[--C-:B------:R-:W-:Y:S02]  /*1fa0*/  IMAD.WIDE.U32 R22, R23, 0x8, R8.reuse ;  /* 0x0000000817167825 */ /* 0x100fe400078e0008 */
[----:B------:R-:W2:Y:S02]  /*1fb0*/  LDG.E.64 R10, desc[UR6][R10.64] ;  /* 0x000000060a0a7981 */ /* 0x000ea4000c1e1b00 */
[C---:B------:R-:W-:Y:S02]  /*1fc0*/  VIADD R21, R25.reuse, 0xfffff100 ;  /* 0xfffff10019157836 */ /* 0x040fe40000000000 */
[----:B------:R-:W3:Y:S01]  /*1fd0*/  LDG.E.64 R22, desc[UR6][R22.64] ;  /* 0x0000000616167981 */ /* 0x000ee2000c1e1b00 */
[----:B------:R-:W-:Y:S01]  /*1fe0*/  IADD3 R19, PT, PT, R25, -0xc80, RZ ;  /* 0xfffff38019137810 */ /* 0x000fe20007ffe0ff */
[----:B------:R-:W-:-:S04]  /*1ff0*/  IMAD.WIDE.U32 R20, R21, 0x8, R8 ;  /* 0x0000000815147825 */ /* 0x000fc800078e0008 */
[--C-:B------:R-:W-:Y:S02]  /*2000*/  IMAD.WIDE.U32 R18, R19, 0x8, R8.reuse ;  /* 0x0000000813127825 */ /* 0x100fe400078e0008 */
[----:B------:R-:W4:Y:S04]  /*2010*/  LDG.E.64 R20, desc[UR6][R20.64] ;  /* 0x0000000614147981 */ /* 0x000f28000c1e1b00 */
[----:B------:R-:W5:Y:S01]  /*2020*/  LDG.E.64 R18, desc[UR6][R18.64] ;  /* 0x0000000612127981 */ /* 0x000f62000c1e1b00 */
[C---:B------:R-:W-:Y:S02]  /*2030*/  VIADD R17, R25.reuse, 0xfffff600 ;  /* 0xfffff60019117836 */ /* 0x040fe40000000000 */
[----:B------:R-:W-:Y:S02]  /*2040*/  VIADD R15, R25, 0xfffff880 ;  /* 0xfffff880190f7836 */ /* 0x000fe40000000000 */
[----:B------:R-:W-:-:S04]  /*2050*/  IMAD.WIDE.U32 R16, R17, 0x8, R8 ;  /* 0x0000000811107825 */ /* 0x000fc800078e0008 */
[----:B------:R-:W-:Y:S02]  /*2060*/  IMAD.WIDE.U32 R14, R15, 0x8, R8 ;  /* 0x000000080f0e7825 */ /* 0x000fe400078e0008 */
[----:B------:R-:W5:Y:S04]  /*2070*/  LDG.E.64 R16, desc[UR6][R16.64] ;  /* 0x0000000610107981 */ /* 0x000f68000c1e1b00 */
[----:B------:R-:W5:Y:S01]  /*2080*/  LDG.E.64 R14, desc[UR6][R14.64] ;  /* 0x000000060e0e7981 */ /* 0x000f62000c1e1b00 */
[----:B--2---:R-:W-:Y:S01]  /*2090*/  DFMA R10, R10, R10, R12 ;  /* 0x0000000a0a0a722b */ /* 0x004fe2000000000c */
[----:B------:R-:W-:-:S04]  /*20a0*/  VIADD R13, R25, 0xfffffb00 ;  /* 0xfffffb00190d7836 */ /* 0x000fc80000000000 */
[----:B------:R-:W-:-:S03]  /*20b0*/  IMAD.WIDE.U32 R12, R13, 0x8, R8 ;  /* 0x000000080d0c7825 */ /* 0x000fc600078e0008 */
[----:B---3--:R-:W-:Y:S01]  /*20c0*/  DFMA R22, R22, R22, R10 ;  /* 0x000000161616722b */ /* 0x008fe2000000000a */
[----:B------:R-:W-:Y:S02]  /*20d0*/  VIADD R11, R25, 0xfffffd80 ;  /* 0xfffffd80190b7836 */ /* 0x000fe40000000000 */
[----:B------:R-:W2:Y:S02]  /*20e0*/  LDG.E.64 R12, desc[UR6][R12.64] ;  /* 0x000000060c0c7981 */ /* 0x000ea4000c1e1b00 */
[----:B------:R-:W-:-:S03]  /*20f0*/  IMAD.WIDE.U32 R10, R11, 0x8, R8 ;  /* 0x000000080b0a7825 */ /* 0x000fc600078e0008 */
[----:B----4-:R-:W-:Y:S01]  /*2100*/  DFMA R20, R20, R20, R22 ;  /* 0x000000141414722b */ /* 0x010fe20000000016 */
[C---:B------:R-:W-:Y:S02]  /*2110*/  IMAD.WIDE.U32 R22, R25.reuse, 0x8, R8 ;  /* 0x0000000819167825 */ /* 0x040fe400078e0008 */
[----:B------:R-:W3:Y:S05]  /*2120*/  LDG.E.64 R10, desc[UR6][R10.64] ;  /* 0x000000060a0a7981 */ /* 0x000eea000c1e1b00 */
[----:B-----5:R-:W-:Y:S01]  /*2130*/  DFMA R18, R18, R18, R20 ;  /* 0x000000121212722b */ /* 0x020fe20000000014 */
[----:B------:R-:W4:Y:S01]  /*2140*/  LDG.E.64 R22, desc[UR6][R22.64] ;  /* 0x0000000616167981 */ /* 0x000f22000c1e1b00 */
[----:B------:R-:W-:-:S04]  /*2150*/  VIADD R21, R25, 0x280 ;  /* 0x0000028019157836 */ /* 0x000fc80000000000 */
[----:B------:R-:W-:-:S06]  /*2160*/  IMAD.WIDE.U32 R20, R21, 0x8, R8 ;  /* 0x0000000815147825 */ /* 0x000fcc00078e0008 */
[----:B------:R-:W5:Y:S01]  /*2170*/  LDG.E.64 R20, desc[UR6][R20.64] ;  /* 0x0000000614147981 */ /* 0x000f62000c1e1b00 */
[----:B------:R-:W-:Y:S01]  /*2180*/  DFMA R16, R16, R16, R18 ;  /* 0x000000101010722b */ /* 0x000fe20000000012 */
[----:B------:R-:W-:-:S04]  /*2190*/  VIADD R19, R25, 0x500 ;  /* 0x0000050019137836 */ /* 0x000fc80000000000 */
[----:B------:R-:W-:-:S03]  /*21a0*/  IMAD.WIDE.U32 R18, R19, 0x8, R8 ;  /* 0x0000000813127825 */ /* 0x000fc600078e0008 */
[----:B------:R-:W-:Y:S01]  /*21b0*/  DFMA R14, R14, R14, R16 ;  /* 0x0000000e0e0e722b */ /* 0x000fe20000000010 */
[----:B------:R-:W-:Y:S02]  /*21c0*/  VIADD R17, R25, 0x780 ;  /* 0x0000078019117836 */ /* 0x000fe40000000000 */
[----:B------:R-:W5:Y:S02]  /*21d0*/  LDG.E.64 R18, desc[UR6][R18.64] ;  /* 0x0000000612127981 */ /* 0x000f64000c1e1b00 */
[----:B------:R-:W-:-:S06]  /*21e0*/  IMAD.WIDE.U32 R16, R17, 0x8, R8 ;  /* 0x0000000811107825 */ /* 0x000fcc00078e0008 */
        /* <DEDUP_REMOVED lines=9> */
[----:B------:R-:W-:Y:S02]  /*2280*/  VIADD R11, R25, 0xf00 ;  /* 0x00000f00190b7836 */ /* 0x000fe40000000000 */
[----:B------:R-:W3:Y:S02]  /*2290*/  LDG.E.64 R12, desc[UR6][R12.64] ;  /* 0x000000060c0c7981 */ /* 0x000ee4000c1e1b00 */
[----:B------:R-:W-:-:S03]  /*22a0*/  IMAD.WIDE.U32 R10, R11, 0x8, R8 ;  /* 0x000000080b0a7825 */ /* 0x000fc600078e0008 */
[----:B-----5:R-:W-:Y:S01]  /*22b0*/  DFMA R20, R20, R20, R22 ;  /* 0x000000141414722b */ /* 0x020fe20000000016 */
[----:B------:R-:W-:Y:S02]  /*22c0*/  VIADD R23, R25, 0x1180 ;  /* 0x0000118019177836 */ /* 0x000fe40000000000 */
[----:B------:R-:W4:Y:S02]  /*22d0*/  LDG.E.64 R10, desc[UR6][R10.64] ;  /* 0x000000060a0a7981 */ /* 0x000f24000c1e1b00 */
[----:B------:R-:W-:-:S06]  /*22e0*/  IMAD.WIDE.U32 R22, R23, 0x8, R8 ;  /* 0x0000000817167825 */ /* 0x000fcc00078e0008 */
[----:B------:R-:W5:Y:S01]  /*22f0*/  LDG.E.64 R22, desc[UR6][R22.64] ;  /* 0x0000000616167981 */ /* 0x000f62000c1e1b00 */
[----:B------:R-:W-:-:S08]  /*2300*/  DFMA R20, R18, R18, R20 ;  /* 0x000000121214722b */ /* 0x000fd00000000014 */
[----:B------:R-:W-:Y:S01]  /*2310*/  DFMA R20, R16, R16, R20 ;  /* 0x000000101014722b */ /* 0x000fe20000000014 */
[----:B------:R-:W-:-:S05]  /*2320*/  VIADD R5, R5, 0x10 ;  /* 0x0000001005057836 */ /* 0x000fca0000000000 */
[----:B------:R-:W-:Y:S01]  /*2330*/  ISETP.NE.AND P0, PT, R5, RZ, PT ;  /* 0x000000ff0500720c */ /* 0x000fe20003f05270 */
[----:B------:R-:W-:Y:S01]  /*2340*/  VIADD R25, R25, 0x2800 ;  /* 0x0000280019197836 */ /* 0x000fe20000000000 */
[----:B------:R-:W-:Y:S01]  /*2350*/  IADD3 R2, PT, PT, R2, 0x2800, RZ ;  /* 0x0000280002027810 */ /* 0x000fe20007ffe0ff */
[----:B--2---:R-:W-:-:S08]  /*2360*/  DFMA R20, R14, R14, R20 ;  /* 0x0000000e0e14722b */ /* 0x004fd00000000014 */
[----:B---3--:R-:W-:-:S08]  /*2370*/  DFMA R20, R12, R12, R20 ;  /* 0x0000000c0c14722b */ /* 0x008fd00000000014 */
[----:B----4-:R-:W-:-:S08]  /*2380*/  DFMA R20, R10, R10, R20 ;  /* 0x0000000a0a14722b */ /* 0x010fd00000000014 */
[----:B-----5:R-:W-:Y:S01]  /*2390*/  DFMA R12, R22, R22, R20 ;  /* 0x00000016160c722b */ /* 0x020fe20000000014 */
[----:B------:R-:W-:Y:S10]  /*23a0*/  @P0 BRA `(.L_x_143) ;  /* 0xfffffff800f00947 */ /* 0x000ff4000383ffff */
[----:B------:R-:W-:Y:S05]  /*23b0*/  BSYNC.RECONVERGENT B3 ;  /* 0x0000000000037941 */ /* 0x000fea0003800200 */
.L_x_142:
[----:B------:R-:W-:-:S07]  /*23c0*/  VIADD R2, R2, 0xffffec00 ;  /* 0xffffec0002027836 */ /* 0x000fce0000000000 */
.L_x_141:
[----:B------:R-:W-:Y:S05]  /*23d0*/  BSYNC.RECONVERGENT B2 ;  /* 0x0000000000027941 */ /* 0x000fea0003800200 */
.L_x_140:
[----:B------:R-:W-:-:S13]  /*23e0*/  ISETP.NE.AND P0, PT, R24, RZ, PT ;  /* 0x000000ff1800720c */ /* 0x000fda0003f05270 */
[----:B------:R-:W-:Y:S05]  /*23f0*/  @!P0 BRA `(.L_x_139) ;  /* 0x0000000400308947 */ /* 0x000fea0003800000 */
[----:B------:R-:W-:Y:S01]  /*2400*/  ISETP.GE.U32.AND P0, PT, R24, 0x8, PT ;  /* 0x000000081800780c */ /* 0x000fe20003f06070 */
[----:B------:R-:W-:Y:S01]  /*2410*/  BSSY.RECONVERGENT B2, `(.L_x_144) ;  /* 0x0000025000027945 */ /* 0x000fe20003800200 */
[----:B------:R-:W-:-:S04]  /*2420*/  LOP3.LUT R5, R7, 0x7, RZ, 0xc0, !PT ;  /* 0x0000000707057812 */ /* 0x000fc800078ec0ff */
[----:B------:R-:W-:-:S07]  /*2430*/  ISETP.NE.AND P1, PT, R5, RZ, PT ;  /* 0x000000ff0500720c */ /* 0x000fce0003f25270 */
[----:B------:R-:W-:Y:S06]  /*2440*/  @!P0 BRA `(.L_x_145) ;  /* 0x0000000000848947 */ /* 0x000fec0003800000 */
[----:B------:R-:W-:-:S04]  /*2450*/  IMAD.IADD R25, R2, 0x1, R3 ;  /* 0x0000000102197824 */ /* 0x000fc800078e0203 */
[----:B------:R-:W-:-:S06]  /*2460*/  IMAD.WIDE.U32 R22, R25, 0x8, R8 ;  /* 0x0000000819167825 */ /* 0x000fcc00078e0008 */
[----:B------:R-:W2:Y:S01]  /*2470*/  LDG.E.64 R22, desc[UR6][R22.64] ;  /* 0x0000000616167981 */ /* 0x000ea2000c1e1b00 */
[C---:B------:R-:W-:Y:S02]  /*2480*/  VIADD R21, R25.reuse, 0x280 ;  /* 0x0000028019157836 */ /* 0x040fe40000000000 */
[----:B------:R-:W-:Y:S02]  /*2490*/  VIADD R19, R25, 0x500 ;  /* 0x0000050019137836 */ /* 0x000fe40000000000 */
[----:B------:R-:W-:-:S04]  /*24a0*/  IMAD.WIDE.U32 R20, R21, 0x8, R8 ;  /* 0x0000000815147825 */ /* 0x000fc800078e0008 */
[--C-:B------:R-:W-:Y:S02]  /*24b0*/  IMAD.WIDE.U32 R18, R19, 0x8, R8.reuse ;  /* 0x0000000813127825 */ /* 0x100fe400078e0008 */
[----:B------:R-:W3:Y:S02]  /*24c0*/  LDG.E.64 R20, desc[UR6][R20.64] ;  /* 0x0000000614147981 */ /* 0x000ee4000c1e1b00 */
[C---:B------:R-:W-:Y:S02]  /*24d0*/  VIADD R17, R25.reuse, 0x780 ;  /* 0x0000078019117836 */ /* 0x040fe40000000000 */
[----:B------:R-:W4:Y:S01]  /*24e0*/  LDG.E.64 R18, desc[UR6][R18.64] ;  /* 0x0000000612127981 */ /* 0x000f22000c1e1b00 */
[----:B------:R-:W-:Y:S02]  /*24f0*/  VIADD R15, R25, 0xa00 ;  /* 0x00000a00190f7836 */ /* 0x000fe40000000000 */
[----:B------:R-:W-:-:S04]  /*2500*/  IMAD.WIDE.U32 R16, R17, 0x8, R8 ;  /* 0x0000000811107825 */ /* 0x000fc800078e0008 */
[--C-:B------:R-:W-:Y:S02]  /*2510*/  IMAD.WIDE.U32 R14, R15, 0x8, R8.reuse ;  /* 0x000000080f0e7825 */ /* 0x100fe400078e0008 */
[----:B------:R-:W5:Y:S02]  /*2520*/  LDG.E.64 R16, desc[UR6][R16.64] ;  /* 0x0000000610107981 */ /* 0x000f64000c1e1b00 */
[C---:B------:R-:W-:Y:S02]  /*2530*/  VIADD R11, R25.reuse, 0xc80 ;  /* 0x00000c80190b7836 */ /* 0x040fe40000000000 */
[----:B------:R-:W5:Y:S01]  /*2540*/  LDG.E.64 R14, desc[UR6][R14.64] ;  /* 0x000000060e0e7981 */ /* 0x000f62000c1e1b00 */
[----:B------:R-:W-:Y:S02]  /*2550*/  VIADD R27, R25, 0xf00 ;  /* 0x00000f00191b7836 */ /* 0x000fe40000000000 */
[----:B------:R-:W-:-:S06]  /*2560*/  IMAD.WIDE.U32 R10, R11, 0x8, R8 ;  /* 0x000000080b0a7825 */ /* 0x000fcc00078e0008 */
[----:B------:R-:W5:Y:S01]  /*2570*/  LDG.E.64 R10, desc[UR6][R10.64] ;  /* 0x000000060a0a7981 */ /* 0x000f62000c1e1b00 */
[----:B------:R-:W-:-:S04]  /*2580*/  VIADD R25, R25, 0x1180 ;  /* 0x0000118019197836 */ /* 0x000fc80000000000 */
[----:B------:R-:W-:-:S06]  /*2590*/  IMAD.WIDE.U32 R24, R25, 0x8, R8 ;  /* 0x0000000819187825 */ /* 0x000fcc00078e0008 */
[----:B------:R-:W5:Y:S01]  /*25a0*/  LDG.E.64 R24, desc[UR6][R24.64] ;  /* 0x0000000618187981 */ /* 0x000f62000c1e1b00 */
[----:B--2---:R-:W-:Y:S01]  /*25b0*/  DFMA R12, R22, R22, R12 ;  /* 0x00000016160c722b */ /* 0x004fe2000000000c */
[----:B------:R-:W-:-:S06]  /*25c0*/  IMAD.WIDE.U32 R22, R27, 0x8, R8 ;  /* 0x000000081b167825 */ /* 0x000fcc00078e0008 */
[----:B------:R-:W2:Y:S01]  /*25d0*/  LDG.E.64 R22, desc[UR6][R22.64] ;  /* 0x0000000616167981 */ /* 0x000ea2000c1e1b00 */
[----:B---3--:R-:W-:-:S08]  /*25e0*/  DFMA R12, R20, R20, R12 ;  /* 0x00000014140c722b */ /* 0x008fd0000000000c */
[----:B----4-:R-:W-:-:S08]  /*25f0*/  DFMA R12, R18, R18, R12 ;  /* 0x00000012120c722b */ /* 0x010fd0000000000c */
[----:B-----5:R-:W-:-:S08]  /*2600*/  DFMA R12, R16, R16, R12 ;  /* 0x00000010100c722b */ /* 0x020fd0000000000c */
[----:B------:R-:W-:-:S08]  /*2610*/  DFMA R12, R14, R14, R12 ;  /* 0x0000000e0e0c722b */ /* 0x000fd0000000000c */
[----:B------:R-:W-:Y:S01]  /*2620*/  DFMA R12, R10, R10, R12 ;  /* 0x0000000a0a0c722b */ /* 0x000fe2000000000c */
[----:B------:R-:W-:-:S07]  /*2630*/  VIADD R2, R2, 0x1400 ;  /* 0x0000140002027836 */ /* 0x000fce0000000000 */
[----:B--2---:R-:W-:-:S08]  /*2640*/  DFMA R12, R22, R22, R12 ;  /* 0x00000016160c722b */ /* 0x004fd0000000000c */
[----:B------:R-:W-:-:S11]  /*2650*/  DFMA R12, R24, R24, R12 ;  /* 0x00000018180c722b */ /* 0x000fd6000000000c */
.L_x_145:
[----:B------:R-:W-:Y:S05]  /*2660*/  BSYNC.RECONVERGENT B2 ;  /* 0x0000000000027941 */ /* 0x000fea0003800200 */
.L_x_144:
[----:B------:R-:W-:Y:S05]  /*2670*/  @!P1 BRA `(.L_x_139) ;  /* 0x0000000000909947 */ /* 0x000fea0003800000 */
[----:B------:R-:W-:Y:S01]  /*2680*/  ISETP.GE.U32.AND P0, PT, R5, 0x4, PT ;  /* 0x000000040500780c */ /* 0x000fe20003f06070 */
[----:B------:R-:W-:Y:S01]  /*2690*/  BSSY.RECONVERGENT B2, `(.L_x_146) ;  /* 0x0000014000027945 */ /* 0x000fe20003800200 */
[----:B------:R-:W-:-:S11]  /*26a0*/  LOP3.LUT P1, RZ, R7, 0x3, RZ, 0xc0, !PT ;  /* 0x0000000307ff7812 */ /* 0x000fd6000782c0ff */
[----:B------:R-:W-:Y:S05]  /*26b0*/  @!P0 BRA `(.L_x_147) ;  /* 0x0000000000448947 */ /* 0x000fea0003800000 */
[----:B------:R-:W-:-:S04]  /*26c0*/  IMAD.IADD R3, R2, 0x1, R3 ;  /* 0x0000000102037824 */ /* 0x000fc800078e0203 */
[C---:B------:R-:W-:Y:S01]  /*26d0*/  IMAD.WIDE.U32 R10, R3.reuse, 0x8, R8 ;  /* 0x00000008030a7825 */ /* 0x040fe200078e0008 */
[----:B------:R-:W-:-:S05]  /*26e0*/  IADD3 R15, PT, PT, R3, 0x280, RZ ;  /* 0x00000280030f7810 */ /* 0x000fca0007ffe0ff */
[----:B------:R-:W2:Y:S01]  /*26f0*/  LDG.E.64 R10, desc[UR6][R10.64] ;  /* 0x000000060a0a7981 */ /* 0x000ea2000c1e1b00 */
[----:B------:R-:W-:-:S04]  /*2700*/  IMAD.WIDE.U32 R14, R15, 0x8, R8 ;  /* 0x000000080f0e7825 */ /* 0x000fc800078e0008 */
[C---:B------:R-:W-:Y:S02]  /*2710*/  VIADD R17, R3.reuse, 0x500 ;  /* 0x0000050003117836 */ /* 0x040fe40000000000 */
[----:B------:R-:W3:Y:S01]  /*2720*/  LDG.E.64 R14, desc[UR6][R14.64] ;  /* 0x000000060e0e7981 */ /* 0x000ee2000c1e1b00 */
[----:B------:R-:W-:Y:S02]  /*2730*/  VIADD R19, R3, 0x780 ;  /* 0x0000078003137836 */ /* 0x000fe40000000000 */
[----:B------:R-:W-:-:S04]  /*2740*/  IMAD.WIDE.U32 R16, R17, 0x8, R8 ;  /* 0x0000000811107825 */ /* 0x000fc800078e0008 */
[----:B------:R-:W-:Y:S02]  /*2750*/  IMAD.WIDE.U32 R18, R19, 0x8, R8 ;  /* 0x0000000813127825 */ /* 0x000fe400078e0008 */
[----:B------:R-:W4:Y:S04]  /*2760*/  LDG.E.64 R16, desc[UR6][R16.64] ;  /* 0x0000000610107981 */ /* 0x000f28000c1e1b00 */
[----:B------:R-:W5:Y:S01]  /*2770*/  LDG.E.64 R18, desc[UR6][R18.64] ;  /* 0x0000000612127981 */ /* 0x000f62000c1e1b00 */
[----:B------:R-:W-:Y:S01]  /*2780*/  VIADD R2, R2, 0xa00 ;  /* 0x00000a0002027836 */ /* 0x000fe20000000000 */
[----:B--2---:R-:W-:-:S08]  /*2790*/  DFMA R12, R10, R10, R12 ;  /* 0x0000000a0a0c722b */ /* 0x004fd0000000000c */
[----:B---3--:R-:W-:-:S08]  /*27a0*/  DFMA R12, R14, R14, R12 ;  /* 0x0000000e0e0c722b */ /* 0x008fd0000000000c */
[----:B----4-:R-:W-:-:S08]  /*27b0*/  DFMA R12, R16, R16, R12 ;  /* 0x00000010100c722b */ /* 0x010fd0000000000c */
[----:B-----5:R-:W-:-:S11]  /*27c0*/  DFMA R12, R18, R18, R12 ;  /* 0x00000012120c722b */ /* 0x020fd6000000000c */
.L_x_147:
[----:B------:R-:W-:Y:S05]  /*27d0*/  BSYNC.RECONVERGENT B2 ;  /* 0x0000000000027941 */ /* 0x000fea0003800200 */
.L_x_146:
[----:B------:R-:W-:Y:S05]  /*27e0*/  @!P1 BRA `(.L_x_139) ;  /* 0x0000000000349947 */ /* 0x000fea0003800000 */
[----:B------:R-:W-:-:S04]  /*27f0*/  IMAD.HI.U32 R3, R4, -0x33333333, RZ ;  /* 0xcccccccd04037827 */ /* 0x000fc800078e00ff */
[----:B------:R-:W-:Y:S01]  /*2800*/  IMAD.IADD R5, R2, 0x1, R6 ;  /* 0x0000000102057824 */ /* 0x000fe200078e0206 */
[----:B------:R-:W-:-:S04]  /*2810*/  LOP3.LUT R3, R3, 0xffff, RZ, 0xc0, !PT ;  /* 0x0000ffff03037812 */ /* 0x000fc800078ec0ff */
[----:B------:R-:W-:-:S04]  /*2820*/  LEA.HI R3, R3, 0x1, RZ, 0x17 ;  /* 0x0000000103037811 */ /* 0x000fc800078fb8ff */
[----:B------:R-:W-:-:S05]  /*2830*/  LOP3.LUT R3, R3, 0x3, RZ, 0xc0, !PT ;  /* 0x0000000303037812 */ /* 0x000fca00078ec0ff */
[----:B------:R-:W-:-:S07]  /*2840*/  IMAD.MOV R4, RZ, RZ, -R3 ;  /* 0x000000ffff047224 */ /* 0x000fce00078e0a03 */
.L_x_148:
[----:B------:R-:W-:-:S06]  /*2850*/  IMAD.WIDE.U32 R2, R5, 0x8, R8 ;  /* 0x0000000805027825 */ /* 0x000fcc00078e0008 */
[----:B------:R-:W2:Y:S01]  /*2860*/  LDG.E.64 R2, desc[UR6][R2.64] ;  /* 0x0000000602027981 */ /* 0x000ea2000c1e1b00 */
[----:B------:R-:W-:Y:S02]  /*2870*/  VIADD R4, R4, 0x1 ;  /* 0x0000000104047836 */ /* 0x000fe40000000000 */
[----:B------:R-:W-:-:S03]  /*2880*/  VIADD R5, R5, 0x280 ;  /* 0x0000028005057836 */ /* 0x000fc60000000000 */
[----:B------:R-:W-:Y:S01]  /*2890*/  ISETP.NE.AND P0, PT, R4, RZ, PT ;  /* 0x000000ff0400720c */ /* 0x000fe20003f05270 */
[----:B--2---:R-:W-:-:S12]  /*28a0*/  DFMA R12, R2, R2, R12 ;  /* 0x00000002020c722b */ /* 0x004fd8000000000c */
[----:B------:R-:W-:Y:S05]  /*28b0*/  @P0 BRA `(.L_x_148) ;  /* 0xfffffffc00e40947 */ /* 0x000fea000383ffff */
.L_x_139:
[----:B------:R-:W-:Y:S05]  /*28c0*/  BSYNC.RECONVERGENT B1 ;  /* 0x0000000000017941 */ /* 0x000fea0003800200 */
.L_x_136:
[----:B------:R-:W0:Y:S01]  /*28d0*/  S2R R2, SR_LANEID ;  /* 0x0000000000027919 */ /* 0x000e220000000000 */
[----:B------:R-:W-:Y:S04]  /*28e0*/  SHFL.DOWN PT, R4, R12, 0x1, 0x1f ;  /* 0x08201f000c047f89 */ /* 0x000fe800000e0000 */
[----:B------:R-:W1:Y:S02]  /*28f0*/  SHFL.DOWN PT, R5, R13, 0x1, 0x1f ;  /* 0x08201f000d057f89 */ /* 0x000e6400000e0000 */
[----:B-1----:R-:W-:Y:S01]  /*2900*/  DADD R4, R4, R12 ;  /* 0x0000000004047229 */ /* 0x002fe2000000000c */
[C---:B0-----:R-:W-:Y:S02]  /*2910*/  ISETP.GT.AND P0, PT, R2.reuse, 0x1e, PT ;  /* 0x0000001e0200780c */ /* 0x041fe40003f04270 */
[----:B------:R-:W-:-:S07]  /*2920*/  ISETP.NE.AND P1, PT, R2, RZ, PT ;  /* 0x000000ff0200720c */ /* 0x000fce0003f25270 */
[----:B------:R-:W-:Y:S02]  /*2930*/  FSEL R6, R12, R4, P0 ;  /* 0x000000040c067208 */ /* 0x000fe40000000000 */
[----:B------:R-:W-:Y:S01]  /*2940*/  FSEL R7, R13, R5, P0 ;  /* 0x000000050d077208 */ /* 0x000fe20000000000 */
[----:B------:R-:W0:Y:S01]  /*2950*/  S2R R12, SR_TID.X ;  /* 0x00000000000c7919 */ /* 0x000e220000002100 */
[----:B------:R-:W-:Y:S01]  /*2960*/  ISETP.GT.AND P0, PT, R2, 0x1d, PT ;  /* 0x0000001d0200780c */ /* 0x000fe20003f04270 */
[----:B------:R-:W-:Y:S04]  /*2970*/  SHFL.DOWN PT, R4, R6, 0x2, 0x1f ;  /* 0x08401f0006047f89 */ /* 0x000fe800000e0000 */
[----:B------:R-:W1:Y:S01]  /*2980*/  SHFL.DOWN PT, R5, R7, 0x2, 0x1f ;  /* 0x08401f0007057f89 */ /* 0x000e6200000e0000 */
[----:B------:R-:W2:Y:S01]  /*2990*/  @!P1 S2R R13, SR_CgaCtaId ;  /* 0x00000000000d9919 */ /* 0x000ea20000008800 */
[----:B-1----:R-:W-:Y:S01]  /*29a0*/  DADD R4, R4, R6 ;  /* 0x0000000004047229 */ /* 0x002fe20000000006 */
[----:B0-----:R-:W-:-:S04]  /*29b0*/  @!P1 SHF.R.U32.HI R3, RZ, 0x2, R12 ;  /* 0x00000002ff039819 */ /* 0x001fc8000001160c */
[----:B------:R-:W-:-:S05]  /*29c0*/  @!P1 LOP3.LUT R3, R3, 0xf8, RZ, 0xc0, !PT ;  /* 0x000000f803039812 */ /* 0x000fca00078ec0ff */
        /* <DEDUP_REMOVED lines=12> */
[----:B--2---:R-:W-:-:S05]  /*2a90*/  @!P1 LEA R8, R13, R8, 0x18 ;  /* 0x000000080d089211 */ /* 0x004fca00078ec0ff */
        /* <DEDUP_REMOVED lines=19> */
[----:B------:R-:W0:Y:S04]  /*2bd0*/  LDS.128 R16, [UR4+0x20] ;  /* 0x00002004ff107984 */ /* 0x000e280008000c00 */
[----:B------:R-:W1:Y:S04]  /*2be0*/  LDS.128 R12, [UR4+0x30] ;  /* 0x00003004ff0c7984 */ /* 0x000e680008000c00 */
[----:B------:R-:W2:Y:S01]  /*2bf0*/  LDS.128 R8, [UR4+0x40] ;  /* 0x00004004ff087984 */ /* 0x000ea20008000c00 */
[----:B0-----:R-:W-:-:S03]  /*2c00*/  DADD R16, R4, R16 ;  /* 0x0000000004107229 */ /* 0x001fc60000000010 */
[----:B------:R-:W0:Y:S05]  /*2c10*/  LDS.128 R4, [UR4+0x50] ;  /* 0x00005004ff047984 */ /* 0x000e2a0008000c00 */
[----:B------:R-:W-:-:S08]  /*2c20*/  DADD R16, R16, R18 ;  /* 0x0000000010107229 */ /* 0x000fd00000000012 */
[----:B-1----:R-:W-:-:S08]  /*2c30*/  DADD R12, R16, R12 ;  /* 0x00000000100c7229 */ /* 0x002fd0000000000c */
[----:B------:R-:W-:Y:S02]  /*2c40*/  DADD R2, R12, R14 ;  /* 0x000000000c027229 */ /* 0x000fe4000000000e */
[----:B------:R-:W1:Y:S06]  /*2c50*/  LDS.128 R12, [UR4+0x60] ;  /* 0x00006004ff0c7984 */ /* 0x000e6c0008000c00 */
        /* <DEDUP_REMOVED lines=12> */
[----:B0-----:R-:W-:Y:S01]  /*2d20*/  DADD R2, R2, R4 ;  /* 0x0000000002027229 */ /* 0x001fe20000000004 */
[----:B------:R-:W0:Y:S07]  /*2d30*/  LDS.64 R4, [UR4+0xb0] ;  /* 0x0000b004ff047984 */ /* 0x000e2e0008000a00 */
[----:B------:R-:W-:-:S08]  /*2d40*/  DADD R2, R2, R6 ;  /* 0x0000000002027229 */ /* 0x000fd00000000006 */
[----:B-1----:R-:W-:-:S08]  /*2d50*/  DADD R2, R2, R12 ;  /* 0x0000000002027229 */ /* 0x002fd0000000000c */
[----:B------:R-:W-:-:S08]  /*2d60*/  DADD R2, R2, R14 ;  /* 0x0000000002027229 */ /* 0x000fd0000000000e */
[----:B--2---:R-:W-:-:S08]  /*2d70*/  DADD R2, R2, R8 ;  /* 0x0000000002027229 */ /* 0x004fd00000000008 */
[----:B------:R-:W-:-:S08]  /*2d80*/  DADD R2, R2, R10 ;  /* 0x0000000002027229 */ /* 0x000fd0000000000a */
[----:B0-----:R-:W-:-:S11]  /*2d90*/  DADD R4, R2, R4 ;  /* 0x0000000002047229 */ /* 0x001fd60000000004 */
.L_x_135:
[----:B------:R-:W-:Y:S05]  /*2da0*/  BSYNC.RECONVERGENT B0 ;  /* 0x0000000000007941 */ /* 0x000fea0003800200 */
.L_x_119:
[----:B------:R-:W-:Y:S05]  /*2db0*/  @P0 EXIT ;  /* 0x000000000000094d */ /* 0x000fea0003800000 */
[----:B------:R-:W1:Y:S02]  /*2dc0*/  LDC.64 R2, c[0x0][0x388] ;  /* 0x0000e200ff027b82 */ /* 0x000e640000000a00 */
[----:B-1----:R-:W-:-:S05]  /*2dd0*/  IMAD.WIDE.U32 R2, R0, 0x8, R2 ;  /* 0x0000000800027825 */ /* 0x002fca00078e0002 */
[----:B------:R-:W-:Y:S01]  /*2de0*/  STG.E.64 desc[UR6][R2.64], R4 ;  /* 0x0000000402007986 */ /* 0x000fe2000c101b06 */
[----:B------:R-:W-:Y:S05]  /*2df0*/  EXIT ;  /* 0x000000000000794d */ /* 0x000fea0003800000 */
.L_x_149:
        /* <DEDUP_REMOVED lines=16> */
.L_x_374:


//--------------------- .text._ZN3cub18CUB_300001_SM_10006detail6reduce28DeviceReduceSingleTileKernelINS2_10policy_hubIdjN4cuda3std3__44plusIdEEE10Policy1000EN6thrust24THRUST_300001_SM_1000_NS10device_ptrIdEEPdjS9_dd6squareEEvT0_T1_T2_T3_T4_T6_ --------------------------
	.section	.text._ZN3cub18CUB_300001_SM_10006detail6reduce28DeviceReduceSingleTileKernelINS2_10policy_hubIdjN4cuda3std3__44plusIdEEE10Policy1000EN6thrust24THRUST_300001_SM_1000_NS10device_ptrIdEEPdjS9_dd6squareEEvT0_T1_T2_T3_T4_T6_,"ax",@progbits
	.align	128
        .global         _ZN3cub18CUB_300001_SM_10006detail6reduce28DeviceReduceSingleTileKernelINS2_10policy_hubIdjN4cuda3std3__44plusIdEEE10Policy1000EN6thrust24THRUST_300001_SM_1000_NS10device_ptrIdEEPdjS9_dd6squareEEvT0_T1_T2_T3_T4_T6_
        .type           _ZN3cub18CUB_300001_SM_10006detail6reduce28DeviceReduceSingleTileKernelINS2_10policy_hubIdjN4cuda3std3__44plusIdEEE10Policy1000EN6thrust24THRUST_300001_SM_1000_NS10device_ptrIdEEPdjS9_dd6squareEEvT0_T1_T2_T3_T4_T6_,@function
        .size           _ZN3cub18CUB_300001_SM_10006detail6reduce28DeviceReduceSingleTileKernelINS2_10policy_hubIdjN4cuda3std3__44plusIdEEE10Policy1000EN6thrust24THRUST_300001_SM_1000_NS10device_ptrIdEEPdjS9_dd6squareEEvT0_T1_T2_T3_T4_T6_,(.L_x_375 - _ZN3cub18CUB_300001_SM_10006detail6reduce28DeviceReduceSingleTileKernelINS2_10policy_hubIdjN4cuda3std3__44plusIdEEE10Policy1000EN6thrust24THRUST_300001_SM_1000_NS10device_ptrIdEEPdjS9_dd6squareEEvT0_T1_T2_T3_T4_T6_)
        .other          _ZN3cub18CUB_300001_SM_10006detail6reduce28DeviceReduceSingleTileKernelINS2_10policy_hubIdjN4cuda3std3__44plusIdEEE10Policy1000EN6thrust24THRUST_300001_SM_1000_NS10device_ptrIdEEPdjS9_dd6squareEEvT0_T1_T2_T3_T4_T6_,@"STO_CUDA_ENTRY STV_DEFAULT"
_ZN3cub18CUB_300001_SM_10006detail6reduce28DeviceReduceSingleTileKernelINS2_10policy_hubIdjN4cuda3std3__44plusIdEEE10Policy1000EN6thrust24THRUST_300001_SM_1000_NS10device_ptrIdEEPdjS9_dd6squareEEvT0_T1_T2_T3_T4_T6_:
.text._ZN3cub18CUB_300001_SM_10006detail6reduce28DeviceReduceSingleTileKernelINS2_10policy_hubIdjN4cuda3std3__44plusIdEEE10Policy1000EN6thrust24THRUST_300001_SM_1000_NS10device_ptrIdEEPdjS9_dd6squareEEvT0_T1_T2_T3_T4_T6_:
        /* <DEDUP_REMOVED lines=13> */
.L_x_150:
[----:B------:R-:W-:Y:S01]  /*00d0*/  ISETP.GT.U32.AND P0, PT, R2, 0x13ff, PT ;  /* 0x000013ff0200780c */ /* 0x000fe20003f04070 */
[----:B------:R-:W-:-:S12]  /*00e0*/  BSSY.RECONVERGENT B0, `(.L_x_151) ;  /* 0x0000282000007945 */ /* 0x000fd80003800200 */
        /* <DEDUP_REMOVED lines=12> */
.L_x_154:
[----:B------:R-:W-:Y:S05]  /*01b0*/  BSYNC.RECONVERGENT B1 ;  /* 0x0000000000017941 */ /* 0x000fea0003800200 */
.L_x_153:
[----:B------:R-:W-:Y:S01]  /*01c0*/  ISETP.GE.U32.AND P0, PT, R41, R2, PT ;  /* 0x000000022900720c */ /* 0x000fe20003f06070 */
[----:B------:R-:W-:-:S12]  /*01d0*/  BSSY.RECONVERGENT B1, `(.L_x_155) ;  /* 0x0000073000017945 */ /* 0x000fd80003800200 */
[----:B------:R-:W-:Y:S05]  /*01e0*/  @P0 BRA `(.L_x_156) ;  /* 0x0000000400c40947 */ /* 0x000fea0003800000 */
[----:B------:R-:W-:Y:S01]  /*01f0*/  LOP3.LUT R5, RZ, R41, RZ, 0x33, !PT ;  /* 0x00000029ff057212 */ /* 0x000fe200078e33ff */
[----:B------:R-:W-:Y:S04]  /*0200*/  BSSY.RECONVERGENT B2, `(.L_x_157) ;  /* 0x0000034000027945 */ /* 0x000fe80003800200 */
[----:B------:R-:W-:-:S04]  /*0210*/  IMAD.IADD R5, R5, 0x1, R2 ;  /* 0x0000000105057824 */ /* 0x000fc800078e0202 */
[C---:B------:R-:W-:Y:S01]  /*0220*/  IMAD.HI.U32 R40, R5.reuse, -0x33333333, RZ ;  /* 0xcccccccd05287827 */ /* 0x040fe200078e00ff */
[----:B------:R-:W-:-:S04]  /*0230*/  ISETP.GE.U32.AND P1, PT, R5, 0x2580, PT ;  /* 0x000025800500780c */ /* 0x000fc80003f26070 */
[----:B------:R-:W-:-:S04]  /*0240*/  LEA.HI R40, R40, 0x1, RZ, 0x17 ;  /* 0x0000000128287811 */ /* 0x000fc800078fb8ff */
[----:B------:R-:W-:-:S04]  /*0250*/  LOP3.LUT R42, R40, 0xf, RZ, 0xc0, !PT ;  /* 0x0000000f282a7812 */ /* 0x000fc800078ec0ff */
[----:B------:R-:W-:Y:S01]  /*0260*/  ISETP.NE.AND P0, PT, R42, RZ, PT ;  /* 0x000000ff2a00720c */ /* 0x000fe20003f05270 */
[----:B------:R-:W-:-:S12]  /*0270*/  @!P1 BRA `(.L_x_158) ;  /* 0x0000000000b09947 */ /* 0x000fd80003800000 */
[----:B------:R-:W0:Y:S01]  /*0280*/  LDC.64 R4, c[0x0][0x380] ;  /* 0x0000e000ff047b82 */ /* 0x000e220000000a00 */
[----:B------:R-:W-:-:S05]  /*0290*/  LOP3.LUT R0, R40, 0xfffff0, RZ, 0xc0, !PT ;  /* 0x00fffff028007812 */ /* 0x000fca00078ec0ff */
[----:B------:R-:W-:Y:S02]  /*02a0*/  IMAD.MOV R0, RZ, RZ, -R0 ;  /* 0x000000ffff007224 */ /* 0x000fe400078e0a00 */
[----:B0-----:R-:W-:-:S03]  /*02b0*/  IMAD.WIDE.U32 R4, R41, 0x8, R4 ;  /* 0x0000000829047825 */ /* 0x001fc600078e0004 */
[----:B------:R-:W-:-:S05]  /*02c0*/  IADD3 R4, P1, PT, R4, 0xa000, RZ ;  /* 0x0000a00004047810 */ /* 0x000fca0007f3e0ff */
[----:B------:R-:W-:-:S08]  /*02d0*/  IMAD.X R5, RZ, RZ, R5, P1 ;  /* 0x000000ffff057224 */ /* 0x000fd000008e0605 */
.L_x_159:
        /* <DEDUP_REMOVED lines=38> */
.L_x_158:
[----:B------:R-:W-:Y:S05]  /*0540*/  BSYNC.RECONVERGENT B2 ;  /* 0x0000000000027941 */ /* 0x000fea0003800200 */
.L_x_157:
[----:B------:R-:W-:Y:S05]  /*0550*/  @!P0 BRA `(.L_x_156) ;  /* 0x0000000000e88947 */ /* 0x000fea0003800000 */
[----:B------:R-:W-:Y:S01]  /*0560*/  ISETP.GE.U32.AND P0, PT, R42, 0x8, PT ;  /* 0x000000082a00780c */ /* 0x000fe20003f06070 */
[----:B------:R-:W-:Y:S01]  /*0570*/  BSSY.RECONVERGENT B2, `(.L_x_160) ;  /* 0x0000017000027945 */ /* 0x000fe20003800200 */
[----:B------:R-:W-:-:S04]  /*0580*/  LOP3.LUT R22, R40, 0x7, RZ, 0xc0, !PT ;  /* 0x0000000728167812 */ /* 0x000fc800078ec0ff */
[----:B------:R-:W-:-:S07]  /*0590*/  ISETP.NE.AND P1, PT, R22, RZ, PT ;  /* 0x000000ff1600720c */ /* 0x000fce0003f25270 */
[----:B------:R-:W-:Y:S06]  /*05a0*/  @!P0 BRA `(.L_x_161) ;  /* 0x00000000004c8947 */ /* 0x000fec0003800000 */
        /* <DEDUP_REMOVED lines=19> */
.L_x_161:
[----:B------:R-:W-:Y:S05]  /*06e0*/  BSYNC.RECONVERGENT B2 ;  /* 0x0000000000027941 */ /* 0x000fea0003800200 */
.L_x_160:
        /* <DEDUP_REMOVED lines=17> */
.L_x_163:
[----:B------:R-:W-:Y:S05]  /*0800*/  BSYNC.RECONVERGENT B2 ;  /* 0x0000000000027941 */ /* 0x000fea0003800200 */
.L_x_162:
[----:B------:R-:W-:Y:S05]  /*0810*/  @!P1 BRA `(.L_x_156) ;  /* 0x0000000000389947 */ /* 0x000fea0003800000 */
[----:B------:R-:W0:Y:S01]  /*0820*/  LDC.64 R4, c[0x0][0x380] ;  /* 0x0000e000ff047b82 */ /* 0x000e220000000a00 */
[----:B------:R-:W-:Y:S02]  /*0830*/  IMAD.MOV R0, RZ, RZ, -R0 ;  /* 0x000000ffff007224 */ /* 0x000fe400078e0a00 */
[----:B0-----:R-:W-:-:S04]  /*0840*/  IMAD.WIDE.U32 R4, R41, 0x8, R4 ;  /* 0x0000000829047825 */ /* 0x001fc800078e0004 */
[----:B------:R-:W-:Y:S02]  /*0850*/  IMAD.MOV.U32 R6, RZ, RZ, R4 ;  /* 0x000000ffff067224 */ /* 0x000fe400078e0004 */
[----:B------:R-:W-:-:S07]  /*0860*/  IMAD.MOV.U32 R7, RZ, RZ, R5 ;  /* 0x000000ffff077224 */ /* 0x000fce00078e0005 */
.L_x_164:
        /* <DEDUP_REMOVED lines=9> */
.L_x_156:
[----:B------:R-:W-:Y:S05]  /*0900*/  BSYNC.RECONVERGENT B1 ;  /* 0x0000000000017941 */ /* 0x000fea0003800200 */
.L_x_155:
        /* <DEDUP_REMOVED lines=28> */
[----:B-1----:R-:W-:-:S03]  /*0ad0*/  @!P1 LEA R9, R13, R2, 0x18 ;  /* 0x000000020d099211 */ /* 0x002fc600078ec0ff */
[----:B------:R-:W0:Y:S02]  /*0ae0*/  SHFL.DOWN PT, R5, R11, 0x8, 0x1f ;  /* 0x09001f000b057f89 */ /* 0x000e2400000e0000 */
[----:B0-----:R-:W-:-:S10]  /*0af0*/  DADD R4, R4, R10 ;  /* 0x0000000004047229 */ /* 0x001fd4000000000a */
[----:B------:R-:W-:Y:S02]  /*0b00*/  FSEL R6, R10, R4, P0 ;  /* 0x000000040a067208 */ /* 0x000fe40000000000 */
[----:B------:R-:W-:Y:S01]  /*0b10*/  FSEL R7, R11, R5, P0 ;  /* 0x000000050b077208 */ /* 0x000fe20000000000 */
[----:B------:R-:W-:Y:S01]  /*0b20*/  @!P1 IMAD.IADD R11, R0, 0x1, R9 ;  /* 0x00000001000b9824 */ /* 0x000fe200078e0209 */
        /* <DEDUP_REMOVED lines=14> */
[----:B------:R-:W2:Y:S04]  /*0c10*/  LDS.128 R16, [UR4+0x30] ;  /* 0x00003004ff107984 */ /* 0x000ea80008000c00 */
[----:B-1----:R-:W1:Y:S01]  /*0c20*/  LDS.128 R4, [UR4+0x40] ;  /* 0x00004004ff047984 */ /* 0x002e620008000c00 */
[----:B0-----:R-:W-:-:S03]  /*0c30*/  DADD R12, R8, R12 ;  /* 0x00000000080c7229 */ /* 0x001fc6000000000c */
[----:B------:R-:W0:Y:S05]  /*0c40*/  LDS.128 R8, [UR4+0x50] ;  /* 0x00005004ff087984 */ /* 0x000e2a0008000c00 */
[----:B------:R-:W-:-:S08]  /*0c50*/  DADD R12, R12, R14 ;  /* 0x000000000c0c7229 */ /* 0x000fd0000000000e */
[----:B--2---:R-:W-:-:S08]  /*0c60*/  DADD R12, R12, R16 ;  /* 0x000000000c0c7229 */ /* 0x004fd00000000010 */
[----:B------:R-:W-:Y:S02]  /*0c70*/  DADD R18, R12, R18 ;  /* 0x000000000c127229 */ /* 0x000fe40000000012 */
[----:B------:R-:W2:Y:S06]  /*0c80*/  LDS.128 R12, [UR4+0x60] ;  /* 0x00006004ff0c7984 */ /* 0x000eac0008000c00 */
[----:B-1----:R-:W-:-:S08]  /*0c90*/  DADD R4, R18, R4 ;  /* 0x0000000012047229 */ /* 0x002fd00000000004 */
[----:B------:R-:W-:Y:S02]  /*0ca0*/  DADD R2, R4, R6 ;  /* 0x0000000004027229 */ /* 0x000fe40000000006 */
[----:B------:R-:W1:Y:S06]  /*0cb0*/  LDS.128 R4, [UR4+0x70] ;  /* 0x00007004ff047984 */ /* 0x000e6c0008000c00 */
[----:B0-----:R-:W-:-:S08]  /*0cc0*/  DADD R2, R2, R8 ;  /* 0x0000000002027229 */ /* 0x001fd00000000008 */
[----:B------:R-:W-:Y:S01]  /*0cd0*/  DADD R2, R2, R10 ;  /* 0x0000000002027229 */ /* 0x000fe2000000000a */
[----:B------:R-:W0:Y:S07]  /*0ce0*/  LDS.128 R8, [UR4+0x80] ;  /* 0x00008004ff087984 */ /* 0x000e2e0008000c00 */
[----:B--2---:R-:W-:-:S08]  /*0cf0*/  DADD R2, R2, R12 ;  /* 0x0000000002027229 */ /* 0x004fd0000000000c */
        /* <DEDUP_REMOVED lines=14> */
.L_x_165:
        /* <DEDUP_REMOVED lines=26> */
[----:B0-----:R-:W-:-:S10]  /*0f80*/  DADD R4, R4, R8 ;  /* 0x0000000004047229 */ /* 0x001fd40000000008 */
[----:B------:R-:W-:Y:S02]  /*0f90*/  FSEL R6, R8, R4, P0 ;  /* 0x0000000408067208 */ /* 0x000fe40000000000 */
[----:B------:R-:W-:Y:S01]  /*0fa0*/  FSEL R7, R9, R5, P0 ;  /* 0x0000000509077208 */ /* 0x000fe20000000000 */
[----:B------:R-:W0:Y:S01]  /*0fb0*/  @!P1 S2R R8, SR_CgaCtaId ;  /* 0x0000000000089919 */ /* 0x000e220000008800 */
[----:B------:R-:W-:Y:S01]  /*0fc0*/  ISETP.GT.AND P0, PT, R0, R13, PT ;  /* 0x0000000d0000720c */ /* 0x000fe20003f04270 */
[----:B------:R-:W-:Y:S01]  /*0fd0*/  VIADD R0, R12, 0x10 ;  /* 0x000000100c007836 */ /* 0x000fe20000000000 */
[----:B------:R-:W-:Y:S04]  /*0fe0*/  SHFL.DOWN PT, R4, R6, 0x8, R13 ;  /* 0x0900000006047989 */ /* 0x000fe800000e000d */
[----:B------:R-:W1:Y:S02]  /*0ff0*/  SHFL.DOWN PT, R5, R7, 0x8, R13 ;  /* 0x0900000007057989 */ /* 0x000e6400000e000d */
[----:B-1----:R-:W-:-:S10]  /*1000*/  DADD R4, R4, R6 ;  /* 0x0000000004047229 */ /* 0x002fd40000000006 */
[----:B------:R-:W-:Y:S02]  /*1010*/  FSEL R10, R6, R4, P0 ;  /* 0x00000004060a7208 */ /* 0x000fe40000000000 */
[----:B------:R-:W-:Y:S02]  /*1020*/  FSEL R11, R7, R5, P0 ;  /* 0x00000005070b7208 */ /* 0x000fe40000000000 */
[----:B------:R-:W-:Y:S01]  /*1030*/  @!P1 MOV R7, 0x400 ;  /* 0x0000040000079802 */ /* 0x000fe20000000f00 */
[----:B------:R-:W-:Y:S01]  /*1040*/  SHFL.DOWN PT, R4, R10, 0x10, R13 ;  /* 0x0a0000000a047989 */ /* 0x000fe200000e000d */
[----:B------:R-:W-:Y:S02]  /*1050*/  ISETP.GT.AND P0, PT, R0, R13, PT ;  /* 0x0000000d0000720c */ /* 0x000fe40003f04270 */
        /* <DEDUP_REMOVED lines=14> */
[----:B------:R-:W-:Y:S01]  /*1140*/  ISETP.GT.U32.AND P1, PT, R2, 0x20, PT ;  /* 0x000000200200780c */ /* 0x000fe20003f24070 */
[----:B-1----:R-:W-:-:S09]  /*1150*/  ULEA UR4, UR5, UR4, 0x18 ;  /* 0x0000000405047291 */ /* 0x002fd2000f8ec0ff */
[----:B------:R-:W1:Y:S04]  /*1160*/  LDS.128 R12, [UR4+0x20] ;  /* 0x00002004ff0c7984 */ /* 0x000e680008000c00 */
[----:B0-----:R-:W0:Y:S01]  /*1170*/  LDS.128 R4, [UR4+0x30] ;  /* 0x00003004ff047984 */ /* 0x001e220008000c00 */
        /* <DEDUP_REMOVED lines=70> */
[----:B------:R-:W0:Y:S01]  /*15e0*/  LDS.64 R4, [UR4+0xb0] ;  /* 0x0000b004ff047984 */ /* 0x000e220008000a00 */
        /* <DEDUP_REMOVED lines=8> */
[----:B------:R-:W-:-:S04]  /*1670*/  ISETP.GT.U32.AND P1, PT, R2, 0x260, PT ;  /* 0x000002600200780c */ /* 0x000fc80003f24070 */
[----:B0-----:R-:W-:-:S10]  /*1680*/  DADD R4, R4, R6 ;  /* 0x0000000004047229 */ /* 0x001fd40000000006 */
[----:B------:R-:W-:Y:S02]  /*1690*/  FSEL R8, R4, R6, P1 ;  /* 0x0000000604087208 */ /* 0x000fe40000800000 */
[----:B------:R-:W-:Y:S01]  /*16a0*/  FSEL R9, R5, R7, P1 ;  /* 0x0000000705097208 */ /* 0x000fe20000800000 */
[----:B------:R-:W-:Y:S06]  /*16b0*/  BRA `(.L_x_166) ;  /* 0x0000001000907947 */ /* 0x000fec0003800000 */
.L_x_152:
[----:B------:R-:W0:Y:S01]  /*16c0*/  S2R R0, SR_TID.X ;  /* 0x0000000000007919 */ /* 0x000e220000002100 */
[----:B------:R-:W1:Y:S02]  /*16d0*/  LDCU.64 UR4, c[0x0][0x380] ;  /* 0x00007000ff0477ac */ /* 0x000e640008000a00 */
[----:B-1----:R-:W-:Y:S02]  /*16e0*/  IMAD.U32 R6, RZ, RZ, UR4 ;  /* 0x00000004ff067e24 */ /* 0x002fe4000f8e00ff */
[----:B------:R-:W-:Y:S02]  /*16f0*/  IMAD.U32 R7, RZ, RZ, UR5 ;  /* 0x00000005ff077e24 */ /* 0x000fe4000f8e00ff */
        /* <DEDUP_REMOVED lines=10> */
[----:B------:R-:W-:-:S04]  /*17a0*/  UMOV UR4, 0x1400 ;  /* 0x0000140000047882 */ /* 0x000fc80000000000 */
[----:B------:R-:W-:Y:S01]  /*17b0*/  ISETP.GE.U32.AND P0, PT, R3, 0x1400, PT ;  /* 0x000014000300780c */ /* 0x000fe20003f06070 */
        /* <DEDUP_REMOVED lines=9> */
[----:B------:R-:W0:Y:S01]  /*1850*/  LDC R2, c[0x0][0x390] ;  /* 0x0000e400ff027b82 */ /* 0x000e220000000800 */
[----:B------:R-:W-:-:S07]  /*1860*/  UMOV UR4, 0x1400 ;  /* 0x0000140000047882 */ /* 0x000fce0000000000 */
[----:B------:R-:W1:Y:S02]  /*1870*/  LDC.64 R6, c[0x0][0x380] ;  /* 0x0000e000ff067b82 */ /* 0x000e640000000a00 */
.L_x_169:
[----:B------:R-:W-:-:S04]  /*1880*/  VIADD R9, R0, UR4 ;  /* 0x0000000400097c36 */ /* 0x000fc80008000000 */
[----:B-1----:R-:W-:-:S05]  /*1890*/  IMAD.WIDE.U32 R8, R9, 0x8, R6 ;  /* 0x0000000809087825 */ /* 0x002fca00078e0006 */
        /* <DEDUP_REMOVED lines=8> */
[----:B--2---:R-:W-:-:S08]  /*1920*/  DFMA R10, R10, R10, R38 ;  /* 0x0000000a0a0a722b */ /* 0x004fd00000000026 */
[----:B---3--:R-:W-:Y:S01]  /*1930*/  DFMA R10, R12, R12, R10 ;  /* 0x0000000c0c0a722b */ /* 0x008fe2000000000a */
[----:B0-----:R-:W-:-:S05]  /*1940*/  VIADD R12, R2, -UR4 ;  /* 0x80000004020c7c36 */ /* 0x001fca0008000000 */
[----:B------:R-:W-:Y:S02]  /*1950*/  ISETP.GE.U32.AND P0, PT, R12, 0x1400, PT ;  /* 0x000014000c00780c */ /* 0x000fe40003f06070 */
[----:B----4-:R-:W-:-:S08]  /*1960*/  DFMA R10, R14, R14, R10 ;  /* 0x0000000e0e0a722b */ /* 0x010fd0000000000a */
[----:B-----5:R-:W-:-:S08]  /*1970*/  DFMA R10, R16, R16, R10 ;  /* 0x00000010100a722b */ /* 0x020fd0000000000a */
[----:B------:R-:W-:-:S08]  /*1980*/  DFMA R10, R18, R18, R10 ;  /* 0x00000012120a722b */ /* 0x000fd0000000000a */
[----:B------:R-:W-:-:S08]  /*1990*/  DFMA R10, R20, R20, R10 ;  /* 0x00000014140a722b */ /* 0x000fd0000000000a */
[----:B------:R-:W-:-:S08]  /*19a0*/  DFMA R10, R22, R22, R10 ;  /* 0x00000016160a722b */ /* 0x000fd0000000000a */
[----:B------:R-:W-:Y:S01]  /*19b0*/  DFMA R38, R4, R4, R10 ;  /* 0x000000040426722b */ /* 0x000fe2000000000a */
[----:B------:R-:W-:Y:S10]  /*19c0*/  @!P0 BRA `(.L_x_168) ;  /* 0x0000000800a48947 */ /* 0x000ff40003800000 */
[----:B------:R-:W-:-:S06]  /*19d0*/  UIADD3 UR4, UPT, UPT, UR4, 0x1400, URZ ;  /* 0x0000140004047890 */ /* 0x000fcc000fffe0ff */
[----:B------:R-:W-:-:S13]  /*19e0*/  ISETP.LT.U32.AND P0, PT, R3, UR4, PT ;  /* 0x0000000403007c0c */ /* 0x000fda000bf01070 */
[----:B------:R-:W-:Y:S05]  /*19f0*/  @!P0 BRA `(.L_x_169) ;  /* 0xfffffffc00a08947 */ /* 0x000fea000383ffff */
.L_x_167:
[----:B------:R-:W-:Y:S01]  /*1a00*/  VIADD R3, R2, -UR4 ;  /* 0x8000000402037c36 */ /* 0x000fe20008000000 */
[----:B------:R-:W-:Y:S04]  /*1a10*/  BSSY.RECONVERGENT B1, `(.L_x_168) ;  /* 0x00000a4000017945 */ /* 0x000fe80003800200 */
[----:B------:R-:W-:-:S04]  /*1a20*/  ISETP.GE.AND P0, PT, R0, R3, PT ;  /* 0x000000030000720c */ /* 0x000fc80003f06270 */
[----:B------:R-:W-:-:S13]  /*1a30*/  ISETP.LE.U32.OR P0, PT, R2, UR4, P0 ;  /* 0x0000000402007c0c */ /* 0x000fda0008703470 */
[----:B------:R-:W-:Y:S05]  /*1a40*/  @P0 BRA `(.L_x_170) ;  /* 0x0000000800800947 */ /* 0x000fea0003800000 */
[----:B------:R-:W-:Y:S01]  /*1a50*/  LOP3.LUT R3, RZ, R0, RZ, 0x33, !PT ;  /* 0x00000000ff037212 */ /* 0x000fe200078e33ff */
[----:B------:R-:W-:Y:S03]  /*1a60*/  BSSY.RECONVERGENT B2, `(.L_x_171) ;  /* 0x0000053000027945 */ /* 0x000fe60003800200 */
[----:B------:R-:W-:-:S04]  /*1a70*/  IADD3 R3, PT, PT, R2, -UR4, R3 ;  /* 0x8000000402037c10 */ /* 0x000fc8000fffe003 */
[C---:B------:R-:W-:Y:S01]  /*1a80*/  ISETP.GE.U32.AND P0, PT, R3.reuse, 0x2580, PT ;  /* 0x000025800300780c */ /* 0x040fe20003f06070 */
[----:B------:R-:W-:-:S05]  /*1a90*/  IMAD.HI.U32 R2, R3, -0x33333333, RZ ;  /* 0xcccccccd03027827 */ /* 0x000fca00078e00ff */
[----:B------:R-:W-:Y:S01]  /*1aa0*/  LEA.HI R3, R2, 0x1, RZ, 0x17 ;  /* 0x0000000102037811 */ /* 0x000fe200078fb8ff */
[----:B------:R-:W-:-:S03]  /*1ab0*/  IMAD.MOV.U32 R2, RZ, RZ, R0 ;  /* 0x000000ffff027224 */ /* 0x000fc600078e0000 */
[----:B------:R-:W-:-:S03]  /*1ac0*/  LOP3.LUT R4, R3, 0xf, RZ, 0xc0, !PT ;  /* 0x0000000f03047812 */ /* 0x000fc600078ec0ff */
[----:B------:R-:W-:Y:S05]  /*1ad0*/  @!P0 BRA `(.L_x_172) ;  /* 0x00000004002c8947 */ /* 0x000fea0003800000 */
[----:B------:R-:W-:Y:S01]  /*1ae0*/  LOP3.LUT R42, R3, 0xfffff0, RZ, 0xc0, !PT ;  /* 0x00fffff0032a7812 */ /* 0x000fe200078ec0ff */
[----:B------:R-:W-:Y:S01]  /*1af0*/  BSSY.RECONVERGENT B3, `(.L_x_173) ;  /* 0x0000048000037945 */ /* 0x000fe20003800200 */
[C---:B------:R-:W-:Y:S01]  /*1b00*/  LOP3.LUT R2, R0.reuse, 0x1400, RZ, 0xfc, !PT ;  /* 0x0000140000027812 */ /* 0x040fe200078efcff */
[----:B------:R-:W-:Y:S02]  /*1b10*/  VIADD R5, R0, UR4 ;  /* 0x0000000400057c36 */ /* 0x000fe40008000000 */
[----:B------:R-:W-:-:S07]  /*1b20*/  IMAD.MOV R42, RZ, RZ, -R42 ;  /* 0x000000ffff2a7224 */ /* 0x000fce00078e0a2a */
.L_x_174:
[----:B------:R-:W-:-:S04]  /*1b30*/  IMAD.WIDE.U32 R36, R5, 0x8, R6 ;  /* 0x0000000805247825 */ /* 0x000fc800078e0006 */
[C---:B------:R-:W-:Y:S02]  /*1b40*/  VIADD R35, R5.reuse, 0x280 ;  /* 0x0000028005237836 */ /* 0x040fe40000000000 */
[----:B------:R-:W2:Y:S01]  /*1b50*/  LDG.E.64 R36, desc[UR6][R36.64] ;  /* 0x0000000624247981 */ /* 0x000ea2000c1e1b00 */
        /* <DEDUP_REMOVED lines=44> */
[----:B------:R-:W-:Y:S02]  /*1e20*/  VIADD R42, R42, 0x10 ;  /* 0x000000102a2a7836 */ /* 0x000fe40000000000 */
[----:B------:R-:W-:Y:S02]  /*1e30*/  VIADD R2, R2, 0x2800 ;  /* 0x0000280002027836 */ /* 0x000fe40000000000 */
[----:B------:R-:W-:Y:S01]  /*1e40*/  VIADD R5, R5, 0x2800 ;  /* 0x0000280005057836 */ /* 0x000fe20000000000 */
[----:B------:R-:W-:Y:S01]  /*1e50*/  ISETP.NE.AND P0, PT, R42, RZ, PT ;  /* 0x000000ff2a00720c */ /* 0x000fe20003f05270 */
        /* <DEDUP_REMOVED lines=17> */
[----:B------:R-:W-:Y:S05]  /*1f70*/  BSYNC.RECONVERGENT B3 ;  /* 0x0000000000037941 */ /* 0x000fea0003800200 */
.L_x_173:
[----:B------:R-:W-:-:S07]  /*1f80*/  VIADD R2, R2, 0xffffec00 ;  /* 0xffffec0002027836 */ /* 0x000fce0000000000 */
.L_x_172:
[----:B------:R-:W-:Y:S05]  /*1f90*/  BSYNC.RECONVERGENT B2 ;  /* 0x0000000000027941 */ /* 0x000fea0003800200 */
.L_x_171:
[----:B------:R-:W-:-:S13]  /*1fa0*/  ISETP.NE.AND P0, PT, R4, RZ, PT ;  /* 0x000000ff0400720c */ /* 0x000fda0003f05270 */
[----:B------:R-:W-:Y:S05]  /*1fb0*/  @!P0 BRA `(.L_x_170) ;  /* 0x0000000400248947 */ /* 0x000fea0003800000 */
[----:B------:R-:W-:Y:S01]  /*1fc0*/  ISETP.GE.U32.AND P0, PT, R4, 0x8, PT ;  /* 0x000000080400780c */ /* 0x000fe20003f06070 */
[----:B------:R-:W-:Y:S01]  /*1fd0*/  BSSY.RECONVERGENT B2, `(.L_x_175) ;  /* 0x0000025000027945 */ /* 0x000fe20003800200 */
[----:B------:R-:W-:-:S04]  /*1fe0*/  LOP3.LUT R18, R3, 0x7, RZ, 0xc0, !PT ;  /* 0x0000000703127812 */ /* 0x000fc800078ec0ff */
[----:B------:R-:W-:-:S07]  /*1ff0*/  ISETP.NE.AND P1, PT, R18, RZ, PT ;  /* 0x000000ff1200720c */ /* 0x000fce0003f25270 */
[----:B------:R-:W-:Y:S06]  /*2000*/  @!P0 BRA `(.L_x_176) ;  /* 0x0000000000848947 */ /* 0x000fec0003800000 */
[----:B------:R-:W-:-:S04]  /*2010*/  VIADD R19, R2, UR4 ;  /* 0x0000000402137c36 */ /* 0x000fc80008000000 */
        /* <DEDUP_REMOVED lines=32> */
.L_x_176:
[----:B------:R-:W-:Y:S05]  /*2220*/  BSYNC.RECONVERGENT B2 ;  /* 0x0000000000027941 */ /* 0x000fea0003800200 */
.L_x_175:
        /* <DEDUP_REMOVED lines=23> */
.L_x_178:
[----:B------:R-:W-:Y:S05]  /*23a0*/  BSYNC.RECONVERGENT B2 ;  /* 0x0000000000027941 */ /* 0x000fea0003800200 */
.L_x_177:
[----:B------:R-:W-:Y:S05]  /*23b0*/  @!P1 BRA `(.L_x_170) ;  /* 0x0000000000249947 */ /* 0x000fea0003800000 */
[----:B------:R-:W-:Y:S02]  /*23c0*/  VIADD R5, R2, UR4 ;  /* 0x0000000402057c36 */ /* 0x000fe40008000000 */
[----:B------:R-:W-:-:S07]  /*23d0*/  IMAD.MOV R4, RZ, RZ, -R3 ;  /* 0x000000ffff047224 */ /* 0x000fce00078e0a03 */
.L_x_179:
[----:B------:R-:W-:-:S06]  /*23e0*/  IMAD.WIDE.U32 R2, R5, 0x8, R6 ;  /* 0x0000000805027825 */ /* 0x000fcc00078e0006 */
[----:B------:R-:W2:Y:S01]  /*23f0*/  LDG.E.64 R2, desc[UR6][R2.64] ;  /* 0x0000000602027981 */ /* 0x000ea2000c1e1b00 */
[----:B------:R-:W-:Y:S02]  /*2400*/  VIADD R4, R4, 0x1 ;  /* 0x0000000104047836 */ /* 0x000fe40000000000 */
[----:B------:R-:W-:-:S03]  /*2410*/  VIADD R5, R5, 0x280 ;  /* 0x0000028005057836 */ /* 0x000fc60000000000 */
[----:B------:R-:W-:Y:S01]  /*2420*/  ISETP.NE.AND P0, PT, R4, RZ, PT ;  /* 0x000000ff0400720c */ /* 0x000fe20003f05270 */
[----:B--2---:R-:W-:-:S12]  /*2430*/  DFMA R38, R2, R2, R38 ;  /* 0x000000020226722b */ /* 0x004fd80000000026 */
[----:B------:R-:W-:Y:S05]  /*2440*/  @P0 BRA `(.L_x_179) ;  /* 0xfffffffc00e40947 */ /* 0x000fea000383ffff */
.L_x_170:
[----:B------:R-:W-:Y:S05]  /*2450*/  BSYNC.RECONVERGENT B1 ;  /* 0x0000000000017941 */ /* 0x000fea0003800200 */
.L_x_168:
        /* <DEDUP_REMOVED lines=49> */
[----:B------:R-:W0:Y:S05]  /*2770*/  LDS.128 R8, [UR4+0x50] ;  /* 0x00005004ff087984 */ /* 0x000e2a0008000c00 */
[----:B------:R-:W-:-:S08]  /*2780*/  DADD R12, R12, R14 ;  /* 0x000000000c0c7229 */ /* 0x000fd0000000000e */
[----:B-1----:R-:W-:-:S08]  /*2790*/  DADD R12, R12, R16 ;  /* 0x000000000c0c7229 */ /* 0x002fd00000000010 */
[----:B------:R-:W-:Y:S02]  /*27a0*/  DADD R18, R12, R18 ;  /* 0x000000000c127229 */ /* 0x000fe40000000012 */
[----:B------:R-:W1:Y:S06]  /*27b0*/  LDS.128 R12, [UR4+0x60] ;  /* 0x00006004ff0c7984 */ /* 0x000e6c0008000c00 */
        /* <DEDUP_REMOVED lines=20> */
.L_x_166:
[----:B------:R-:W-:Y:S05]  /*2900*/  BSYNC.RECONVERGENT B0 ;  /* 0x0000000000007941 */ /* 0x000fea0003800200 */
.L_x_151:
[----:B------:R-:W-:Y:S05]  /*2910*/  @P0 EXIT ;  /* 0x000000000000094d */ /* 0x000fea0003800000 */
[----:B------:R-:W0:Y:S01]  /*2920*/  LDCU.64 UR4, c[0x0][0x398] ;  /* 0x00007300ff0477ac */ /* 0x000e220008000a00 */
[----:B--2---:R-:W2:Y:S01]  /*2930*/  LDC.64 R2, c[0x0][0x388] ;  /* 0x0000e200ff027b82 */ /* 0x004ea20000000a00 */
[----:B0-----:R-:W-:-:S07]  /*2940*/  DADD R8, R8, UR4 ;  /* 0x0000000408087e29 */ /* 0x001fce0008000000 */
[----:B--2---:R-:W-:Y:S01]  /*2950*/  STG.E.64 desc[UR6][R2.64], R8 ;  /* 0x0000000802007986 */ /* 0x004fe2000c101b06 */
[----:B------:R-:W-:Y:S05]  /*2960*/  EXIT ;  /* 0x000000000000794d */ /* 0x000fea0003800000 */
.L_x_180:
        /* <DEDUP_REMOVED lines=9> */
.L_x_375:


//--------------------- .text._ZN3cub18CUB_300001_SM_10006detail11EmptyKernelIvEEvv --------------------------
	.section	.text._ZN3cub18CUB_300001_SM_10006detail11EmptyKernelIvEEvv,"ax",@progbits
	.align	128
        .global         _ZN3cub18CUB_300001_SM_10006detail11EmptyKernelIvEEvv
        .type           _ZN3cub18CUB_300001_SM_10006detail11EmptyKernelIvEEvv,@function
        .size           _ZN3cub18CUB_300001_SM_10006detail11EmptyKernelIvEEvv,(.L_x_376 - _ZN3cub18CUB_300001_SM_10006detail11EmptyKernelIvEEvv)
        .other          _ZN3cub18CUB_300001_SM_10006detail11EmptyKernelIvEEvv,@"STO_CUDA_ENTRY STV_DEFAULT"
_ZN3cub18CUB_300001_SM_10006detail11EmptyKernelIvEEvv:
.text._ZN3cub18CUB_300001_SM_10006detail11EmptyKernelIvEEvv:
[----:B------:R-:W-:Y:S01]  /*0000*/  LDC R1, c[0x0][0x37c] ;  /* 0x0000df00ff017b82 */ /* 0x000fe20000000800 */
[----:B------:R-:W-:Y:S05]  /*0010*/  EXIT ;  /* 0x000000000000794d */ /* 0x000fea0003800000 */
.L_x_181:
        /* <DEDUP_REMOVED lines=14> */
.L_x_376:


//--------------------- .text._Z5adi_yPdS_S_ii    --------------------------
	.section	.text._Z5adi_yPdS_S_ii,"ax",@progbits
	.align	128
        .global         _Z5adi_yPdS_S_ii
        .type           _Z5adi_yPdS_S_ii,@function
        .size           _Z5adi_yPdS_S_ii,(.L_x_367 - _Z5adi_yPdS_S_ii)
        .other          _Z5adi_yPdS_S_ii,@"STO_CUDA_ENTRY STV_DEFAULT"
_Z5adi_yPdS_S_ii:
.text._Z5adi_yPdS_S_ii:
[----:B------:R-:W-:Y:S08]  /*0000*/  LDC R1, c[0x0][0x37c] ;  /* 0x0000df00ff017b82 */ /* 0x000ff00000000800 */
[----:B------:R-:W0:Y:S01]  /*0010*/  LDC.64 R8, c[0x0][0x398] ;  /* 0x0000e600ff087b82 */ /* 0x000e220000000a00 */
[----:B------:R-:W1:Y:S01]  /*0020*/  S2R R2, SR_TID.X ;  /* 0x0000000000027919 */ /* 0x000e620000002100 */
[----:B------:R-:W-:Y:S01]  /*0030*/  UMOV UR4, 0x400 ;  /* 0x0000040000047882 */ /* 0x000fe20000000000 */
[----:B------:R-:W-:Y:S01]  /*0040*/  IMAD.MOV.U32 R0, RZ, RZ, 0x28 ;  /* 0x00000028ff007424 */ /* 0x000fe200078e00ff */
[----:B------:R-:W2:Y:S01]  /*0050*/  LDCU.64 UR10, c[0x0][0x358] ;  /* 0x00006b00ff0a77ac */ /* 0x000ea20008000a00 */
[----:B------:R-:W-:Y:S03]  /*0060*/  BSSY.RECONVERGENT B0, `(.L_x_182) ;  /* 0x0000097000007945 */ /* 0x000fe60003800200 */
[----:B------:R-:W3:Y:S08]  /*0070*/  S2UR UR5, SR_CgaCtaId ;  /* 0x00000000000579c3 */ /* 0x000ef00000008800 */
[----:B------:R-:W4:Y:S08]  /*0080*/  S2UR UR6, SR_CTAID.X ;  /* 0x00000000000679c3 */ /* 0x000f300000002500 */
[----:B------:R-:W4:Y:S01]  /*0090*/  LDC R3, c[0x0][0x360] ;  /* 0x0000d800ff037b82 */ /* 0x000f220000000800 */
[----:B0-----:R-:W-:Y:S01]  /*00a0*/  R2UR UR7, R9 ;  /* 0x00000000090772ca */ /* 0x001fe200000e0000 */
[----:B---3--:R-:W-:-:S12]  /*00b0*/  ULEA UR5, UR5, UR4, 0x18 ;  /* 0x0000000405057291 */ /* 0x008fd8000f8ec0ff */
[----:B-1----:R-:W-:Y:S01]  /*00c0*/  IMAD R9, R2, UR7, RZ ;  /* 0x0000000702097c24 */ /* 0x002fe2000f8e02ff */
[----:B------:R-:W-:Y:S01]  /*00d0*/  MOV R4, UR7 ;  /* 0x0000000700047c02 */ /* 0x000fe20008000f00 */
[----:B------:R-:W-:Y:S01]  /*00e0*/  IMAD.U32 R5, RZ, RZ, UR7 ;  /* 0x00000007ff057e24 */ /* 0x000fe2000f8e00ff */
[----:B------:R-:W-:Y:S01]  /*00f0*/  MOV R6, UR7 ;  /* 0x0000000700067c02 */ /* 0x000fe20008000f00 */
[----:B------:R-:W-:Y:S02]  /*0100*/  IMAD R9, R9, R0, UR5 ;  /* 0x0000000509097e24 */ /* 0x000fe4000f8e0200 */
[----:B------:R-:W-:Y:S02]  /*0110*/  IMAD.U32 R0, RZ, RZ, UR7 ;  /* 0x00000007ff007e24 */ /* 0x000fe4000f8e00ff */
[----:B------:R-:W-:Y:S02]  /*0120*/  IMAD R4, R4, 0x8, R9 ;  /* 0x0000000804047824 */ /* 0x000fe400078e0209 */
[----:B----4-:R-:W-:Y:S01]  /*0130*/  IMAD R3, R3, UR6, R2 ;  /* 0x0000000603037c24 */ /* 0x010fe2000f8e0202 */
[----:B------:R-:W-:Y:S01]  /*0140*/  ISETP.GE.AND P0, PT, R0, 0x1, PT ;  /* 0x000000010000780c */ /* 0x000fe20003f06270 */
[----:B------:R-:W-:-:S03]  /*0150*/  IMAD R5, R5, 0x8, R4 ;  /* 0x0000000805057824 */ /* 0x000fc600078e0204 */
[----:B------:R-:W-:Y:S01]  /*0160*/  ISETP.GE.OR P0, PT, R3, R8, !P0 ;  /* 0x000000080300720c */ /* 0x000fe20004706670 */
[----:B------:R-:W-:-:S12]  /*0170*/  IMAD R6, R6, 0x8, R5 ;  /* 0x0000000806067824 */ /* 0x000fd800078e0205 */
[----:B--2---:R-:W-:Y:S05]  /*0180*/  @P0 BRA `(.L_x_183) ;  /* 0x0000000800100947 */ /* 0x004fea0003800000 */
[----:B------:R-:W-:-:S04]  /*0190*/  MOV R0, UR7 ;  /* 0x0000000700007c02 */ /* 0x000fc80008000f00 */
[----:B------:R-:W-:Y:S01]  /*01a0*/  ISETP.GE.U32.AND P0, PT, R0, 0x4, PT ;  /* 0x000000040000780c */ /* 0x000fe20003f06070 */
[----:B------:R-:W-:-:S12]  /*01b0*/  IMAD.MOV.U32 R0, RZ, RZ, RZ ;  /* 0x000000ffff007224 */ /* 0x000fd800078e00ff */
[----:B------:R-:W-:Y:S05]  /*01c0*/  @!P0 BRA `(.L_x_184) ;  /* 0x0000000400208947 */ /* 0x000fea0003800000 */
[----:B------:R-:W-:Y:S01]  /*01d0*/  IMAD R0, R2, 0x28, RZ ;  /* 0x0000002802007824 */ /* 0x000fe200078e02ff */
[----:B------:R-:W-:Y:S01]  /*01e0*/  MOV R16, UR7 ;  /* 0x0000000700107c02 */ /* 0x000fe20008000f00 */
[----:B------:R-:W-:Y:S02]  /*01f0*/  IMAD.U32 R13, RZ, RZ, UR7 ;  /* 0x00000007ff0d7e24 */ /* 0x000fe4000f8e00ff */
[----:B------:R-:W-:Y:S01]  /*0200*/  IMAD.U32 R15, RZ, RZ, UR7 ;  /* 0x00000007ff0f7e24 */ /* 0x000fe2000f8e00ff */
[C---:B------:R-:W-:Y:S01]  /*0210*/  IADD3 R7, PT, PT, R0.reuse, 0x18, RZ ;  /* 0x0000001800077810 */ /* 0x040fe20007ffe0ff */
[C---:B------:R-:W-:Y:S02]  /*0220*/  VIADD R11, R0.reuse, 0x8 ;  /* 0x00000008000b7836 */ /* 0x040fe40000000000 */
[C---:B------:R-:W-:Y:S02]  /*0230*/  VIADD R12, R0.reuse, 0x10 ;  /* 0x00000010000c7836 */ /* 0x040fe40000000000 */
[----:B------:R-:W-:Y:S01]  /*0240*/  IMAD R10, R0, R13, UR5 ;  /* 0x00000005000a7e24 */ /* 0x000fe2000f8e020d */
[----:B------:R-:W-:Y:S01]  /*0250*/  MOV R0, UR7 ;  /* 0x0000000700007c02 */ /* 0x000fe20008000f00 */
[----:B------:R-:W-:-:S02]  /*0260*/  IMAD.U32 R14, RZ, RZ, UR7 ;  /* 0x00000007ff0e7e24 */ /* 0x000fc4000f8e00ff */
[----:B------:R-:W-:Y:S01]  /*0270*/  IMAD R12, R12, R15, UR5 ;  /* 0x000000050c0c7e24 */ /* 0x000fe2000f8e020f */
[----:B------:R-:W-:Y:S01]  /*0280*/  LOP3.LUT R0, R0, 0x7ffffffc, RZ, 0xc0, !PT ;  /* 0x7ffffffc00007812 */ /* 0x000fe200078ec0ff */
[----:B------:R-:W-:Y:S02]  /*0290*/  IMAD R27, R7, R14, UR5 ;  /* 0x00000005071b7e24 */ /* 0x000fe4000f8e020e */
[----:B------:R-:W-:Y:S01]  /*02a0*/  IMAD R11, R11, R16, UR5 ;  /* 0x000000050b0b7e24 */ /* 0x000fe2000f8e0210 */
[----:B------:R-:W-:Y:S01]  /*02b0*/  IADD3 R26, PT, PT, -R0, RZ, RZ ;  /* 0x000000ff001a7210 */ /* 0x000fe20007ffe1ff */
[----:B------:R-:W-:Y:S01]  /*02c0*/  IMAD R13, R3, 0x5, RZ ;  /* 0x00000005030d7824 */ /* 0x000fe200078e02ff */
[----:B------:R-:W-:Y:S01]  /*02d0*/  IADD3 R12, PT, PT, R12, 0x10, RZ ;  /* 0x000000100c0c7810 */ /* 0x000fe20007ffe0ff */
[----:B------:R-:W-:Y:S02]  /*02e0*/  IMAD.MOV.U32 R7, RZ, RZ, R3 ;  /* 0x000000ffff077224 */ /* 0x000fe400078e0003 */
[----:B------:R-:W-:-:S02]  /*02f0*/  VIADD R10, R10, 0x10 ;  /* 0x000000100a0a7836 */ /* 0x000fc40000000000 */
[----:B------:R-:W-:Y:S02]  /*0300*/  VIADD R27, R27, 0x10 ;  /* 0x000000101b1b7836 */ /* 0x000fe40000000000 */
[----:B------:R-:W-:-:S07]  /*0310*/  VIADD R11, R11, 0x10 ;  /* 0x000000100b0b7836 */ /* 0x000fce0000000000 */
.L_x_185:
[----:B------:R-:W0:Y:S08]  /*0320*/  LDC.64 R14, c[0x0][0x388] ;  /* 0x0000e200ff0e7b82 */ /* 0x000e300000000a00 */
[----:B------:R-:W1:Y:S01]  /*0330*/  LDC.64 R20, c[0x0][0x390] ;  /* 0x0000e400ff147b82 */ /* 0x000e620000000a00 */
[----:B0-----:R-:W-:-:S05]  /*0340*/  IMAD.WIDE R14, R13, 0x8, R14 ;  /* 0x000000080d0e7825 */ /* 0x001fca00078e020e */
[----:B------:R-:W2:Y:S01]  /*0350*/  LDG.E.64 R16, desc[UR10][R14.64+0x18] ;  /* 0x0000180a0e107981 */ /* 0x000ea2000c1e1b00 */
[----:B------:R-:W-:-:S03]  /*0360*/  IMAD.WIDE R32, R8, 0x28, R14 ;  /* 0x0000002808207825 */ /* 0x000fc600078e020e */
[----:B------:R-:W3:Y:S01]  /*0370*/  LDG.E.64 R24, desc[UR10][R14.64] ;  /* 0x0000000a0e187981 */ /* 0x000ee2000c1e1b00 */
[----:B-1----:R-:W-:-:S03]  /*0380*/  IMAD.WIDE R20, R7, 0x8, R20 ;  /* 0x0000000807147825 */ /* 0x002fc600078e0214 */
[----:B------:R0:W4:Y:S04]  /*0390*/  LDG.E.64 R22, desc[UR10][R14.64+0x20] ;  /* 0x0000200a0e167981 */ /* 0x000128000c1e1b00 */
[----:B------:R-:W5:Y:S04]  /*03a0*/  LDG.E.64 R36, desc[UR10][R20.64] ;  /* 0x0000000a14247981 */ /* 0x000f68000c1e1b00 */
[----:B------:R-:W5:Y:S04]  /*03b0*/  LDG.E.64 R34, desc[UR10][R32.64+0x18] ;  /* 0x0000180a20227981 */ /* 0x000f68000c1e1b00 */
[----:B------:R-:W5:Y:S04]  /*03c0*/  LDG.E.64 R28, desc[UR10][R32.64] ;  /* 0x0000000a201c7981 */ /* 0x000f68000c1e1b00 */
[----:B------:R1:W5:Y:S01]  /*03d0*/  LDG.E.64 R30, desc[UR10][R32.64+0x20] ;  /* 0x0000200a201e7981 */ /* 0x000362000c1e1b00 */
[----:B0-----:R-:W-:-:S05]  /*03e0*/  IMAD.WIDE R14, R8, 0x8, R20 ;  /* 0x00000008080e7825 */ /* 0x001fca00078e0214 */
[----:B------:R0:W5:Y:S04]  /*03f0*/  LDG.E.64 R18, desc[UR10][R14.64] ;  /* 0x0000000a0e127981 */ /* 0x000168000c1e1b00 */
[----:B--2---:R2:W-:Y:S04]  /*0400*/  STS.64 [R10+-0x10], R16 ;  /* 0xfffff0100a007388 */ /* 0x0045e80000000a00 */
[----:B---3--:R-:W-:Y:S04]  /*0410*/  STS.64 [R11+-0x10], R24 ;  /* 0xfffff0180b007388 */ /* 0x008fe80000000a00 */
[----:B----4-:R3:W-:Y:S01]  /*0420*/  STS.64 [R12+-0x10], R22 ;  /* 0xfffff0160c007388 */ /* 0x0107e20000000a00 */
[----:B--2---:R-:W-:-:S03]  /*0430*/  IMAD.WIDE R16, R8, 0x28, R32 ;  /* 0x0000002808107825 */ /* 0x004fc600078e0220 */
[----:B-----5:R-:W-:Y:S01]  /*0440*/  STS.64 [R27+-0x10], R36 ;  /* 0xfffff0241b007388 */ /* 0x020fe20000000a00 */
[----:B-1----:R-:W-:-:S03]  /*0450*/  IMAD.WIDE R32, R8, 0x8, R14 ;  /* 0x0000000808207825 */ /* 0x002fc600078e020e */
[----:B------:R1:W-:Y:S04]  /*0460*/  STS.64 [R10+-0x8], R34 ;  /* 0xfffff8220a007388 */ /* 0x0003e80000000a00 */
[----:B------:R-:W2:Y:S01]  /*0470*/  LDG.E.64 R20, desc[UR10][R16.64+0x18] ;  /* 0x0000180a10147981 */ /* 0x000ea2000c1e1b00 */
[----:B0-----:R-:W-:-:S03]  /*0480*/  IMAD.WIDE R14, R8, 0x8, R32 ;  /* 0x00000008080e7825 */ /* 0x001fc600078e0220 */
[----:B---3--:R-:W3:Y:S01]  /*0490*/  LDG.E.64 R22, desc[UR10][R16.64] ;  /* 0x0000000a10167981 */ /* 0x008ee2000c1e1b00 */
[----:B-1----:R-:W-:-:S03]  /*04a0*/  IMAD.WIDE R34, R8, 0x28, R16 ;  /* 0x0000002808227825 */ /* 0x002fc600078e0210 */
[----:B------:R0:W-:Y:S04]  /*04b0*/  STS.64 [R11+-0x8], R28 ;  /* 0xfffff81c0b007388 */ /* 0x0001e80000000a00 */
[----:B------:R-:W4:Y:S04]  /*04c0*/  LDG.E.64 R24, desc[UR10][R16.64+0x20] ;  /* 0x0000200a10187981 */ /* 0x000f28000c1e1b00 */
[----:B------:R1:W-:Y:S04]  /*04d0*/  STS.64 [R12+-0x8], R30 ;  /* 0xfffff81e0c007388 */ /* 0x0003e80000000a00 */
[----:B------:R-:W5:Y:S04]  /*04e0*/  LDG.E.64 R32, desc[UR10][R32.64] ;  /* 0x0000000a20207981 */ /* 0x000f68000c1e1b00 */
[----:B0-----:R-:W5:Y:S04]  /*04f0*/  LDG.E.64 R28, desc[UR10][R34.64] ;  /* 0x0000000a221c7981 */ /* 0x001f68000c1e1b00 */
[----:B-1----:R-:W5:Y:S04]  /*0500*/  LDG.E.64 R30, desc[UR10][R34.64+0x18] ;  /* 0x0000180a221e7981 */ /* 0x002f68000c1e1b00 */
[----:B------:R-:W5:Y:S04]  /*0510*/  LDG.E.64 R16, desc[UR10][R34.64+0x20] ;  /* 0x0000200a22107981 */ /* 0x000f68000c1e1b00 */
[----:B------:R-:W5:Y:S01]  /*0520*/  LDG.E.64 R14, desc[UR10][R14.64] ;  /* 0x0000000a0e0e7981 */ /* 0x000f62000c1e1b00 */
[----:B------:R-:W-:-:S05]  /*0530*/  VIADD R26, R26, 0x4 ;  /* 0x000000041a1a7836 */ /* 0x000fca0000000000 */
[----:B------:R-:W-:Y:S01]  /*0540*/  ISETP.NE.AND P0, PT, R26, RZ, PT ;  /* 0x000000ff1a00720c */ /* 0x000fe20003f05270 */
[----:B------:R-:W-:Y:S01]  /*0550*/  STS.64 [R27+-0x8], R18 ;  /* 0xfffff8121b007388 */ /* 0x000fe20000000a00 */
[C---:B------:R-:W-:Y:S02]  /*0560*/  IMAD R13, R8.reuse, 0x14, R13 ;  /* 0x00000014080d7824 */ /* 0x040fe400078e020d */
[----:B------:R-:W-:Y:S01]  /*0570*/  IMAD R7, R8, 0x4, R7 ;  /* 0x0000000408077824 */ /* 0x000fe200078e0207 */
[----:B--2---:R-:W-:Y:S04]  /*0580*/  STS.64 [R10], R20 ;  /* 0x000000140a007388 */ /* 0x004fe80000000a00 */
[----:B---3--:R-:W-:Y:S04]  /*0590*/  STS.64 [R11], R22 ;  /* 0x000000160b007388 */ /* 0x008fe80000000a00 */
[----:B----4-:R-:W-:Y:S04]  /*05a0*/  STS.64 [R12], R24 ;  /* 0x000000180c007388 */ /* 0x010fe80000000a00 */
[----:B-----5:R-:W-:Y:S04]  /*05b0*/  STS.64 [R27], R32 ;  /* 0x000000201b007388 */ /* 0x020fe80000000a00 */
[----:B------:R0:W-:Y:S04]  /*05c0*/  STS.64 [R10+0x8], R30 ;  /* 0x0000081e0a007388 */ /* 0x0001e80000000a00 */
[----:B------:R1:W-:Y:S04]  /*05d0*/  STS.64 [R11+0x8], R28 ;  /* 0x0000081c0b007388 */ /* 0x0003e80000000a00 */
[----:B------:R2:W-:Y:S04]  /*05e0*/  STS.64 [R12+0x8], R16 ;  /* 0x000008100c007388 */ /* 0x0005e80000000a00 */
[----:B------:R3:W-:Y:S01]  /*05f0*/  STS.64 [R27+0x8], R14 ;  /* 0x0000080e1b007388 */ /* 0x0007e20000000a00 */
[----:B0-----:R-:W-:Y:S01]  /*0600*/  IADD3 R10, PT, PT, R10, 0x20, RZ ;  /* 0x000000200a0a7810 */ /* 0x001fe20007ffe0ff */
[----:B-1----:R-:W-:-:S02]  /*0610*/  VIADD R11, R11, 0x20 ;  /* 0x000000200b0b7836 */ /* 0x002fc40000000000 */
[----:B--2---:R-:W-:Y:S01]  /*0620*/  VIADD R12, R12, 0x20 ;  /* 0x000000200c0c7836 */ /* 0x004fe20000000000 */
[----:B---3--:R-:W-:Y:S01]  /*0630*/  IADD3 R27, PT, PT, R27, 0x20, RZ ;  /* 0x000000201b1b7810 */ /* 0x008fe20007ffe0ff */
[----:B------:R-:W-:Y:S06]  /*0640*/  @P0 BRA `(.L_x_185) ;  /* 0xfffffffc00340947 */ /* 0x000fec000383ffff */
.L_x_184:
[----:B------:R-:W-:-:S05]  /*0650*/  IMAD.U32 R7, RZ, RZ, UR7 ;  /* 0x00000007ff077e24 */ /* 0x000fca000f8e00ff */
[----:B------:R-:W-:-:S13]  /*0660*/  LOP3.LUT P0, R7, R7, 0x3, RZ, 0xc0, !PT ;  /* 0x0000000307077812 */ /* 0x000fda000780c0ff */
[----:B------:R-:W-:Y:S05]  /*0670*/  @!P0 BRA `(.L_x_183) ;  /* 0x0000000000d48947 */ /* 0x000fea0003800000 */
[----:B------:R-:W-:Y:S01]  /*0680*/  ISETP.NE.AND P0, PT, R7, 0x1, PT ;  /* 0x000000010700780c */ /* 0x000fe20003f05270 */
[----:B------:R-:W-:-:S05]  /*0690*/  IMAD.U32 R10, RZ, RZ, UR7 ;  /* 0x00000007ff0a7e24 */ /* 0x000fca000f8e00ff */
[----:B------:R-:W-:-:S04]  /*06a0*/  LOP3.LUT R10, R10, 0x1, RZ, 0xc0, !PT ;  /* 0x000000010a0a7812 */ /* 0x000fc800078ec0ff */
[----:B------:R-:W-:-:S03]  /*06b0*/  ISETP.NE.U32.AND P1, PT, R10, 0x1, PT ;  /* 0x000000010a00780c */ /* 0x000fc60003f25070 */
[----:B------:R-:W-:Y:S10]  /*06c0*/  @!P0 BRA `(.L_x_186) ;  /* 0x0000000000748947 */ /* 0x000ff40003800000 */
[----:B------:R-:W0:Y:S01]  /*06d0*/  LDC.64 R26, c[0x0][0x388] ;  /* 0x0000e200ff1a7b82 */ /* 0x000e220000000a00 */
[----:B------:R-:W-:-:S04]  /*06e0*/  IMAD R7, R0, R8, R3 ;  /* 0x0000000800077224 */ /* 0x000fc800078e0203 */
[----:B------:R-:W-:-:S03]  /*06f0*/  IMAD R11, R7, 0x5, RZ ;  /* 0x00000005070b7824 */ /* 0x000fc600078e02ff */
[----:B------:R-:W1:Y:S01]  /*0700*/  LDC.64 R18, c[0x0][0x390] ;  /* 0x0000e400ff127b82 */ /* 0x000e620000000a00 */
[----:B0-----:R-:W-:-:S05]  /*0710*/  IMAD.WIDE R26, R11, 0x8, R26 ;  /* 0x000000080b1a7825 */ /* 0x001fca00078e021a */
[----:B------:R-:W2:Y:S01]  /*0720*/  LDG.E.64 R10, desc[UR10][R26.64+0x18] ;  /* 0x0000180a1a0a7981 */ /* 0x000ea2000c1e1b00 */
[----:B-1----:R-:W-:-:S03]  /*0730*/  IMAD.WIDE R18, R7, 0x8, R18 ;  /* 0x0000000807127825 */ /* 0x002fc600078e0212 */
[----:B------:R-:W3:Y:S01]  /*0740*/  LDG.E.64 R12, desc[UR10][R26.64] ;  /* 0x0000000a1a0c7981 */ /* 0x000ee2000c1e1b00 */
[----:B------:R-:W-:-:S03]  /*0750*/  IMAD.WIDE R28, R8, 0x28, R26 ;  /* 0x00000028081c7825 */ /* 0x000fc600078e021a */
[----:B------:R0:W4:Y:S01]  /*0760*/  LDG.E.64 R16, desc[UR10][R26.64+0x20] ;  /* 0x0000200a1a107981 */ /* 0x000122000c1e1b00 */
[----:B------:R-:W-:-:S03]  /*0770*/  IMAD.WIDE R14, R8, 0x8, R18 ;  /* 0x00000008080e7825 */ /* 0x000fc600078e0212 */
[----:B------:R-:W5:Y:S04]  /*0780*/  LDG.E.64 R22, desc[UR10][R28.64+0x18] ;  /* 0x0000180a1c167981 */ /* 0x000f68000c1e1b00 */
[----:B------:R-:W5:Y:S04]  /*0790*/  LDG.E.64 R18, desc[UR10][R18.64] ;  /* 0x0000000a12127981 */ /* 0x000f68000c1e1b00 */
[----:B------:R-:W5:Y:S04]  /*07a0*/  LDG.E.64 R20, desc[UR10][R28.64] ;  /* 0x0000000a1c147981 */ /* 0x000f68000c1e1b00 */
[----:B------:R-:W5:Y:S04]  /*07b0*/  LDG.E.64 R24, desc[UR10][R28.64+0x20] ;  /* 0x0000200a1c187981 */ /* 0x000f68000c1e1b00 */
[----:B------:R-:W5:Y:S01]  /*07c0*/  LDG.E.64 R14, desc[UR10][R14.64] ;  /* 0x0000000a0e0e7981 */ /* 0x000f62000c1e1b00 */
[C---:B------:R-:W-:Y:S01]  /*07d0*/  LEA R7, R0.reuse, R9, 0x3 ;  /* 0x0000000900077211 */ /* 0x040fe200078e18ff */
[C---:B------:R-:W-:Y:S01]  /*07e0*/  IMAD R31, R0.reuse, 0x8, R4 ;  /* 0x00000008001f7824 */ /* 0x040fe200078e0204 */
[C---:B0-----:R-:W-:Y:S01]  /*07f0*/  LEA R27, R0.reuse, R6, 0x3 ;  /* 0x00000006001b7211 */ /* 0x041fe200078e18ff */
[----:B------:R-:W-:-:S02]  /*0800*/  IMAD R33, R0, 0x8, R5 ;  /* 0x0000000800217824 */ /* 0x000fc400078e0205 */
[----:B------:R-:W-:Y:S01]  /*0810*/  VIADD R0, R0, 0x2 ;  /* 0x0000000200007836 */ /* 0x000fe20000000000 */
[----:B--2---:R0:W-:Y:S04]  /*0820*/  STS.64 [R7], R10 ;  /* 0x0000000a07007388 */ /* 0x0041e80000000a00 */
[----:B---3--:R0:W-:Y:S04]  /*0830*/  STS.64 [R31], R12 ;  /* 0x0000000c1f007388 */ /* 0x0081e80000000a00 */
[----:B----4-:R0:W-:Y:S04]  /*0840*/  STS.64 [R33], R16 ;  /* 0x0000001021007388 */ /* 0x0101e80000000a00 */
[----:B-----5:R0:W-:Y:S04]  /*0850*/  STS.64 [R27], R18 ;  /* 0x000000121b007388 */ /* 0x0201e80000000a00 */
[----:B------:R0:W-:Y:S04]  /*0860*/  STS.64 [R7+0x8], R22 ;  /* 0x0000081607007388 */ /* 0x0001e80000000a00 */
[----:B------:R0:W-:Y:S04]  /*0870*/  STS.64 [R31+0x8], R20 ;  /* 0x000008141f007388 */ /* 0x0001e80000000a00 */
[----:B------:R0:W-:Y:S04]  /*0880*/  STS.64 [R33+0x8], R24 ;  /* 0x0000081821007388 */ /* 0x0001e80000000a00 */
[----:B------:R0:W-:Y:S02]  /*0890*/  STS.64 [R27+0x8], R14 ;  /* 0x0000080e1b007388 */ /* 0x0001e40000000a00 */
.L_x_186:
[----:B------:R-:W-:Y:S05]  /*08a0*/  @P1 BRA `(.L_x_183) ;  /* 0x0000000000481947 */ /* 0x000fea0003800000 */
[----:B0-----:R-:W0:Y:S01]  /*08b0*/  LDC.64 R10, c[0x0][0x388] ;  /* 0x0000e200ff0a7b82 */ /* 0x001e220000000a00 */
[----:B------:R-:W-:-:S04]  /*08c0*/  IMAD R7, R0, R8, R3 ;  /* 0x0000000800077224 */ /* 0x000fc800078e0203 */
[----:B------:R-:W-:-:S03]  /*08d0*/  IMAD R13, R7, 0x5, RZ ;  /* 0x00000005070d7824 */ /* 0x000fc600078e02ff */
[----:B------:R-:W1:Y:S01]  /*08e0*/  LDC.64 R18, c[0x0][0x390] ;  /* 0x0000e400ff127b82 */ /* 0x000e620000000a00 */
[----:B0-----:R-:W-:-:S05]  /*08f0*/  IMAD.WIDE R10, R13, 0x8, R10 ;  /* 0x000000080d0a7825 */ /* 0x001fca00078e020a */
[----:B------:R-:W2:Y:S01]  /*0900*/  LDG.E.64 R12, desc[UR10][R10.64+0x18] ;  /* 0x0000180a0a0c7981 */ /* 0x000ea2000c1e1b00 */
[----:B-1----:R-:W-:-:S03]  /*0910*/  IMAD.WIDE R18, R7, 0x8, R18 ;  /* 0x0000000807127825 */ /* 0x002fc600078e0212 */
[----:B------:R-:W3:Y:S04]  /*0920*/  LDG.E.64 R14, desc[UR10][R10.64] ;  /* 0x0000000a0a0e7981 */ /* 0x000ee8000c1e1b00 */
[----:B------:R-:W4:Y:S04]  /*0930*/  LDG.E.64 R16, desc[UR10][R10.64+0x20] ;  /* 0x0000200a0a107981 */ /* 0x000f28000c1e1b00 */
[----:B------:R-:W5:Y:S01]  /*0940*/  LDG.E.64 R18, desc[UR10][R18.64] ;  /* 0x0000000a12127981 */ /* 0x000f62000c1e1b00 */
[C---:B------:R-:W-:Y:S01]  /*0950*/  IMAD R7, R0.reuse, 0x8, R9 ;  /* 0x0000000800077824 */ /* 0x040fe200078e0209 */
[C---:B------:R-:W-:Y:S01]  /*0960*/  LEA R21, R0.reuse, R4, 0x3 ;  /* 0x0000000400157211 */ /* 0x040fe200078e18ff */
[----:B------:R-:W-:-:S02]  /*0970*/  IMAD R23, R0, 0x8, R5 ;  /* 0x0000000800177824 */ /* 0x000fc400078e0205 */
[----:B------:R-:W-:Y:S01]  /*0980*/  IMAD R25, R0, 0x8, R6 ;  /* 0x0000000800197824 */ /* 0x000fe200078e0206 */
[----:B--2---:R1:W-:Y:S04]  /*0990*/  STS.64 [R7], R12 ;  /* 0x0000000c07007388 */ /* 0x0043e80000000a00 */
[----:B---3--:R1:W-:Y:S04]  /*09a0*/  STS.64 [R21], R14 ;  /* 0x0000000e15007388 */ /* 0x0083e80000000a00 */
[----:B----4-:R1:W-:Y:S04]  /*09b0*/  STS.64 [R23], R16 ;  /* 0x0000001017007388 */ /* 0x0103e80000000a00 */
[----:B-----5:R1:W-:Y:S02]  /*09c0*/  STS.64 [R25], R18 ;  /* 0x0000001219007388 */ /* 0x0203e40000000a00 */
.L_x_183:
[----:B------:R-:W-:Y:S05]  /*09d0*/  BSYNC.RECONVERGENT B0 ;  /* 0x0000000000007941 */ /* 0x000fea0003800200 */
.L_x_182:
[----:B------:R-:W-:Y:S01]  /*09e0*/  BAR.SYNC.DEFER_BLOCKING 0x0 ;  /* 0x0000000000007b1d */ /* 0x000fe20000010000 */
[----:B------:R-:W-:-:S13]  /*09f0*/  ISETP.GE.AND P0, PT, R3, R8, PT ;  /* 0x000000080300720c */ /* 0x000fda0003f06270 */
[----:B------:R-:W-:Y:S05]  /*0a00*/  @P0 EXIT ;  /* 0x000000000000094d */ /* 0x000fea0003800000 */
[----:B------:R-:W-:-:S04]  /*0a10*/  MOV R0, UR7 ;  /* 0x0000000700007c02 */ /* 0x000fc80008000f00 */
[----:B------:R-:W-:-:S13]  /*0a20*/  ISETP.GE.AND P0, PT, R0, 0x2, PT ;  /* 0x000000020000780c */ /* 0x000fda0003f06270 */
[----:B------:R-:W-:Y:S05]  /*0a30*/  @!P0 BRA `(.L_x_187) ;  /* 0x0000001c00948947 */ /* 0x000fea0003800000 */
[----:B------:R-:W-:Y:S01]  /*0a40*/  IMAD.U32 R0, RZ, RZ, UR7 ;  /* 0x00000007ff007e24 */ /* 0x000fe2000f8e00ff */
[----:B------:R-:W-:Y:S01]  /*0a50*/  UIADD3 UR6, UPT, UPT, UR7, -0x1, URZ ;  /* 0xffffffff07067890 */ /* 0x000fe2000fffe0ff */
[----:B------:R-:W-:Y:S02]  /*0a60*/  UMOV UR4, 0x1 ;  /* 0x0000000100047882 */ /* 0x000fe40000000000 */
[----:B------:R-:W-:Y:S01]  /*0a70*/  VIADD R0, R0, 0xfffffffe ;  /* 0xfffffffe00007836 */ /* 0x000fe20000000000 */
[----:B------:R-:W-:-:S04]  /*0a80*/  ULOP3.LUT UR8, UR6, 0x7, URZ, 0xc0, !UPT ;  /* 0x0000000706087892 */ /* 0x000fc8000f8ec0ff */
[----:B------:R-:W-:-:S13]  /*0a90*/  ISETP.GE.U32.AND P0, PT, R0, 0x7, PT ;  /* 0x000000070000780c */ /* 0x000fda0003f06070 */
[----:B------:R-:W-:Y:S05]  /*0aa0*/  @!P0 BRA `(.L_x_188) ;  /* 0x0000000c00d48947 */ /* 0x000fea0003800000 */
[----:B------:R2:W3:Y:S01]  /*0ab0*/  LDS.64 R28, [R6] ;  /* 0x00000000061c7984 */ /* 0x0004e20000000a00 */
[----:B------:R-:W-:Y:S01]  /*0ac0*/  IMAD R0, R2, 0x28, RZ ;  /* 0x0000002802007824 */ /* 0x000fe200078e02ff */
[----:B01----:R-:W-:Y:S01]  /*0ad0*/  MOV R12, UR7 ;  /* 0x00000007000c7c02 */ /* 0x003fe20008000f00 */
[----:B------:R-:W-:Y:S01]  /*0ae0*/  IMAD.U32 R13, RZ, RZ, UR7 ;  /* 0x00000007ff0d7e24 */ /* 0x000fe2000f8e00ff */
[----:B------:R-:W-:Y:S01]  /*0af0*/  MOV R15, UR7 ;  /* 0x00000007000f7c02 */ /* 0x000fe20008000f00 */
[C---:B------:R-:W-:Y:S01]  /*0b00*/  VIADD R8, R0.reuse, 0x8 ;  /* 0x0000000800087836 */ /* 0x040fe20000000000 */
[C---:B------:R-:W-:Y:S01]  /*0b10*/  IADD3 R10, PT, PT, R0.reuse, 0x10, RZ ;  /* 0x00000010000a7810 */ /* 0x040fe20007ffe0ff */
[----:B------:R-:W-:Y:S01]  /*0b20*/  IMAD.U32 R11, RZ, RZ, UR7 ;  /* 0x00000007ff0b7e24 */ /* 0x000fe2000f8e00ff */
[----:B------:R-:W-:Y:S01]  /*0b30*/  ULOP3.LUT UR4, UR6, 0xfffffff8, URZ, 0xc0, !UPT ;  /* 0xfffffff806047892 */ /* 0x000fe2000f8ec0ff */
[----:B------:R-:W-:Y:S02]  /*0b40*/  VIADD R7, R0, 0x18 ;  /* 0x0000001800077836 */ /* 0x000fe40000000000 */
[----:B------:R-:W-:Y:S01]  /*0b50*/  IMAD R8, R8, R13, UR5 ;  /* 0x0000000508087e24 */ /* 0x000fe2000f8e020d */
[----:B------:R-:W-:Y:S01]  /*0b60*/  UIADD3 UR7, UPT, UPT, -UR4, URZ, URZ ;  /* 0x000000ff04077290 */ /* 0x000fe2000fffe1ff */
[----:B------:R-:W-:-:S02]  /*0b70*/  IMAD R0, R0, R11, UR5 ;  /* 0x0000000500007e24 */ /* 0x000fc4000f8e020b */
[----:B------:R-:W-:Y:S01]  /*0b80*/  IMAD R7, R7, R12, UR5 ;  /* 0x0000000507077e24 */ /* 0x000fe2000f8e020c */
[----:B------:R-:W-:Y:S01]  /*0b90*/  IADD3 R12, PT, PT, R8, 0x20, RZ ;  /* 0x00000020080c7810 */ /* 0x000fe20007ffe0ff */
[----:B------:R-:W-:Y:S01]  /*0ba0*/  IMAD R10, R10, R15, UR5 ;  /* 0x000000050a0a7e24 */ /* 0x000fe2000f8e020f */
[----:B------:R-:W-:Y:S01]  /*0bb0*/  UMOV UR4, URZ ;  /* 0x000000ff00047c82 */ /* 0x000fe20008000000 */
[----:B------:R-:W-:Y:S02]  /*0bc0*/  VIADD R24, R0, 0x20 ;  /* 0x0000002000187836 */ /* 0x000fe40000000000 */
[----:B------:R-:W-:Y:S02]  /*0bd0*/  VIADD R13, R7, 0x20 ;  /* 0x00000020070d7836 */ /* 0x000fe40000000000 */
[----:B--2---:R-:W-:-:S07]  /*0be0*/  VIADD R11, R10, 0x20 ;  /* 0x000000200a0b7836 */ /* 0x004fce0000000000 */
.L_x_205:
[----:B------:R-:W0:Y:S01]  /*0bf0*/  LDS.64 R18, [R12+-0x20] ;  /* 0xffffe0000c127984 */ /* 0x000e220000000a00 */
[----:B------:R-:W-:Y:S01]  /*0c00*/  IMAD.MOV.U32 R16, RZ, RZ, 0x1 ;  /* 0x00000001ff107424 */ /* 0x000fe200078e00ff */
[----:B------:R-:W-:Y:S02]  /*0c10*/  BSSY.RECONVERGENT B1, `(.L_x_189) ;  /* 0x0000011000017945 */ /* 0x000fe40003800200 */
[----:B------:R-:W1:Y:S01]  /*0c20*/  LDS.64 R14, [R24+-0x18] ;  /* 0xffffe800180e7984 */ /* 0x000e620000000a00 */
[----:B0-----:R-:W0:Y:S01]  /*0c30*/  MUFU.RCP64H R17, R19 ;  /* 0x0000001300117308 */ /* 0x001e220000001800 */
[----:B-1----:R-:W-:Y:S01]  /*0c40*/  FSETP.GEU.AND P1, PT, |R15|, 6.5827683646048100446e-37, PT ;  /* 0x036000000f00780b */ /* 0x002fe20003f2e200 */
[----:B0-----:R-:W-:-:S08]  /*0c50*/  DFMA R20, -R18, R16, 1 ;  /* 0x3ff000001214742b */ /* 0x001fd00000000110 */
[----:B------:R-:W-:-:S08]  /*0c60*/  DFMA R20, R20, R20, R20 ;  /* 0x000000141414722b */ /* 0x000fd00000000014 */
[----:B------:R-:W-:-:S08]  /*0c70*/  DFMA R20, R16, R20, R16 ;  /* 0x000000141014722b */ /* 0x000fd00000000010 */
[----:B------:R-:W-:-:S08]  /*0c80*/  DFMA R16, -R18, R20, 1 ;  /* 0x3ff000001210742b */ /* 0x000fd00000000114 */
[----:B------:R-:W-:-:S08]  /*0c90*/  DFMA R16, R20, R16, R20 ;  /* 0x000000101410722b */ /* 0x000fd00000000014 */
[----:B------:R-:W-:-:S08]  /*0ca0*/  DMUL R26, R14, R16 ;  /* 0x000000100e1a7228 */ /* 0x000fd00000000000 */
[----:B------:R-:W-:-:S08]  /*0cb0*/  DFMA R20, -R18, R26, R14 ;  /* 0x0000001a1214722b */ /* 0x000fd0000000010e */
[----:B------:R-:W-:-:S10]  /*0cc0*/  DFMA R26, R16, R20, R26 ;  /* 0x00000014101a722b */ /* 0x000fd4000000001a */
[----:B------:R-:W-:-:S05]  /*0cd0*/  FFMA R0, RZ, R19, R27 ;  /* 0x00000013ff007223 */ /* 0x000fca000000001b */
[----:B------:R-:W-:-:S13]  /*0ce0*/  FSETP.GT.AND P0, PT, |R0|, 1.469367938527859385e-39, PT ;  /* 0x001000000000780b */ /* 0x000fda0003f04200 */
[----:B------:R-:W-:Y:S05]  /*0cf0*/  @P0 BRA P1, `(.L_x_190) ;  /* 0x0000000000080947 */ /* 0x000fea0000800000 */
[----:B------:R-:W-:-:S07]  /*0d00*/  MOV R0, 0xd20 ;  /* 0x00000d2000007802 */ /* 0x000fce0000000f00 */
[----:B---3--:R-:W-:Y:S05]  /*0d10*/  CALL.REL.NOINC `($__internal_0_$__cuda_sm20_div_rn_f64_full) ;  /* 0x0000004000f87944 */ /* 0x008fea0003c00000 */
.L_x_190:
[----:B------:R-:W-:Y:S05]  /*0d20*/  BSYNC.RECONVERGENT B1 ;  /* 0x0000000000017941 */ /* 0x000fea0003800200 */
.L_x_189:
[----:B------:R-:W-:Y:S01]  /*0d30*/  LDS.64 R14, [R12+-0x18] ;  /* 0xffffe8000c0e7984 */ /* 0x000fe20000000a00 */
[----:B------:R-:W-:Y:S01]  /*0d40*/  MOV R20, 0x1 ;  /* 0x0000000100147802 */ /* 0x000fe20000000f00 */
[----:B------:R-:W-:Y:S02]  /*0d50*/  BSSY.RECONVERGENT B1, `(.L_x_191) ;  /* 0x0000018000017945 */ /* 0x000fe40003800200 */
[----:B------:R-:W0:Y:S02]  /*0d60*/  LDS.64 R16, [R11+-0x20] ;  /* 0xffffe0000b107984 */ /* 0x000e240000000a00 */
[----:B0-----:R-:W-:-:S07]  /*0d70*/  DFMA R16, R16, -R26, R14 ;  /* 0x8000001a1010722b */ /* 0x001fce000000000e */
[----:B------:R-:W-:Y:S04]  /*0d80*/  STS.64 [R12+-0x18], R16 ;  /* 0xffffe8100c007388 */ /* 0x000fe80000000a00 */
[----:B------:R-:W3:Y:S02]  /*0d90*/  LDS.64 R14, [R13+-0x18] ;  /* 0xffffe8000d0e7984 */ /* 0x000ee40000000a00 */
[----:B---3--:R-:W-:-:S07]  /*0da0*/  DFMA R28, -R26, R28, R14 ;  /* 0x0000001c1a1c722b */ /* 0x008fce000000010e */
[----:B------:R-:W-:Y:S04]  /*0db0*/  STS.64 [R13+-0x18], R28 ;  /* 0xffffe81c0d007388 */ /* 0x000fe80000000a00 */
[----:B------:R-:W0:Y:S04]  /*0dc0*/  LDS.64 R18, [R12+-0x18] ;  /* 0xffffe8000c127984 */ /* 0x000e280000000a00 */
        /* <DEDUP_REMOVED lines=15> */
[----:B------:R-:W-:Y:S05]  /*0ec0*/  CALL.REL.NOINC `($__internal_0_$__cuda_sm20_div_rn_f64_full) ;  /* 0x00000040008c7944 */ /* 0x000fea0003c00000 */
.L_x_192:
[----:B------:R-:W-:Y:S05]  /*0ed0*/  BSYNC.RECONVERGENT B1 ;  /* 0x0000000000017941 */ /* 0x000fea0003800200 */
.L_x_191:
[----:B------:R-:W-:Y:S01]  /*0ee0*/  LDS.64 R14, [R12+-0x10] ;  /* 0xfffff0000c0e7984 */ /* 0x000fe20000000a00 */
[----:B------:R-:W-:Y:S01]  /*0ef0*/  IMAD.MOV.U32 R20, RZ, RZ, 0x1 ;  /* 0x00000001ff147424 */ /* 0x000fe200078e00ff */
[----:B------:R-:W-:Y:S02]  /*0f00*/  BSSY.RECONVERGENT B1, `(.L_x_193) ;  /* 0x0000018000017945 */ /* 0x000fe40003800200 */
[----:B------:R-:W0:Y:S02]  /*0f10*/  LDS.64 R16, [R11+-0x18] ;  /* 0xffffe8000b107984 */ /* 0x000e240000000a00 */
[----:B0-----:R-:W-:-:S07]  /*0f20*/  DFMA R16, R16, -R26, R14 ;  /* 0x8000001a1010722b */ /* 0x001fce000000000e */
[----:B------:R-:W-:Y:S04]  /*0f30*/  STS.64 [R12+-0x10], R16 ;  /* 0xfffff0100c007388 */ /* 0x000fe80000000a00 */
[----:B------:R-:W0:Y:S02]  /*0f40*/  LDS.64 R14, [R13+-0x10] ;  /* 0xfffff0000d0e7984 */ /* 0x000e240000000a00 */
[----:B0-----:R-:W-:-:S07]  /*0f50*/  DFMA R28, R28, -R26, R14 ;  /* 0x8000001a1c1c722b */ /* 0x001fce000000000e */
        /* <DEDUP_REMOVED lines=18> */
.L_x_194:
[----:B------:R-:W-:Y:S05]  /*1080*/  BSYNC.RECONVERGENT B1 ;  /* 0x0000000000017941 */ /* 0x000fea0003800200 */
.L_x_193:
        /* <DEDUP_REMOVED lines=10> */
[----:B------:R-:W1:Y:S01]  /*1130*/  LDS.64 R14, [R24] ;  /* 0x00000000180e7984 */ /* 0x000e620000000a00 */
        /* <DEDUP_REMOVED lines=15> */
.L_x_196:
[----:B------:R-:W-:Y:S05]  /*1230*/  BSYNC.RECONVERGENT B1 ;  /* 0x0000000000017941 */ /* 0x000fea0003800200 */
.L_x_195:
[----:B------:R-:W-:Y:S01]  /*1240*/  LDS.64 R14, [R12] ;  /* 0x000000000c0e7984 */ /* 0x000fe20000000a00 */
[----:B------:R-:W-:Y:S01]  /*1250*/  MOV R20, 0x1 ;  /* 0x0000000100147802 */ /* 0x000fe20000000f00 */
[----:B------:R-:W-:Y:S02]  /*1260*/  BSSY.RECONVERGENT B1, `(.L_x_197) ;  /* 0x0000018000017945 */ /* 0x000fe40003800200 */
[----:B------:R-:W0:Y:S02]  /*1270*/  LDS.64 R16, [R11+-0x8] ;  /* 0xfffff8000b107984 */ /* 0x000e240000000a00 */
[----:B0-----:R-:W-:-:S07]  /*1280*/  DFMA R16, R16, -R26, R14 ;  /* 0x8000001a1010722b */ /* 0x001fce000000000e */
[----:B------:R-:W-:Y:S04]  /*1290*/  STS.64 [R12], R16 ;  /* 0x000000100c007388 */ /* 0x000fe80000000a00 */
[----:B------:R-:W0:Y:S02]  /*12a0*/  LDS.64 R14, [R13] ;  /* 0x000000000d0e7984 */ /* 0x000e240000000a00 */
[----:B0-----:R-:W-:-:S07]  /*12b0*/  DFMA R28, R28, -R26, R14 ;  /* 0x8000001a1c1c722b */ /* 0x001fce000000000e */
[----:B------:R-:W-:Y:S04]  /*12c0*/  STS.64 [R13], R28 ;  /* 0x0000001c0d007388 */ /* 0x000fe80000000a00 */
[----:B------:R-:W0:Y:S04]  /*12d0*/  LDS.64 R18, [R12] ;  /* 0x000000000c127984 */ /* 0x000e280000000a00 */
[----:B------:R-:W1:Y:S01]  /*12e0*/  LDS.64 R14, [R24+0x8] ;  /* 0x00000800180e7984 */ /* 0x000e620000000a00 */
        /* <DEDUP_REMOVED lines=15> */
.L_x_198:
[----:B------:R-:W-:Y:S05]  /*13e0*/  BSYNC.RECONVERGENT B1 ;  /* 0x0000000000017941 */ /* 0x000fea0003800200 */
.L_x_197:
[----:B------:R-:W-:Y:S01]  /*13f0*/  LDS.64 R14, [R12+0x8] ;  /* 0x000008000c0e7984 */ /* 0x000fe20000000a00 */
[----:B------:R-:W-:Y:S01]  /*1400*/  IMAD.MOV.U32 R20, RZ, RZ, 0x1 ;  /* 0x00000001ff147424 */ /* 0x000fe200078e00ff */
[----:B------:R-:W-:Y:S02]  /*1410*/  BSSY.RECONVERGENT B1, `(.L_x_199) ;  /* 0x0000018000017945 */ /* 0x000fe40003800200 */
[----:B------:R-:W0:Y:S02]  /*1420*/  LDS.64 R16, [R11] ;  /* 0x000000000b107984 */ /* 0x000e240000000a00 */
[----:B0-----:R-:W-:-:S07]  /*1430*/  DFMA R16, R16, -R26, R14 ;  /* 0x8000001a1010722b */ /* 0x001fce000000000e */
[----:B------:R-:W-:Y:S04]  /*1440*/  STS.64 [R12+0x8], R16 ;  /* 0x000008100c007388 */ /* 0x000fe80000000a00 */
[----:B------:R-:W0:Y:S02]  /*1450*/  LDS.64 R14, [R13+0x8] ;  /* 0x000008000d0e7984 */ /* 0x000e240000000a00 */
[----:B0-----:R-:W-:-:S07]  /*1460*/  DFMA R28, R28, -R26, R14 ;  /* 0x8000001a1c1c722b */ /* 0x001fce000000000e */
[----:B------:R-:W-:Y:S04]  /*1470*/  STS.64 [R13+0x8], R28 ;  /* 0x0000081c0d007388 */ /* 0x000fe80000000a00 */
[----:B------:R-:W0:Y:S04]  /*1480*/  LDS.64 R18, [R12+0x8] ;  /* 0x000008000c127984 */ /* 0x000e280000000a00 */
        /* <DEDUP_REMOVED lines=16> */
.L_x_200:
[----:B------:R-:W-:Y:S05]  /*1590*/  BSYNC.RECONVERGENT B1 ;  /* 0x0000000000017941 */ /* 0x000fea0003800200 */
.L_x_199:
[----:B------:R-:W-:Y:S01]  /*15a0*/  LDS.64 R14, [R12+0x10] ;  /* 0x000010000c0e7984 */ /* 0x000fe20000000a00 */
[----:B------:R-:W-:Y:S01]  /*15b0*/  IMAD.MOV.U32 R20, RZ, RZ, 0x1 ;  /* 0x00000001ff147424 */ /* 0x000fe200078e00ff */
[----:B------:R-:W-:Y:S02]  /*15c0*/  BSSY.RECONVERGENT B1, `(.L_x_201) ;  /* 0x0000018000017945 */ /* 0x000fe40003800200 */
[----:B------:R-:W0:Y:S02]  /*15d0*/  LDS.64 R16, [R11+0x8] ;  /* 0x000008000b107984 */ /* 0x000e240000000a00 */
        /* <DEDUP_REMOVED lines=22> */
.L_x_202:
[----:B------:R-:W-:Y:S05]  /*1740*/  BSYNC.RECONVERGENT B1 ;  /* 0x0000000000017941 */ /* 0x000fea0003800200 */
.L_x_201:
[----:B------:R-:W-:Y:S01]  /*1750*/  LDS.64 R14, [R12+0x18] ;  /* 0x000018000c0e7984 */ /* 0x000fe20000000a00 */
[----:B------:R-:W-:Y:S01]  /*1760*/  MOV R20, 0x1 ;  /* 0x0000000100147802 */ /* 0x000fe20000000f00 */
        /* <DEDUP_REMOVED lines=24> */
.L_x_204:
[----:B------:R-:W-:Y:S05]  /*18f0*/  BSYNC.RECONVERGENT B1 ;  /* 0x0000000000017941 */ /* 0x000fea0003800200 */
.L_x_203:
[----:B------:R-:W-:Y:S01]  /*1900*/  LDS.64 R14, [R12+0x20] ;  /* 0x000020000c0e7984 */ /* 0x000fe20000000a00 */
[----:B------:R-:W-:Y:S01]  /*1910*/  UIADD3 UR7, UPT, UPT, UR7, 0x8, URZ ;  /* 0x0000000807077890 */ /* 0x000fe2000fffe0ff */
[----:B------:R-:W-:Y:S01]  /*1920*/  VIADD R24, R24, 0x40 ;  /* 0x0000004018187836 */ /* 0x000fe20000000000 */
[----:B------:R-:W-:Y:S01]  /*1930*/  UIADD3 UR4, UPT, UPT, UR4, 0x8, URZ ;  /* 0x0000000804047890 */ /* 0x000fe2000fffe0ff */
[----:B------:R0:W1:Y:S01]  /*1940*/  LDS.64 R16, [R11+0x18] ;  /* 0x000018000b107984 */ /* 0x0000620000000a00 */
[----:B------:R-:W-:Y:S01]  /*1950*/  UISETP.NE.AND UP0, UPT, UR7, URZ, UPT ;  /* 0x000000ff0700728c */ /* 0x000fe2000bf05270 */
[----:B0-----:R-:W-:Y:S01]  /*1960*/  VIADD R11, R11, 0x40 ;  /* 0x000000400b0b7836 */ /* 0x001fe20000000000 */
[----:B-1----:R-:W-:-:S07]  /*1970*/  DFMA R14, R16, -R26, R14 ;  /* 0x8000001a100e722b */ /* 0x002fce000000000e */
[----:B------:R0:W-:Y:S04]  /*1980*/  STS.64 [R12+0x20], R14 ;  /* 0x0000200e0c007388 */ /* 0x0001e80000000a00 */
[----:B------:R-:W1:Y:S01]  /*1990*/  LDS.64 R16, [R13+0x20] ;  /* 0x000020000d107984 */ /* 0x000e620000000a00 */
[----:B0-----:R-:W-:Y:S01]  /*19a0*/  IADD3 R12, PT, PT, R12, 0x40, RZ ;  /* 0x000000400c0c7810 */ /* 0x001fe20007ffe0ff */
[----:B-1----:R-:W-:-:S07]  /*19b0*/  DFMA R28, R28, -R26, R16 ;  /* 0x8000001a1c1c722b */ /* 0x002fce0000000010 */
[----:B------:R0:W-:Y:S02]  /*19c0*/  STS.64 [R13+0x20], R28 ;  /* 0x0000201c0d007388 */ /* 0x0001e40000000a00 */
[----:B0-----:R-:W-:Y:S01]  /*19d0*/  VIADD R13, R13, 0x40 ;  /* 0x000000400d0d7836 */ /* 0x001fe20000000000 */
[----:B------:R-:W-:Y:S06]  /*19e0*/  BRA.U UP0, `(.L_x_205) ;  /* 0xfffffff100807547 */ /* 0x000fec000b83ffff */
[----:B------:R-:W-:-:S12]  /*19f0*/  UIADD3 UR4, UPT, UPT, UR4, 0x1, URZ ;  /* 0x0000000104047890 */ /* 0x000fd8000fffe0ff */
.L_x_188:
[----:B------:R-:W-:-:S09]  /*1a00*/  UISETP.NE.AND UP0, UPT, UR8, URZ, UPT ;  /* 0x000000ff0800728c */ /* 0x000fd2000bf05270 */
[----:B------:R-:W-:Y:S05]  /*1a10*/  BRA.U !UP0, `(.L_x_187) ;  /* 0x0000000d089c7547 */ /* 0x000fea000b800000 */
[----:B------:R-:W-:Y:S01]  /*1a20*/  IMAD.U32 R0, RZ, RZ, UR8 ;  /* 0x00000008ff007e24 */ /* 0x000fe2000f8e00ff */
[----:B------:R-:W-:-:S04]  /*1a30*/  ULOP3.LUT UR7, UR6, 0x3, URZ, 0xc0, !UPT ;  /* 0x0000000306077892 */ /* 0x000fc8000f8ec0ff */
[----:B------:R-:W-:-:S13]  /*1a40*/  ISETP.GE.U32.AND P0, PT, R0, 0x4, PT ;  /* 0x000000040000780c */ /* 0x000fda0003f06070 */
[----:B------:R-:W-:Y:S05]  /*1a50*/  @!P0 BRA `(.L_x_206) ;  /* 0x0000000400d88947 */ /* 0x000fea0003800000 */
[----:B0-----:R-:W-:Y:S01]  /*1a60*/  MOV R11, UR4 ;  /* 0x00000004000b7c02 */ /* 0x001fe20008000f00 */
[----:B-1----:R-:W-:Y:S01]  /*1a70*/  IMAD.U32 R12, RZ, RZ, UR4 ;  /* 0x00000004ff0c7e24 */ /* 0x002fe2000f8e00ff */
[----:B------:R-:W-:Y:S01]  /*1a80*/  BSSY.RECONVERGENT B1, `(.L_x_207) ;  /* 0x0000015000017945 */ /* 0x000fe20003800200 */
[----:B------:R-:W-:Y:S02]  /*1a90*/  IMAD.MOV.U32 R16, RZ, RZ, 0x1 ;  /* 0x00000001ff107424 */ /* 0x000fe400078e00ff */
[----:B------:R-:W-:Y:S01]  /*1aa0*/  IMAD R11, R11, 0x8, R4 ;  /* 0x000000080b0b7824 */ /* 0x000fe200078e0204 */
[----:B------:R-:W-:-:S04]  /*1ab0*/  LEA R12, R12, R9, 0x3 ;  /* 0x000000090c0c7211 */ /* 0x000fc800078e18ff */
        /* <DEDUP_REMOVED lines=17> */
.L_x_208:
[----:B------:R-:W-:Y:S05]  /*1bd0*/  BSYNC.RECONVERGENT B1 ;  /* 0x0000000000017941 */ /* 0x000fea0003800200 */
.L_x_207:
[----:B------:R-:W-:Y:S01]  /*1be0*/  IMAD.U32 R0, RZ, RZ, UR4 ;  /* 0x00000004ff007e24 */ /* 0x000fe2000f8e00ff */
[----:B------:R-:W-:Y:S01]  /*1bf0*/  LDS.64 R14, [R11] ;  /* 0x000000000b0e7984 */ /* 0x000fe20000000a00 */
[----:B------:R-:W-:Y:S01]  /*1c00*/  IMAD.U32 R7, RZ, RZ, UR4 ;  /* 0x00000004ff077e24 */ /* 0x000fe2000f8e00ff */
[----:B------:R-:W-:Y:S01]  /*1c10*/  MOV R20, 0x1 ;  /* 0x0000000100147802 */ /* 0x000fe20000000f00 */
[----:B------:R-:W-:Y:S01]  /*1c20*/  BSSY.RECONVERGENT B1, `(.L_x_209) ;  /* 0x000001b000017945 */ /* 0x000fe20003800200 */
[----:B------:R-:W-:Y:S01]  /*1c30*/  LEA R13, R0, R5, 0x3 ;  /* 0x00000005000d7211 */ /* 0x000fe200078e18ff */
[----:B------:R-:W-:-:S04]  /*1c40*/  IMAD R24, R7, 0x8, R6 ;  /* 0x0000000807187824 */ /* 0x000fc800078e0206 */
[----:B------:R-:W0:Y:S02]  /*1c50*/  LDS.64 R16, [R13+-0x8] ;  /* 0xfffff8000d107984 */ /* 0x000e240000000a00 */
[----:B0-----:R-:W-:-:S07]  /*1c60*/  DFMA R16, R16, -R26, R14 ;  /* 0x8000001a1010722b */ /* 0x001fce000000000e */
[----:B------:R-:W-:Y:S04]  /*1c70*/  STS.64 [R11], R16 ;  /* 0x000000100b007388 */ /* 0x000fe80000000a00 */
[----:B------:R-:W-:Y:S04]  /*1c80*/  LDS.64 R28, [R24] ;  /* 0x00000000181c7984 */ /* 0x000fe80000000a00 */
[----:B------:R-:W0:Y:S02]  /*1c90*/  LDS.64 R14, [R24+-0x8] ;  /* 0xfffff800180e7984 */ /* 0x000e240000000a00 */
        /* <DEDUP_REMOVED lines=19> */
.L_x_210:
[----:B------:R-:W-:Y:S05]  /*1dd0*/  BSYNC.RECONVERGENT B1 ;  /* 0x0000000000017941 */ /* 0x000fea0003800200 */
.L_x_209:
        /* <DEDUP_REMOVED lines=26> */
.L_x_212:
[----:B------:R-:W-:Y:S05]  /*1f80*/  BSYNC.RECONVERGENT B1 ;  /* 0x0000000000017941 */ /* 0x000fea0003800200 */
.L_x_211:
        /* <DEDUP_REMOVED lines=26> */
.L_x_214:
[----:B------:R-:W-:Y:S05]  /*2130*/  BSYNC.RECONVERGENT B1 ;  /* 0x0000000000017941 */ /* 0x000fea0003800200 */
.L_x_213:
[----:B------:R-:W-:Y:S01]  /*2140*/  LDS.64 R12, [R13+0x10] ;  /* 0x000010000d0c7984 */ /* 0x000fe20000000a00 */
[----:B------:R-:W-:-:S03]  /*2150*/  UIADD3 UR4, UPT, UPT, UR4, 0x4, URZ ;  /* 0x0000000404047890 */ /* 0x000fc6000fffe0ff */
[----:B------:R-:W0:Y:S02]  /*2160*/  LDS.64 R14, [R11+0x18] ;  /* 0x000018000b0e7984 */ /* 0x000e240000000a00 */
[----:B0-----:R-:W-:-:S07]  /*2170*/  DFMA R14, R12, -R26, R14 ;  /* 0x8000001a0c0e722b */ /* 0x001fce000000000e */
[----:B------:R-:W-:Y:S04]  /*2180*/  STS.64 [R11+0x18], R14 ;  /* 0x0000180e0b007388 */ /* 0x000fe80000000a00 */
[----:B------:R-:W0:Y:S02]  /*2190*/  LDS.64 R16, [R24+0x18] ;  /* 0x0000180018107984 */ /* 0x000e240000000a00 */
[----:B0-----:R-:W-:-:S07]  /*21a0*/  DFMA R16, R28, -R26, R16 ;  /* 0x8000001a1c10722b */ /* 0x001fce0000000010 */
[----:B------:R2:W-:Y:S04]  /*21b0*/  STS.64 [R24+0x18], R16 ;  /* 0x0000181018007388 */ /* 0x0005e80000000a00 */
.L_x_206:
[----:B------:R-:W-:-:S09]  /*21c0*/  UISETP.NE.AND UP0, UPT, UR7, URZ, UPT ;  /* 0x000000ff0700728c */ /* 0x000fd2000bf05270 */
[----:B------:R-:W-:Y:S05]  /*21d0*/  BRA.U !UP0, `(.L_x_187) ;  /* 0x0000000508ac7547 */ /* 0x000fea000b800000 */
[----:B------:R-:W-:-:S04]  /*21e0*/  MOV R0, UR7 ;  /* 0x0000000700007c02 */ /* 0x000fc80008000f00 */
[----:B------:R-:W-:-:S13]  /*21f0*/  ISETP.NE.AND P0, PT, R0, 0x1, PT ;  /* 0x000000010000780c */ /* 0x000fda0003f05270 */
[----:B------:R-:W-:Y:S05]  /*2200*/  @!P0 BRA `(.L_x_215) ;  /* 0x0000000400008947 */ /* 0x000fea0003800000 */
[----:B0-----:R-:W-:Y:S01]  /*2210*/  IMAD.U32 R11, RZ, RZ, UR4 ;  /* 0x00000004ff0b7e24 */ /* 0x001fe2000f8e00ff */
[----:B-1----:R-:W-:Y:S01]  /*2220*/  MOV R12, UR4 ;  /* 0x00000004000c7c02 */ /* 0x002fe20008000f00 */
[----:B--2---:R-:W-:Y:S01]  /*2230*/  IMAD.MOV.U32 R16, RZ, RZ, 0x1 ;  /* 0x00000001ff107424 */ /* 0x004fe200078e00ff */
[----:B------:R-:W-:Y:S01]  /*2240*/  BSSY.RECONVERGENT B1, `(.L_x_216) ;  /* 0x0000014000017945 */ /* 0x000fe20003800200 */
[----:B------:R-:W-:Y:S02]  /*2250*/  IMAD R11, R11, 0x8, R4 ;  /* 0x000000080b0b7824 */ /* 0x000fe400078e0204 */
[----:B------:R-:W-:-:S03]  /*2260*/  IMAD R12, R12, 0x8, R9 ;  /* 0x000000080c0c7824 */ /* 0x000fc600078e0209 */
        /* <DEDUP_REMOVED lines=17> */
.L_x_217:
[----:B------:R-:W-:Y:S05]  /*2380*/  BSYNC.RECONVERGENT B1 ;  /* 0x0000000000017941 */ /* 0x000fea0003800200 */
.L_x_216:
[----:B------:R-:W-:Y:S01]  /*2390*/  MOV R0, UR4 ;  /* 0x0000000400007c02 */ /* 0x000fe20008000f00 */
[----:B------:R-:W-:Y:S01]  /*23a0*/  LDS.64 R14, [R11] ;  /* 0x000000000b0e7984 */ /* 0x000fe20000000a00 */
[----:B------:R-:W-:Y:S01]  /*23b0*/  IMAD.U32 R7, RZ, RZ, UR4 ;  /* 0x00000004ff077e24 */ /* 0x000fe2000f8e00ff */
[----:B------:R-:W-:Y:S01]  /*23c0*/  BSSY.RECONVERGENT B1, `(.L_x_218) ;  /* 0x000001c000017945 */ /* 0x000fe20003800200 */
[----:B------:R-:W-:Y:S02]  /*23d0*/  IMAD.MOV.U32 R20, RZ, RZ, 0x1 ;  /* 0x00000001ff147424 */ /* 0x000fe400078e00ff */
[----:B------:R-:W-:Y:S01]  /*23e0*/  IMAD R13, R0, 0x8, R5 ;  /* 0x00000008000d7824 */ /* 0x000fe200078e0205 */
[----:B------:R-:W-:-:S04]  /*23f0*/  LEA R24, R7, R6, 0x3 ;  /* 0x0000000607187211 */ /* 0x000fc800078e18ff */
        /* <DEDUP_REMOVED lines=24> */
.L_x_219:
[----:B------:R-:W-:Y:S05]  /*2580*/  BSYNC.RECONVERGENT B1 ;  /* 0x0000000000017941 */ /* 0x000fea0003800200 */
.L_x_218:
[----:B------:R-:W-:Y:S01]  /*2590*/  LDS.64 R12, [R13] ;  /* 0x000000000d0c7984 */ /* 0x000fe20000000a00 */
[----:B------:R-:W-:-:S03]  /*25a0*/  UIADD3 UR4, UPT, UPT, UR4, 0x2, URZ ;  /* 0x0000000204047890 */ /* 0x000fc6000fffe0ff */
[----:B------:R-:W0:Y:S02]  /*25b0*/  LDS.64 R14, [R11+0x8] ;  /* 0x000008000b0e7984 */ /* 0x000e240000000a00 */
[----:B0-----:R-:W-:-:S07]  /*25c0*/  DFMA R14, R12, -R26, R14 ;  /* 0x8000001a0c0e722b */ /* 0x001fce000000000e */
[----:B------:R-:W-:Y:S04]  /*25d0*/  STS.64 [R11+0x8], R14 ;  /* 0x0000080e0b007388 */ /* 0x000fe80000000a00 */
[----:B------:R-:W0:Y:S02]  /*25e0*/  LDS.64 R16, [R24+0x8] ;  /* 0x0000080018107984 */ /* 0x000e240000000a00 */
[----:B0-----:R-:W-:-:S07]  /*25f0*/  DFMA R16, R28, -R26, R16 ;  /* 0x8000001a1c10722b */ /* 0x001fce0000000010 */
[----:B------:R3:W-:Y:S04]  /*2600*/  STS.64 [R24+0x8], R16 ;  /* 0x0000081018007388 */ /* 0x0007e80000000a00 */
.L_x_215:
[----:B------:R-:W-:-:S06]  /*2610*/  ULOP3.LUT UR6, UR6, 0x1, URZ, 0xc0, !UPT ;  /* 0x0000000106067892 */ /* 0x000fcc000f8ec0ff */
[----:B------:R-:W-:-:S05]  /*2620*/  IMAD.U32 R0, RZ, RZ, UR6 ;  /* 0x00000006ff007e24 */ /* 0x000fca000f8e00ff */
[----:B------:R-:W-:-:S13]  /*2630*/  ISETP.NE.U32.AND P0, PT, R0, 0x1, PT ;  /* 0x000000010000780c */ /* 0x000fda0003f05070 */
[----:B------:R-:W-:Y:S05]  /*2640*/  @P0 BRA `(.L_x_187) ;  /* 0x0000000000900947 */ /* 0x000fea0003800000 */
        /* <DEDUP_REMOVED lines=22> */
[----:B--23--:R-:W-:Y:S05]  /*27b0*/  CALL.REL.NOINC `($__internal_0_$__cuda_sm20_div_rn_f64_full) ;  /* 0x0000002800507944 */ /* 0x00cfea0003c00000 */
.L_x_221:
[----:B------:R-:W-:Y:S05]  /*27c0*/  BSYNC.RECONVERGENT B1 ;  /* 0x0000000000017941 */ /* 0x000fea0003800200 */
.L_x_220:
[----:B------:R-:W-:Y:S01]  /*27d0*/  IMAD.U32 R0, RZ, RZ, UR4 ;  /* 0x00000004ff007e24 */ /* 0x000fe2000f8e00ff */
[----:B------:R-:W-:Y:S01]  /*27e0*/  LDS.64 R8, [R11] ;  /* 0x000000000b087984 */ /* 0x000fe20000000a00 */
[----:B------:R-:W-:-:S03]  /*27f0*/  IMAD.U32 R7, RZ, RZ, UR4 ;  /* 0x00000004ff077e24 */ /* 0x000fc6000f8e00ff */
        /* <DEDUP_REMOVED lines=8> */
[----:B------:R4:W-:Y:S04]  /*2880*/  STS.64 [R7], R12 ;  /* 0x0000000c07007388 */ /* 0x0009e80000000a00 */
.L_x_187:
[----:B01----:R-:W0:Y:S01]  /*2890*/  LDS.64 R18, [R5+-0x8] ;  /* 0xfffff80005127984 */ /* 0x003e220000000a00 */
[----:B----4-:R-:W1:Y:S01]  /*28a0*/  LDC R7, c[0x0][0x39c] ;  /* 0x0000e700ff077b82 */ /* 0x010e620000000800 */
[----:B------:R-:W-:Y:S01]  /*28b0*/  IMAD.MOV.U32 R10, RZ, RZ, 0x1 ;  /* 0x00000001ff0a7424 */ /* 0x000fe200078e00ff */
[----:B------:R-:W-:Y:S01]  /*28c0*/  BSSY.RECONVERGENT B1, `(.L_x_222) ;  /* 0x0000013000017945 */ /* 0x000fe20003800200 */
[C---:B-1----:R-:W-:Y:S02]  /*28d0*/  LEA R9, R7.reuse, R6, 0x3 ;  /* 0x0000000607097211 */ /* 0x042fe400078e18ff */
[----:B------:R-:W-:-:S03]  /*28e0*/  ISETP.GE.AND P1, PT, R7, 0x2, PT ;  /* 0x000000020700780c */ /* 0x000fc60003f26270 */
[----:B------:R-:W1:Y:S01]  /*28f0*/  LDS.64 R14, [R9+-0x8] ;  /* 0xfffff800090e7984 */ /* 0x000e620000000a00 */
[----:B0-----:R-:W0:Y:S02]  /*2900*/  MUFU.RCP64H R11, R19 ;  /* 0x00000013000b7308 */ /* 0x001e240000001800 */
[----:B0-----:R-:W-:-:S08]  /*2910*/  DFMA R12, -R18, R10, 1 ;  /* 0x3ff00000120c742b */ /* 0x001fd0000000010a */
[----:B------:R-:W-:Y:S01]  /*2920*/  DFMA R12, R12, R12, R12 ;  /* 0x0000000c0c0c722b */ /* 0x000fe2000000000c */
[----:B-1----:R-:W-:-:S07]  /*2930*/  FSETP.GEU.AND P2, PT, |R15|, 6.5827683646048100446e-37, PT ;  /* 0x036000000f00780b */ /* 0x002fce0003f4e200 */
        /* <DEDUP_REMOVED lines=11> */
.L_x_223:
[----:B------:R-:W-:Y:S05]  /*29f0*/  BSYNC.RECONVERGENT B1 ;  /* 0x0000000000017941 */ /* 0x000fea0003800200 */
.L_x_222:
[----:B------:R-:W0:Y:S02]  /*2a00*/  LDCU UR4, c[0x0][0x39c] ;  /* 0x00007380ff0477ac */ /* 0x000e240008000800 */
[----:B0-----:R-:W-:-:S05]  /*2a10*/  IMAD.U32 R11, RZ, RZ, UR4 ;  /* 0x00000004ff0b7e24 */ /* 0x001fca000f8e00ff */
[----:B------:R-:W-:-:S05]  /*2a20*/  LEA R7, R11, R9, 0x3 ;  /* 0x000000090b077211 */ /* 0x000fca00078e18ff */
[----:B------:R0:W-:Y:S01]  /*2a30*/  STS.64 [R7+-0x8], R26 ;  /* 0xfffff81a07007388 */ /* 0x0001e20000000a00 */
[----:B------:R-:W-:Y:S05]  /*2a40*/  @!P1 BRA `(.L_x_224) ;  /* 0x0000001800809947 */ /* 0x000fea0003800000 */
[----:B------:R-:W-:Y:S02]  /*2a50*/  UIADD3 UR7, UPT, UPT, UR4, -0x1, URZ ;  /* 0xffffffff04077890 */ /* 0x000fe4000fffe0ff */
[----:B------:R-:W-:Y:S02]  /*2a60*/  UIADD3 UR4, UPT, UPT, UR4, -0x2, URZ ;  /* 0xfffffffe04047890 */ /* 0x000fe4000fffe0ff */
[----:B------:R-:W-:Y:S02]  /*2a70*/  ULOP3.LUT UR8, UR7, 0x7, URZ, 0xc0, !UPT ;  /* 0x0000000707087892 */ /* 0x000fe4000f8ec0ff */
[----:B------:R-:W-:-:S09]  /*2a80*/  UISETP.GE.U32.AND UP0, UPT, UR4, 0x7, UPT ;  /* 0x000000070400788c */ /* 0x000fd2000bf06070 */
[----:B------:R-:W-:Y:S05]  /*2a90*/  BRA.U !UP0, `(.L_x_225) ;  /* 0x0000000d08447547 */ /* 0x000fea000b800000 */
[----:B0-----:R-:W-:Y:S01]  /*2aa0*/  IMAD R7, R2, 0x28, RZ ;  /* 0x0000002802077824 */ /* 0x001fe200078e02ff */
[----:B------:R-:W-:Y:S01]  /*2ab0*/  ULOP3.LUT UR4, UR7, 0xfffffff8, URZ, 0xc0, !UPT ;  /* 0xfffffff807047892 */ /* 0x000fe2000f8ec0ff */
[----:B------:R-:W0:Y:S02]  /*2ac0*/  LDCU UR6, c[0x0][0x39c] ;  /* 0x00007380ff0677ac */ /* 0x000e240008000800 */
[C---:B------:R-:W-:Y:S01]  /*2ad0*/  VIADD R0, R7.reuse, 0x20 ;  /* 0x0000002007007836 */ /* 0x040fe20000000000 */
[C---:B------:R-:W-:Y:S01]  /*2ae0*/  IADD3 R10, PT, PT, R7.reuse, 0x10, RZ ;  /* 0x00000010070a7810 */ /* 0x040fe20007ffe0ff */
[C---:B------:R-:W-:Y:S01]  /*2af0*/  VIADD R8, R7.reuse, 0x18 ;  /* 0x0000001807087836 */ /* 0x040fe20000000000 */
[----:B------:R-:W-:Y:S01]  /*2b00*/  UIADD3 UR4, UPT, UPT, -UR4, URZ, URZ ;  /* 0x000000ff04047290 */ /* 0x000fe2000fffe1ff */
[----:B------:R-:W-:Y:S02]  /*2b10*/  VIADD R7, R7, 0x28 ;  /* 0x0000002807077836 */ /* 0x000fe40000000000 */
[----:B------:R-:W-:-:S02]  /*2b20*/  IMAD R8, R8, R11, UR5 ;  /* 0x0000000508087e24 */ /* 0x000fc4000f8e020b */
[-C--:B------:R-:W-:Y:S02]  /*2b30*/  IMAD R0, R0, R11.reuse, UR5 ;  /* 0x0000000500007e24 */ /* 0x080fe4000f8e020b */
[-C--:B------:R-:W-:Y:S01]  /*2b40*/  IMAD R10, R10, R11.reuse, UR5 ;  /* 0x000000050a0a7e24 */ /* 0x080fe2000f8e020b */
[----:B------:R-:W-:Y:S01]  /*2b50*/  IADD3 R12, PT, PT, R8, -0x20, RZ ;  /* 0xffffffe0080c7810 */ /* 0x000fe20007ffe0ff */
[----:B------:R-:W-:Y:S02]  /*2b60*/  IMAD R7, R7, R11, UR5 ;  /* 0x0000000507077e24 */ /* 0x000fe4000f8e020b */
[----:B------:R-:W-:Y:S02]  /*2b70*/  VIADD R11, R0, 0xffffffe0 ;  /* 0xffffffe0000b7836 */ /* 0x000fe40000000000 */
[----:B------:R-:W-:Y:S02]  /*2b80*/  VIADD R13, R10, 0xffffffe0 ;  /* 0xffffffe00a0d7836 */ /* 0x000fe40000000000 */
[----:B0-23--:R-:W-:-:S07]  /*2b90*/  VIADD R24, R7, 0xffffffe0 ;  /* 0xffffffe007187836 */ /* 0x00dfce0000000000 */
.L_x_242:
[----:B------:R-:W0:Y:S01]  /*2ba0*/  LDS.64 R18, [R13+0x10] ;  /* 0x000010000d127984 */ /* 0x000e220000000a00 */
[----:B------:R-:W-:Y:S01]  /*2bb0*/  HFMA2 R20, -RZ, RZ, 0, 5.9604644775390625e-08 ;  /* 0x00000001ff147431 */ /* 0x000fe200000001ff */
[----:B------:R-:W-:Y:S02]  /*2bc0*/  BSSY.RECONVERGENT B1, `(.L_x_226) ;  /* 0x0000013000017945 */ /* 0x000fe40003800200 */
[----:B------:R-:W-:Y:S04]  /*2bd0*/  LDS.64 R16, [R11+0x10] ;  /* 0x000010000b107984 */ /* 0x000fe80000000a00 */
[----:B------:R-:W1:Y:S01]  /*2be0*/  LDS.64 R14, [R12+0x10] ;  /* 0x000010000c0e7984 */ /* 0x000e620000000a00 */
[----:B0-----:R-:W0:Y:S01]  /*2bf0*/  MUFU.RCP64H R21, R19 ;  /* 0x0000001300157308 */ /* 0x001e220000001800 */
[----:B-1----:R-:W-:-:S02]  /*2c00*/  DFMA R14, -R14, R26, R16 ;  /* 0x0000001a0e0e722b */ /* 0x002fc40000000110 */
[----:B0-----:R-:W-:-:S08]  /*2c10*/  DFMA R22, -R18, R20, 1 ;  /* 0x3ff000001216742b */ /* 0x001fd00000000114 */
[----:B------:R-:W-:Y:S01]  /*2c20*/  FSETP.GEU.AND P1, PT, |R15|, 6.5827683646048100446e-37, PT ;  /* 0x036000000f00780b */ /* 0x000fe20003f2e200 */
        /* <DEDUP_REMOVED lines=12> */
.L_x_227:
[----:B------:R-:W-:Y:S05]  /*2cf0*/  BSYNC.RECONVERGENT B1 ;  /* 0x0000000000017941 */ /* 0x000fea0003800200 */
.L_x_226:
[----:B------:R-:W-:Y:S01]  /*2d00*/  STS.64 [R24+0x10], R26 ;  /* 0x0000101a18007388 */ /* 0x000fe20000000a00 */
[----:B------:R-:W-:Y:S01]  /*2d10*/  IMAD.MOV.U32 R20, RZ, RZ, 0x1 ;  /* 0x00000001ff147424 */ /* 0x000fe200078e00ff */
[----:B------:R-:W-:Y:S02]  /*2d20*/  BSSY.RECONVERGENT B1, `(.L_x_228) ;  /* 0x0000014000017945 */ /* 0x000fe40003800200 */
[----:B------:R-:W0:Y:S04]  /*2d30*/  LDS.64 R18, [R13+0x8] ;  /* 0x000008000d127984 */ /* 0x000e280000000a00 */
        /* <DEDUP_REMOVED lines=18> */
.L_x_229:
[----:B------:R-:W-:Y:S05]  /*2e60*/  BSYNC.RECONVERGENT B1 ;  /* 0x0000000000017941 */ /* 0x000fea0003800200 */
.L_x_228:
[----:B------:R-:W-:Y:S01]  /*2e70*/  STS.64 [R24+0x8], R26 ;  /* 0x0000081a18007388 */ /* 0x000fe20000000a00 */
[----:B------:R-:W-:Y:S01]  /*2e80*/  IMAD.MOV.U32 R20, RZ, RZ, 0x1 ;  /* 0x00000001ff147424 */ /* 0x000fe200078e00ff */
[----:B------:R-:W-:Y:S02]  /*2e90*/  BSSY.RECONVERGENT B1, `(.L_x_230) ;  /* 0x0000014000017945 */ /* 0x000fe40003800200 */
[----:B------:R-:W0:Y:S04]  /*2ea0*/  LDS.64 R18, [R13] ;  /* 0x000000000d127984 */ /* 0x000e280000000a00 */
[----:B------:R-:W-:Y:S04]  /*2eb0*/  LDS.64 R16, [R11] ;  /* 0x000000000b107984 */ /* 0x000fe80000000a00 */
[----:B------:R-:W1:Y:S01]  /*2ec0*/  LDS.64 R14, [R12] ;  /* 0x000000000c0e7984 */ /* 0x000e620000000a00 */
        /* <DEDUP_REMOVED lines=16> */
.L_x_231:
[----:B------:R-:W-:Y:S05]  /*2fd0*/  BSYNC.RECONVERGENT B1 ;  /* 0x0000000000017941 */ /* 0x000fea0003800200 */
.L_x_230:
[----:B------:R-:W-:Y:S01]  /*2fe0*/  STS.64 [R24], R26 ;  /* 0x0000001a18007388 */ /* 0x000fe20000000a00 */
[----:B------:R-:W-:Y:S01]  /*2ff0*/  MOV R20, 0x1 ;  /* 0x0000000100147802 */ /* 0x000fe20000000f00 */
[----:B------:R-:W-:Y:S02]  /*3000*/  BSSY.RECONVERGENT B1, `(.L_x_232) ;  /* 0x0000014000017945 */ /* 0x000fe40003800200 */
[----:B------:R-:W0:Y:S04]  /*3010*/  LDS.64 R18, [R13+-0x8] ;  /* 0xfffff8000d127984 */ /* 0x000e280000000a00 */
[----:B------:R-:W-:Y:S04]  /*3020*/  LDS.64 R16, [R11+-0x8] ;  /* 0xfffff8000b107984 */ /* 0x000fe80000000a00 */
[----:B------:R-:W1:Y:S01]  /*3030*/  LDS.64 R14, [R12+-0x8] ;  /* 0xfffff8000c0e7984 */ /* 0x000e620000000a00 */
        /* <DEDUP_REMOVED lines=16> */
.L_x_233:
[----:B------:R-:W-:Y:S05]  /*3140*/  BSYNC.RECONVERGENT B1 ;  /* 0x0000000000017941 */ /* 0x000fea0003800200 */
.L_x_232:
[----:B------:R-:W-:Y:S01]  /*3150*/  STS.64 [R24+-0x8], R26 ;  /* 0xfffff81a18007388 */ /* 0x000fe20000000a00 */
[----:B------:R-:W-:Y:S01]  /*3160*/  IMAD.MOV.U32 R20, RZ, RZ, 0x1 ;  /* 0x00000001ff147424 */ /* 0x000fe200078e00ff */
        /* <DEDUP_REMOVED lines=20> */
.L_x_235:
[----:B------:R-:W-:Y:S05]  /*32b0*/  BSYNC.RECONVERGENT B1 ;  /* 0x0000000000017941 */ /* 0x000fea0003800200 */
.L_x_234:
        /* <DEDUP_REMOVED lines=22> */
.L_x_237:
[----:B------:R-:W-:Y:S05]  /*3420*/  BSYNC.RECONVERGENT B1 ;  /* 0x0000000000017941 */ /* 0x000fea0003800200 */
.L_x_236:
[----:B------:R-:W-:Y:S01]  /*3430*/  STS.64 [R24+-0x18], R26 ;  /* 0xffffe81a18007388 */ /* 0x000fe20000000a00 */
        /* <DEDUP_REMOVED lines=21> */
.L_x_239:
[----:B------:R-:W-:Y:S05]  /*3590*/  BSYNC.RECONVERGENT B1 ;  /* 0x0000000000017941 */ /* 0x000fea0003800200 */
.L_x_238:
        /* <DEDUP_REMOVED lines=22> */
.L_x_241:
[----:B------:R-:W-:Y:S05]  /*3700*/  BSYNC.RECONVERGENT B1 ;  /* 0x0000000000017941 */ /* 0x000fea0003800200 */
.L_x_240:
[----:B------:R-:W-:Y:S01]  /*3710*/  UIADD3 UR4, UPT, UPT, UR4, 0x8, URZ ;  /* 0x0000000804047890 */ /* 0x000fe2000fffe0ff */
[----:B------:R0:W-:Y:S01]  /*3720*/  STS.64 [R24+-0x28], R26 ;  /* 0xffffd81a18007388 */ /* 0x0001e20000000a00 */
[----:B------:R-:W-:Y:S01]  /*3730*/  VIADD R11, R11, 0xffffffc0 ;  /* 0xffffffc00b0b7836 */ /* 0x000fe20000000000 */
[----:B------:R-:W-:Y:S01]  /*3740*/  IADD3 R12, PT, PT, R12, -0x40, RZ ;  /* 0xffffffc00c0c7810 */ /* 0x000fe20007ffe0ff */
[----:B------:R-:W-:Y:S01]  /*3750*/  UISETP.NE.AND UP0, UPT, UR4, URZ, UPT ;  /* 0x000000ff0400728c */ /* 0x000fe2000bf05270 */
[----:B------:R-:W-:Y:S01]  /*3760*/  VIADD R13, R13, 0xffffffc0 ;  /* 0xffffffc00d0d7836 */ /* 0x000fe20000000000 */
[----:B------:R-:W-:Y:S01]  /*3770*/  UIADD3 UR6, UPT, UPT, UR6, -0x8, URZ ;  /* 0xfffffff806067890 */ /* 0x000fe2000fffe0ff */
[----:B0-----:R-:W-:-:S06]  /*3780*/  VIADD R24, R24, 0xffffffc0 ;  /* 0xffffffc018187836 */ /* 0x001fcc0000000000 */
[----:B------:R-:W-:Y:S05]  /*3790*/  BRA.U UP0, `(.L_x_242) ;  /* 0xfffffff500007547 */ /* 0x000fea000b83ffff */
[----:B------:R-:W-:-:S12]  /*37a0*/  UIADD3 UR4, UPT, UPT, UR6, -0x2, URZ ;  /* 0xfffffffe06047890 */ /* 0x000fd8000fffe0ff */
.L_x_225:
[----:B------:R-:W-:-:S09]  /*37b0*/  UISETP.NE.AND UP0, UPT, UR8, URZ, UPT ;  /* 0x000000ff0800728c */ /* 0x000fd2000bf05270 */
[----:B------:R-:W-:Y:S05]  /*37c0*/  BRA.U !UP0, `(.L_x_224) ;  /* 0x0000000d08207547 */ /* 0x000fea000b800000 */
[----:B------:R-:W-:Y:S02]  /*37d0*/  UISETP.GE.U32.AND UP0, UPT, UR8, 0x4, UPT ;  /* 0x000000040800788c */ /* 0x000fe4000bf06070 */
[----:B------:R-:W-:-:S07]  /*37e0*/  ULOP3.LUT UR6, UR7, 0x3, URZ, 0xc0, !UPT ;  /* 0x0000000307067892 */ /* 0x000fce000f8ec0ff */
[----:B------:R-:W-:Y:S05]  /*37f0*/  BRA.U !UP0, `(.L_x_243) ;  /* 0x0000000508947547 */ /* 0x000fea000b800000 */
[----:B------:R-:W-:Y:S01]  /*3800*/  MOV R11, UR4 ;  /* 0x00000004000b7c02 */ /* 0x000fe20008000f00 */
[----:B0-----:R-:W-:Y:S01]  /*3810*/  IMAD.U32 R7, RZ, RZ, UR4 ;  /* 0x00000004ff077e24 */ /* 0x001fe2000f8e00ff */
[----:B------:R-:W-:Y:S01]  /*3820*/  MOV R0, UR4 ;  /* 0x0000000400007c02 */ /* 0x000fe20008000f00 */
[----:B------:R-:W-:Y:S01]  /*3830*/  BSSY.RECONVERGENT B1, `(.L_x_244) ;  /* 0x0000018000017945 */ /* 0x000fe20003800200 */
[----:B------:R-:W-:Y:S01]  /*3840*/  MOV R20, 0x1 ;  /* 0x0000000100147802 */ /* 0x000fe20000000f00 */
[----:B------:R-:W-:Y:S02]  /*3850*/  IMAD R11, R11, 0x8, R4 ;  /* 0x000000080b0b7824 */ /* 0x000fe400078e0204 */
[----:B------:R-:W-:Y:S02]  /*3860*/  IMAD R12, R7, 0x8, R6 ;  /* 0x00000008070c7824 */ /* 0x000fe400078e0206 */
[----:B------:R-:W-:Y:S01]  /*3870*/  IMAD R13, R0, 0x8, R5 ;  /* 0x00000008000d7824 */ /* 0x000fe200078e0205 */
[----:B------:R-:W0:Y:S04]  /*3880*/  LDS.64 R18, [R11] ;  /* 0x000000000b127984 */ /* 0x000e280000000a00 */
[----:B------:R-:W-:Y:S04]  /*3890*/  LDS.64 R14, [R12] ;  /* 0x000000000c0e7984 */ /* 0x000fe80000000a00 */
[----:B--23--:R-:W1:Y:S01]  /*38a0*/  LDS.64 R16, [R13] ;  /* 0x000000000d107984 */ /* 0x00ce620000000a00 */
        /* <DEDUP_REMOVED lines=16> */
.L_x_245:
[----:B------:R-:W-:Y:S05]  /*39b0*/  BSYNC.RECONVERGENT B1 ;  /* 0x0000000000017941 */ /* 0x000fea0003800200 */
.L_x_244:
[----:B------:R-:W-:Y:S01]  /*39c0*/  IMAD.U32 R24, RZ, RZ, UR4 ;  /* 0x00000004ff187e24 */ /* 0x000fe2000f8e00ff */
[----:B------:R-:W-:Y:S01]  /*39d0*/  MOV R20, 0x1 ;  /* 0x0000000100147802 */ /* 0x000fe20000000f00 */
[----:B------:R-:W-:Y:S02]  /*39e0*/  BSSY.RECONVERGENT B1, `(.L_x_246) ;  /* 0x0000016000017945 */ /* 0x000fe40003800200 */
[----:B------:R-:W-:-:S05]  /*39f0*/  IMAD R24, R24, 0x8, R9 ;  /* 0x0000000818187824 */ /* 0x000fca00078e0209 */
[----:B------:R-:W-:Y:S04]  /*3a00*/  STS.64 [R24], R26 ;  /* 0x0000001a18007388 */ /* 0x000fe80000000a00 */
        /* <DEDUP_REMOVED lines=19> */
.L_x_247:
[----:B------:R-:W-:Y:S05]  /*3b40*/  BSYNC.RECONVERGENT B1 ;  /* 0x0000000000017941 */ /* 0x000fea0003800200 */
.L_x_246:
        /* <DEDUP_REMOVED lines=22> */
.L_x_249:
[----:B------:R-:W-:Y:S05]  /*3cb0*/  BSYNC.RECONVERGENT B1 ;  /* 0x0000000000017941 */ /* 0x000fea0003800200 */
.L_x_248:
        /* <DEDUP_REMOVED lines=22> */
.L_x_251:
[----:B------:R-:W-:Y:S05]  /*3e20*/  BSYNC.RECONVERGENT B1 ;  /* 0x0000000000017941 */ /* 0x000fea0003800200 */
.L_x_250:
[----:B------:R1:W-:Y:S01]  /*3e30*/  STS.64 [R24+-0x18], R26 ;  /* 0xffffe81a18007388 */ /* 0x0003e20000000a00 */
[----:B------:R-:W-:-:S12]  /*3e40*/  UIADD3 UR4, UPT, UPT, UR4, -0x4, URZ ;  /* 0xfffffffc04047890 */ /* 0x000fd8000fffe0ff */
.L_x_243:
[----:B------:R-:W-:-:S09]  /*3e50*/  UISETP.NE.AND UP0, UPT, UR6, URZ, UPT ;  /* 0x000000ff0600728c */ /* 0x000fd2000bf05270 */
[----:B------:R-:W-:Y:S05]  /*3e60*/  BRA.U !UP0, `(.L_x_224) ;  /* 0x0000000508787547 */ /* 0x000fea000b800000 */
[----:B------:R-:W-:-:S09]  /*3e70*/  UISETP.NE.AND UP0, UPT, UR6, 0x1, UPT ;  /* 0x000000010600788c */ /* 0x000fd2000bf05270 */
[----:B------:R-:W-:Y:S05]  /*3e80*/  BRA.U !UP0, `(.L_x_252) ;  /* 0x0000000108e07547 */ /* 0x000fea000b800000 */
[----:B------:R-:W-:Y:S01]  /*3e90*/  MOV R11, UR4 ;  /* 0x00000004000b7c02 */ /* 0x000fe20008000f00 */
[----:B0-----:R-:W-:Y:S01]  /*3ea0*/  IMAD.U32 R7, RZ, RZ, UR4 ;  /* 0x00000004ff077e24 */ /* 0x001fe2000f8e00ff */
[----:B------:R-:W-:Y:S01]  /*3eb0*/  MOV R0, UR4 ;  /* 0x0000000400007c02 */ /* 0x000fe20008000f00 */
[----:B-123--:R-:W-:Y:S01]  /*3ec0*/  IMAD.U32 R24, RZ, RZ, UR4 ;  /* 0x00000004ff187e24 */ /* 0x00efe2000f8e00ff */
[----:B------:R-:W-:Y:S01]  /*3ed0*/  BSSY.RECONVERGENT B1, `(.L_x_253) ;  /* 0x000001a000017945 */ /* 0x000fe20003800200 */
[----:B------:R-:W-:Y:S01]  /*3ee0*/  IMAD R11, R11, 0x8, R4 ;  /* 0x000000080b0b7824 */ /* 0x000fe200078e0204 */
[----:B------:R-:W-:Y:S01]  /*3ef0*/  LEA R13, R0, R5, 0x3 ;  /* 0x00000005000d7211 */ /* 0x000fe200078e18ff */
[----:B------:R-:W-:Y:S02]  /*3f00*/  IMAD R12, R7, 0x8, R6 ;  /* 0x00000008070c7824 */ /* 0x000fe400078e0206 */
[----:B------:R-:W-:Y:S01]  /*3f10*/  IMAD R24, R24, 0x8, R9 ;  /* 0x0000000818187824 */ /* 0x000fe200078e0209 */
[----:B------:R-:W0:Y:S01]  /*3f20*/  LDS.64 R18, [R11] ;  /* 0x000000000b127984 */ /* 0x000e220000000a00 */
[----:B------:R-:W-:-:S03]  /*3f30*/  IMAD.MOV.U32 R22, RZ, RZ, 0x1 ;  /* 0x00000001ff167424 */ /* 0x000fc600078e00ff */
[----:B------:R-:W-:Y:S04]  /*3f40*/  LDS.64 R20, [R12] ;  /* 0x000000000c147984 */ /* 0x000fe80000000a00 */
[----:B------:R-:W-:Y:S04]  /*3f50*/  LDS.64 R14, [R13] ;  /* 0x000000000d0e7984 */ /* 0x000fe80000000a00 */
        /* <DEDUP_REMOVED lines=17> */
.L_x_254:
[----:B------:R-:W-:Y:S05]  /*4070*/  BSYNC.RECONVERGENT B1 ;  /* 0x0000000000017941 */ /* 0x000fea0003800200 */
.L_x_253:
        /* <DEDUP_REMOVED lines=22> */
.L_x_256:
[----:B------:R-:W-:Y:S05]  /*41e0*/  BSYNC.RECONVERGENT B1 ;  /* 0x0000000000017941 */ /* 0x000fea0003800200 */
.L_x_255:
[----:B------:R4:W-:Y:S01]  /*41f0*/  STS.64 [R24+-0x8], R26 ;  /* 0xfffff81a18007388 */ /* 0x0009e20000000a00 */
[----:B------:R-:W-:-:S12]  /*4200*/  UIADD3 UR4, UPT, UPT, UR4, -0x2, URZ ;  /* 0xfffffffe04047890 */ /* 0x000fd8000fffe0ff */
.L_x_252:
[----:B------:R-:W-:-:S04]  /*4210*/  ULOP3.LUT UR9, UR7, 0x1, URZ, 0xc0, !UPT ;  /* 0x0000000107097892 */ /* 0x000fc8000f8ec0ff */
[----:B------:R-:W-:-:S09]  /*4220*/  UISETP.NE.U32.AND UP0, UPT, UR9, 0x1, UPT ;  /* 0x000000010900788c */ /* 0x000fd2000bf05070 */
[----:B------:R-:W-:Y:S05]  /*4230*/  BRA.U UP0, `(.L_x_224) ;  /* 0x0000000100847547 */ /* 0x000fea000b800000 */
[----:B0-----:R-:W-:Y:S01]  /*4240*/  IMAD.U32 R7, RZ, RZ, UR4 ;  /* 0x00000004ff077e24 */ /* 0x001fe2000f8e00ff */
[----:B------:R-:W-:Y:S01]  /*4250*/  MOV R0, UR4 ;  /* 0x0000000400007c02 */ /* 0x000fe20008000f00 */
[----:B------:R-:W-:Y:S01]  /*4260*/  IMAD.MOV.U32 R14, RZ, RZ, 0x1 ;  /* 0x00000001ff0e7424 */ /* 0x000fe200078e00ff */
[----:B------:R-:W-:Y:S01]  /*4270*/  BSSY.RECONVERGENT B1, `(.L_x_257) ;  /* 0x000001c000017945 */ /* 0x000fe20003800200 */
[C---:B------:R-:W-:Y:S01]  /*4280*/  IMAD R18, R7.reuse, 0x8, R4 ;  /* 0x0000000807127824 */ /* 0x040fe200078e0204 */
[----:B------:R-:W-:Y:S01]  /*4290*/  LEA R5, R0, R5, 0x3 ;  /* 0x0000000500057211 */ /* 0x000fe200078e18ff */
[----:B------:R-:W-:Y:S02]  /*42a0*/  IMAD.U32 R4, RZ, RZ, UR4 ;  /* 0x00000004ff047e24 */ /* 0x000fe4000f8e00ff */
[----:B------:R-:W-:Y:S02]  /*42b0*/  IMAD R6, R7, 0x8, R6 ;  /* 0x0000000807067824 */ /* 0x000fe400078e0206 */
[----:B------:R-:W0:Y:S01]  /*42c0*/  LDS.64 R18, [R18] ;  /* 0x0000000012127984 */ /* 0x000e220000000a00 */
[----:B------:R-:W-:-:S03]  /*42d0*/  IMAD R4, R4, 0x8, R9 ;  /* 0x0000000804047824 */ /* 0x000fc600078e0209 */
[----:B------:R-:W-:Y:S04]  /*42e0*/  LDS.64 R6, [R6] ;  /* 0x0000000006067984 */ /* 0x000fe80000000a00 */
[----:B------:R-:W-:Y:S04]  /*42f0*/  LDS.64 R10, [R5] ;  /* 0x00000000050a7984 */ /* 0x000fe80000000a00 */
[----:B------:R-:W5:Y:S01]  /*4300*/  LDS.64 R12, [R4+0x8] ;  /* 0x00000800040c7984 */ /* 0x000f620000000a00 */
[----:B0-----:R-:W2:Y:S01]  /*4310*/  MUFU.RCP64H R15, R19 ;  /* 0x00000013000f7308 */ /* 0x001ea20000001800 */
[----:B-----5:R-:W-:-:S02]  /*4320*/  DFMA R10, -R10, R12, R6 ;  /* 0x0000000c0a0a722b */ /* 0x020fc40000000106 */
[----:B--23--:R-:W-:-:S08]  /*4330*/  DFMA R16, -R18, R14, 1 ;  /* 0x3ff000001210742b */ /* 0x00cfd0000000010e */
[----:B------:R-:W-:Y:S01]  /*4340*/  FSETP.GEU.AND P1, PT, |R11|, 6.5827683646048100446e-37, PT ;  /* 0x036000000b00780b */ /* 0x000fe20003f2e200 */
[----:B------:R-:W-:-:S08]  /*4350*/  DFMA R16, R16, R16, R16 ;  /* 0x000000101010722b */ /* 0x000fd00000000010 */
[----:B------:R-:W-:-:S08]  /*4360*/  DFMA R16, R14, R16, R14 ;  /* 0x000000100e10722b */ /* 0x000fd0000000000e */
[----:B------:R-:W-:-:S08]  /*4370*/  DFMA R14, -R18, R16, 1 ;  /* 0x3ff00000120e742b */ /* 0x000fd00000000110 */
[----:B------:R-:W-:-:S08]  /*4380*/  DFMA R14, R16, R14, R16 ;  /* 0x0000000e100e722b */ /* 0x000fd00000000010 */
[----:B-1--4-:R-:W-:-:S08]  /*4390*/  DMUL R26, R10, R14 ;  /* 0x0000000e0a1a7228 */ /* 0x012fd00000000000 */
[----:B------:R-:W-:-:S08]  /*43a0*/  DFMA R6, -R18, R26, R10 ;  /* 0x0000001a1206722b */ /* 0x000fd0000000010a */
[----:B------:R-:W-:-:S10]  /*43b0*/  DFMA R26, R14, R6, R26 ;  /* 0x000000060e1a722b */ /* 0x000fd4000000001a */
[----:B------:R-:W-:-:S05]  /*43c0*/  FFMA R0, RZ, R19, R27 ;  /* 0x00000013ff007223 */ /* 0x000fca000000001b */
[----:B------:R-:W-:-:S13]  /*43d0*/  FSETP.GT.AND P0, PT, |R0|, 1.469367938527859385e-39, PT ;  /* 0x001000000000780b */ /* 0x000fda0003f04200 */
[----:B------:R-:W-:Y:S05]  /*43e0*/  @P0 BRA P1, `(.L_x_258) ;  /* 0x0000000000100947 */ /* 0x000fea0000800000 */
[----:B------:R-:W-:Y:S01]  /*43f0*/  MOV R14, R10 ;  /* 0x0000000a000e7202 */ /* 0x000fe20000000f00 */
[----:B------:R-:W-:Y:S01]  /*4400*/  IMAD.MOV.U32 R15, RZ, RZ, R11 ;  /* 0x000000ffff0f7224 */ /* 0x000fe200078e000b */
[----:B------:R-:W-:-:S07]  /*4410*/  MOV R0, 0x4430 ;  /* 0x0000443000007802 */ /* 0x000fce0000000f00 */
[----:B------:R-:W-:Y:S05]  /*4420*/  CALL.REL.NOINC `($__internal_0_$__cuda_sm20_div_rn_f64_full) ;  /* 0x0000000c00347944 */ /* 0x000fea0003c00000 */
.L_x_258:
[----:B------:R-:W-:Y:S05]  /*4430*/  BSYNC.RECONVERGENT B1 ;  /* 0x0000000000017941 */ /* 0x000fea0003800200 */
.L_x_257:
[----:B------:R0:W-:Y:S02]  /*4440*/  STS.64 [R4], R26 ;  /* 0x0000001a04007388 */ /* 0x0001e40000000a00 */
.L_x_224:
[----:B------:R-:W5:Y:S02]  /*4450*/  LDC R0, c[0x0][0x39c] ;  /* 0x0000e700ff007b82 */ /* 0x000f640000000800 */
[----:B-----5:R-:W-:-:S13]  /*4460*/  ISETP.GE.AND P0, PT, R0, 0x1, PT ;  /* 0x000000010000780c */ /* 0x020fda0003f06270 */
[----:B------:R-:W-:Y:S05]  /*4470*/  @!P0 EXIT ;  /* 0x000000000000894d */ /* 0x000fea0003800000 */
[C---:B------:R-:W-:Y:S01]  /*4480*/  ISETP.GE.U32.AND P0, PT, R0.reuse, 0x10, PT ;  /* 0x000000100000780c */ /* 0x040fe20003f06070 */
[----:B------:R-:W-:Y:S01]  /*4490*/  IMAD.MOV.U32 R6, RZ, RZ, RZ ;  /* 0x000000ffff067224 */ /* 0x000fe200078e00ff */
[----:B01--4-:R-:W-:-:S04]  /*44a0*/  LOP3.LUT R26, R0, 0xf, RZ, 0xc0, !PT ;  /* 0x0000000f001a7812 */ /* 0x013fc800078ec0ff */
[----:B------:R-:W-:-:S07]  /*44b0*/  ISETP.NE.AND P1, PT, R26, RZ, PT ;  /* 0x000000ff1a00720c */ /* 0x000fce0003f25270 */
[----:B------:R-:W-:Y:S06]  /*44c0*/  @!P0 BRA `(.L_x_259) ;  /* 0x0000000400788947 */ /* 0x000fec0003800000 */
[----:B------:R-:W0:Y:S01]  /*44d0*/  LDC R7, c[0x0][0x398] ;  /* 0x0000e600ff077b82 */ /* 0x000e220000000800 */
[----:B------:R-:W-:Y:S01]  /*44e0*/  MOV R11, 0x28 ;  /* 0x00000028000b7802 */ /* 0x000fe20000000f00 */
[----:B------:R-:W-:Y:S01]  /*44f0*/  IMAD.MOV.U32 R10, RZ, RZ, R3 ;  /* 0x000000ffff0a7224 */ /* 0x000fe200078e0003 */
[----:B------:R-:W-:-:S03]  /*4500*/  LOP3.LUT R6, R0, 0x7ffffff0, RZ, 0xc0, !PT ;  /* 0x7ffffff000067812 */ /* 0x000fc600078ec0ff */
[----:B------:R-:W-:Y:S02]  /*4510*/  IMAD R11, R2, R11, 0x20 ;  /* 0x00000020020b7424 */ /* 0x000fe400078e020b */
[----:B------:R-:W1:Y:S02]  /*4520*/  LDC.64 R4, c[0x0][0x380] ;  /* 0x0000e000ff047b82 */ /* 0x000e640000000a00 */
[----:B------:R-:W-:Y:S02]  /*4530*/  IMAD R8, R11, R0, UR5 ;  /* 0x000000050b087e24 */ /* 0x000fe4000f8e0200 */
[----:B------:R-:W-:-:S03]  /*4540*/  IMAD.MOV R11, RZ, RZ, -R6 ;  /* 0x000000ffff0b7224 */ /* 0x000fc600078e0a06 */
[----:B------:R-:W-:-:S07]  /*4550*/  IADD3 R8, PT, PT, R8, 0x40, RZ ;  /* 0x0000004008087810 */ /* 0x000fce0007ffe0ff */
.L_x_260:
[----:B-1----:R-:W-:Y:S01]  /*4560*/  IMAD.WIDE R12, R10, 0x8, R4 ;  /* 0x000000080a0c7825 */ /* 0x002fe200078e0204 */
[----:B--23--:R-:W1:Y:S04]  /*4570*/  LDS.64 R16, [R8+-0x40] ;  /* 0xffffc00008107984 */ /* 0x00ce680000000a00 */
[----:B------:R-:W1:Y:S04]  /*4580*/  LDG.E.64 R14, desc[UR10][R12.64] ;  /* 0x0000000a0c0e7981 */ /* 0x000e68000c1e1b00 */
[----:B------:R-:W2:Y:S04]  /*4590*/  LDS.64 R20, [R8+-0x38] ;  /* 0xffffc80008147984 */ /* 0x000ea80000000a00 */
[----:B------:R-:W3:Y:S01]  /*45a0*/  LDS.64 R24, [R8+-0x30] ;  /* 0xffffd00008187984 */ /* 0x000ee20000000a00 */
[----:B-1----:R-:W-:Y:S01]  /*45b0*/  DADD R14, R14, R16 ;  /* 0x000000000e0e7229 */ /* 0x002fe20000000010 */
[----:B0-----:R-:W-:-:S06]  /*45c0*/  IMAD.WIDE R16, R7, 0x8, R12 ;  /* 0x0000000807107825 */ /* 0x001fcc00078e020c */
[----:B------:R0:W-:Y:S04]  /*45d0*/  STG.E.64 desc[UR10][R12.64], R14 ;  /* 0x0000000e0c007986 */ /* 0x0001e8000c101b0a */
[----:B------:R-:W2:Y:S04]  /*45e0*/  LDG.E.64 R18, desc[UR10][R16.64] ;  /* 0x0000000a10127981 */ /* 0x000ea8000c1e1b00 */
[----:B------:R-:W1:Y:S01]  /*45f0*/  LDS.64 R14, [R8+-0x28] ;  /* 0xffffd800080e7984 */ /* 0x000e620000000a00 */
[----:B--2---:R-:W-:Y:S01]  /*4600*/  DADD R18, R18, R20 ;  /* 0x0000000012127229 */ /* 0x004fe20000000014 */
[----:B------:R-:W-:-:S06]  /*4610*/  IMAD.WIDE R20, R7, 0x8, R16 ;  /* 0x0000000807147825 */ /* 0x000fcc00078e0210 */
[----:B------:R2:W-:Y:S04]  /*4620*/  STG.E.64 desc[UR10][R16.64], R18 ;  /* 0x0000001210007986 */ /* 0x0005e8000c101b0a */
[----:B------:R-:W3:Y:S04]  /*4630*/  LDG.E.64 R22, desc[UR10][R20.64] ;  /* 0x0000000a14167981 */ /* 0x000ee8000c1e1b00 */
[----:B------:R-:W4:Y:S01]  /*4640*/  LDS.64 R18, [R8+-0x20] ;  /* 0xffffe00008127984 */ /* 0x000f220000000a00 */
[----:B---3--:R-:W-:Y:S01]  /*4650*/  DADD R22, R22, R24 ;  /* 0x0000000016167229 */ /* 0x008fe20000000018 */
[----:B------:R-:W-:-:S06]  /*4660*/  IMAD.WIDE R24, R7, 0x8, R20 ;  /* 0x0000000807187825 */ /* 0x000fcc00078e0214 */
[----:B------:R3:W-:Y:S04]  /*4670*/  STG.E.64 desc[UR10][R20.64], R22 ;  /* 0x0000001614007986 */ /* 0x0007e8000c101b0a */
[----:B0-----:R-:W1:Y:S04]  /*4680*/  LDG.E.64 R12, desc[UR10][R24.64] ;  /* 0x0000000a180c7981 */ /* 0x001e68000c1e1b00 */
[----:B------:R-:W0:Y:S01]  /*4690*/  LDS.64 R22, [R8+-0x18] ;  /* 0xffffe80008167984 */ /* 0x000e220000000a00 */
[----:B-1----:R-:W-:Y:S01]  /*46a0*/  DADD R12, R12, R14 ;  /* 0x000000000c0c7229 */ /* 0x002fe2000000000e */
[----:B------:R-:W-:-:S06]  /*46b0*/  IMAD.WIDE R14, R7, 0x8, R24 ;  /* 0x00000008070e7825 */ /* 0x000fcc00078e0218 */
[----:B------:R1:W-:Y:S04]  /*46c0*/  STG.E.64 desc[UR10][R24.64], R12 ;  /* 0x0000000c18007986 */ /* 0x0003e8000c101b0a */
[----:B--2---:R-:W4:Y:S04]  /*46d0*/  LDG.E.64 R16, desc[UR10][R14.64] ;  /* 0x0000000a0e107981 */ /* 0x004f28000c1e1b00 */
[----:B------:R-:W2:Y:S01]  /*46e0*/  LDS.64 R24, [R8+-0x10] ;  /* 0xfffff00008187984 */ /* 0x000ea20000000a00 */
[----:B----4-:R-:W-:Y:S01]  /*46f0*/  DADD R16, R16, R18 ;  /* 0x0000000010107229 */ /* 0x010fe20000000012 */
[----:B------:R-:W-:-:S06]  /*4700*/  IMAD.WIDE R18, R7, 0x8, R14 ;  /* 0x0000000807127825 */ /* 0x000fcc00078e020e */
[----:B------:R4:W-:Y:S04]  /*4710*/  STG.E.64 desc[UR10][R14.64], R16 ;  /* 0x000000100e007986 */ /* 0x0009e8000c101b0a */
[----:B---3--:R-:W0:Y:S04]  /*4720*/  LDG.E.64 R20, desc[UR10][R18.64] ;  /* 0x0000000a12147981 */ /* 0x008e28000c1e1b00 */
[----:B------:R-:W3:Y:S01]  /*4730*/  LDS.64 R16, [R8+-0x8] ;  /* 0xfffff80008107984 */ /* 0x000ee20000000a00 */
[----:B0-----:R-:W-:Y:S01]  /*4740*/  DADD R20, R20, R22 ;  /* 0x0000000014147229 */ /* 0x001fe20000000016 */
[----:B------:R-:W-:-:S06]  /*4750*/  IMAD.WIDE R22, R7, 0x8, R18 ;  /* 0x0000000807167825 */ /* 0x000fcc00078e0212 */
[----:B------:R0:W-:Y:S04]  /*4760*/  STG.E.64 desc[UR10][R18.64], R20 ;  /* 0x0000001412007986 */ /* 0x0001e8000c101b0a */
[----:B-1----:R-:W2:Y:S04]  /*4770*/  LDG.E.64 R12, desc[UR10][R22.64] ;  /* 0x0000000a160c7981 */ /* 0x002ea8000c1e1b00 */
[----:B------:R-:W1:Y:S01]  /*4780*/  LDS.64 R20, [R8] ;  /* 0x0000000008147984 */ /* 0x000e620000000a00 */
[----:B--2---:R-:W-:Y:S01]  /*4790*/  DADD R12, R12, R24 ;  /* 0x000000000c0c7229 */ /* 0x004fe20000000018 */
[----:B------:R-:W-:-:S06]  /*47a0*/  IMAD.WIDE R24, R7, 0x8, R22 ;  /* 0x0000000807187825 */ /* 0x000fcc00078e0216 */
[----:B------:R2:W-:Y:S04]  /*47b0*/  STG.E.64 desc[UR10][R22.64], R12 ;  /* 0x0000000c16007986 */ /* 0x0005e8000c101b0a */
[----:B----4-:R-:W3:Y:S04]  /*47c0*/  LDG.E.64 R14, desc[UR10][R24.64] ;  /* 0x0000000a180e7981 */ /* 0x010ee8000c1e1b00 */
[----:B------:R-:W4:Y:S01]  /*47d0*/  LDS.64 R22, [R8+0x8] ;  /* 0x0000080008167984 */ /* 0x000f220000000a00 */
[----:B---3--:R-:W-:Y:S01]  /*47e0*/  DADD R14, R14, R16 ;  /* 0x000000000e0e7229 */ /* 0x008fe20000000010 */
[----:B------:R-:W-:-:S06]  /*47f0*/  IMAD.WIDE R16, R7, 0x8, R24 ;  /* 0x0000000807107825 */ /* 0x000fcc00078e0218 */
[----:B------:R3:W-:Y:S04]  /*4800*/  STG.E.64 desc[UR10][R24.64], R14 ;  /* 0x0000000e18007986 */ /* 0x0007e8000c101b0a */
[----:B0-----:R-:W1:Y:S04]  /*4810*/  LDG.E.64 R18, desc[UR10][R16.64] ;  /* 0x0000000a10127981 */ /* 0x001e68000c1e1b00 */
[----:B------:R-:W0:Y:S01]  /*4820*/  LDS.64 R24, [R8+0x10] ;  /* 0x0000100008187984 */ /* 0x000e220000000a00 */
[----:B-1----:R-:W-:Y:S01]  /*4830*/  DADD R18, R18, R20 ;  /* 0x0000000012127229 */ /* 0x002fe20000000014 */
[----:B------:R-:W-:-:S06]  /*4840*/  IMAD.WIDE R20, R7, 0x8, R16 ;  /* 0x0000000807147825 */ /* 0x000fcc00078e0210 */
[----:B------:R1:W-:Y:S04]  /*4850*/  STG.E.64 desc[UR10][R16.64], R18 ;  /* 0x0000001210007986 */ /* 0x0003e8000c101b0a */
[----:B--2---:R-:W4:Y:S04]  /*4860*/  LDG.E.64 R12, desc[UR10][R20.64] ;  /* 0x0000000a140c7981 */ /* 0x004f28000c1e1b00 */
[----:B------:R-:W2:Y:S01]  /*4870*/  LDS.64 R18, [R8+0x18] ;  /* 0x0000180008127984 */ /* 0x000ea20000000a00 */
[----:B----4-:R-:W-:Y:S01]  /*4880*/  DADD R12, R12, R22 ;  /* 0x000000000c0c7229 */ /* 0x010fe20000000016 */
[----:B------:R-:W-:-:S06]  /*4890*/  IMAD.WIDE R22, R7, 0x8, R20 ;  /* 0x0000000807167825 */ /* 0x000fcc00078e0214 */
[----:B------:R4:W-:Y:S04]  /*48a0*/  STG.E.64 desc[UR10][R20.64], R12 ;  /* 0x0000000c14007986 */ /* 0x0009e8000c101b0a */
[----:B---3--:R-:W0:Y:S04]  /*48b0*/  LDG.E.64 R14, desc[UR10][R22.64] ;  /* 0x0000000a160e7981 */ /* 0x008e28000c1e1b00 */
[----:B------:R-:W3:Y:S01]  /*48c0*/  LDS.64 R20, [R8+0x20] ;  /* 0x0000200008147984 */ /* 0x000ee20000000a00 */
[----:B0-----:R-:W-:Y:S01]  /*48d0*/  DADD R14, R14, R24 ;  /* 0x000000000e0e7229 */ /* 0x001fe20000000018 */
[----:B------:R-:W-:-:S06]  /*48e0*/  IMAD.WIDE R24, R7, 0x8, R22 ;  /* 0x0000000807187825 */ /* 0x000fcc00078e0216 */
[----:B------:R0:W-:Y:S04]  /*48f0*/  STG.E.64 desc[UR10][R22.64], R14 ;  /* 0x0000000e16007986 */ /* 0x0001e8000c101b0a */
[----:B-1----:R-:W2:Y:S04]  /*4900*/  LDG.E.64 R16, desc[UR10][R24.64] ;  /* 0x0000000a18107981 */ /* 0x002ea8000c1e1b00 */
[----:B------:R-:W1:Y:S01]  /*4910*/  LDS.64 R22, [R8+0x28] ;  /* 0x0000280008167984 */ /* 0x000e620000000a00 */
        /* <DEDUP_REMOVED lines=9> */
[----:B------:R0:W5:Y:S01]  /*49b0*/  LDS.64 R18, [R8+0x38] ;  /* 0x0000380008127984 */ /* 0x0001620000000a00 */
[----:B-1----:R-:W-:Y:S01]  /*49c0*/  DADD R14, R14, R22 ;  /* 0x000000000e0e7229 */ /* 0x002fe20000000016 */
[----:B------:R-:W-:-:S06]  /*49d0*/  IMAD.WIDE R22, R7, 0x8, R20 ;  /* 0x0000000807167825 */ /* 0x000fcc00078e0214 */
[----:B------:R1:W-:Y:S04]  /*49e0*/  STG.E.64 desc[UR10][R20.64], R14 ;  /* 0x0000000e14007986 */ /* 0x0003e8000c101b0a */
[----:B--2---:R-:W4:Y:S02]  /*49f0*/  LDG.E.64 R16, desc[UR10][R22.64] ;  /* 0x0000000a16107981 */ /* 0x004f24000c1e1b00 */
[----:B----4-:R-:W-:Y:S01]  /*4a00*/  DADD R16, R16, R24 ;  /* 0x0000000010107229 */ /* 0x010fe20000000018 */
[----:B------:R-:W-:-:S06]  /*4a10*/  IMAD.WIDE R24, R7, 0x8, R22 ;  /* 0x0000000807187825 */ /* 0x000fcc00078e0216 */
[----:B------:R1:W-:Y:S04]  /*4a20*/  STG.E.64 desc[UR10][R22.64], R16 ;  /* 0x0000001016007986 */ /* 0x0003e8000c101b0a */
[----:B---3--:R-:W5:Y:S01]  /*4a30*/  LDG.E.64 R12, desc[UR10][R24.64] ;  /* 0x0000000a180c7981 */ /* 0x008f62000c1e1b00 */
[----:B------:R-:W-:Y:S01]  /*4a40*/  VIADD R11, R11, 0x10 ;  /* 0x000000100b0b7836 */ /* 0x000fe20000000000 */
[----:B0-----:R-:W-:Y:S01]  /*4a50*/  IADD3 R8, PT, PT, R8, 0x80, RZ ;  /* 0x0000008008087810 */ /* 0x001fe20007ffe0ff */
[----:B------:R-:W-:-:S03]  /*4a60*/  IMAD R10, R7, 0x10, R10 ;  /* 0x00000010070a7824 */ /* 0x000fc600078e020a */
[----:B------:R-:W-:Y:S01]  /*4a70*/  ISETP.NE.AND P0, PT, R11, RZ, PT ;  /* 0x000000ff0b00720c */ /* 0x000fe20003f05270 */
[----:B-----5:R-:W-:-:S07]  /*4a80*/  DADD R12, R12, R18 ;  /* 0x000000000c0c7229 */ /* 0x020fce0000000012 */
[----:B------:R1:W-:Y:S05]  /*4a90*/  STG.E.64 desc[UR10][R24.64], R12 ;  /* 0x0000000c18007986 */ /* 0x0003ea000c101b0a */
[----:B------:R-:W-:Y:S05]  /*4aa0*/  @P0 BRA `(.L_x_260) ;  /* 0xfffffff800ac0947 */ /* 0x000fea000383ffff */
.L_x_259:
[----:B------:R-:W-:Y:S05]  /*4ab0*/  @!P1 EXIT ;  /* 0x000000000000994d */ /* 0x000fea0003800000 */
[----:B------:R-:W-:Y:S02]  /*4ac0*/  ISETP.GE.U32.AND P0, PT, R26, 0x8, PT ;  /* 0x000000081a00780c */ /* 0x000fe40003f06070 */
[----:B------:R-:W-:-:S04]  /*4ad0*/  LOP3.LUT R7, R0, 0x7, RZ, 0xc0, !PT ;  /* 0x0000000700077812 */ /* 0x000fc800078ec0ff */
[----:B------:R-:W-:-:S07]  /*4ae0*/  ISETP.NE.AND P1, PT, R7, RZ, PT ;  /* 0x000000ff0700720c */ /* 0x000fce0003f25270 */
[----:B------:R-:W-:Y:S06]  /*4af0*/  @!P0 BRA `(.L_x_261) ;  /* 0x0000000000b48947 */ /* 0x000fec0003800000 */
[----:B------:R-:W1:Y:S08]  /*4b00*/  LDC R5, c[0x0][0x398] ;  /* 0x0000e600ff057b82 */ /* 0x000e700000000800 */
[----:B------:R-:W0:Y:S01]  /*4b10*/  LDC.64 R10, c[0x0][0x380] ;  /* 0x0000e000ff0a7b82 */ /* 0x000e220000000a00 */
[----:B-1----:R-:W-:-:S04]  /*4b20*/  IMAD R13, R6, R5, R3 ;  /* 0x00000005060d7224 */ /* 0x002fc800078e0203 */
[----:B0-----:R-:W-:-:S05]  /*4b30*/  IMAD.WIDE R10, R13, 0x8, R10 ;  /* 0x000000080d0a7825 */ /* 0x001fca00078e020a */
[----:B------:R-:W4:Y:S01]  /*4b40*/  LDG.E.64 R12, desc[UR10][R10.64] ;  /* 0x0000000a0a0c7981 */ /* 0x000f22000c1e1b00 */
[----:B------:R-:W-:-:S05]  /*4b50*/  IMAD R4, R6, 0x8, R9 ;  /* 0x0000000806047824 */ /* 0x000fca00078e0209 */
[----:B------:R-:W4:Y:S04]  /*4b60*/  LDS.64 R14, [R4] ;  /* 0x00000000040e7984 */ /* 0x000f280000000a00 */
[----:B------:R-:W0:Y:S04]  /*4b70*/  LDS.64 R18, [R4+0x8] ;  /* 0x0000080004127984 */ /* 0x000e280000000a00 */
[----:B------:R-:W1:Y:S01]  /*4b80*/  LDS.64 R22, [R4+0x10] ;  /* 0x0000100004167984 */ /* 0x000e620000000a00 */
[----:B----4-:R-:W-:Y:S01]  /*4b90*/  DADD R12, R12, R14 ;  /* 0x000000000c0c7229 */ /* 0x010fe2000000000e */
[----:B------:R-:W-:-:S06]  /*4ba0*/  IMAD.WIDE R14, R5, 0x8, R10 ;  /* 0x00000008050e7825 */ /* 0x000fcc00078e020a */
[----:B------:R4:W-:Y:S04]  /*4bb0*/  STG.E.64 desc[UR10][R10.64], R12 ;  /* 0x0000000c0a007986 */ /* 0x0009e8000c101b0a */
[----:B--23--:R-:W0:Y:S04]  /*4bc0*/  LDG.E.64 R16, desc[UR10][R14.64] ;  /* 0x0000000a0e107981 */ /* 0x00ce28000c1e1b00 */
[----:B------:R-:W2:Y:S01]  /*4bd0*/  LDS.64 R12, [R4+0x18] ;  /* 0x00001800040c7984 */ /* 0x000ea20000000a00 */
[----:B0-----:R-:W-:Y:S01]  /*4be0*/  DADD R16, R16, R18 ;  /* 0x0000000010107229 */ /* 0x001fe20000000012 */
[----:B------:R-:W-:-:S06]  /*4bf0*/  IMAD.WIDE R18, R5, 0x8, R14 ;  /* 0x0000000805127825 */ /* 0x000fcc00078e020e */
[----:B------:R0:W-:Y:S04]  /*4c00*/  STG.E.64 desc[UR10][R14.64], R16 ;  /* 0x000000100e007986 */ /* 0x0001e8000c101b0a */
[----:B------:R-:W1:Y:S04]  /*4c10*/  LDG.E.64 R20, desc[UR10][R18.64] ;  /* 0x0000000a12147981 */ /* 0x000e68000c1e1b00 */
[----:B------:R-:W3:Y:S01]  /*4c20*/  LDS.64 R16, [R4+0x20] ;  /* 0x0000200004107984 */ /* 0x000ee20000000a00 */
[----:B-1----:R-:W-:Y:S01]  /*4c30*/  DADD R20, R20, R22 ;  /* 0x0000000014147229 */ /* 0x002fe20000000016 */
[----:B------:R-:W-:-:S06]  /*4c40*/  IMAD.WIDE R22, R5, 0x8, R18 ;  /* 0x0000000805167825 */ /* 0x000fcc00078e0212 */
[----:B------:R1:W-:Y:S04]  /*4c50*/  STG.E.64 desc[UR10][R18.64], R20 ;  /* 0x0000001412007986 */ /* 0x0003e8000c101b0a */
[----:B----4-:R-:W2:Y:S04]  /*4c60*/  LDG.E.64 R10, desc[UR10][R22.64] ;  /* 0x0000000a160a7981 */ /* 0x010ea8000c1e1b00 */
[----:B------:R-:W4:Y:S01]  /*4c70*/  LDS.64 R20, [R4+0x28] ;  /* 0x0000280004147984 */ /* 0x000f220000000a00 */
[----:B--2---:R-:W-:Y:S01]  /*4c80*/  DADD R10, R10, R12 ;  /* 0x000000000a0a7229 */ /* 0x004fe2000000000c */
[----:B------:R-:W-:-:S06]  /*4c90*/  IMAD.WIDE R12, R5, 0x8, R22 ;  /* 0x00000008050c7825 */ /* 0x000fcc00078e0216 */
[----:B------:R2:W-:Y:S04]  /*4ca0*/  STG.E.64 desc[UR10][R22.64], R10 ;  /* 0x0000000a16007986 */ /* 0x0005e8000c101b0a */
[----:B0-----:R-:W3:Y:S04]  /*4cb0*/  LDG.E.64 R14, desc[UR10][R12.64] ;  /* 0x0000000a0c0e7981 */ /* 0x001ee8000c1e1b00 */
[----:B------:R-:W0:Y:S01]  /*4cc0*/  LDS.64 R22, [R4+0x30] ;  /* 0x0000300004167984 */ /* 0x000e220000000a00 */
[----:B---3--:R-:W-:Y:S01]  /*4cd0*/  DADD R14, R14, R16 ;  /* 0x000000000e0e7229 */ /* 0x008fe20000000010 */
[----:B------:R-:W-:-:S06]  /*4ce0*/  IMAD.WIDE R16, R5, 0x8, R12 ;  /* 0x0000000805107825 */ /* 0x000fcc00078e020c */
[----:B------:R3:W-:Y:S04]  /*4cf0*/  STG.E.64 desc[UR10][R12.64], R14 ;  /* 0x0000000e0c007986 */ /* 0x0007e8000c101b0a */
[----:B-1----:R-:W4:Y:S04]  /*4d00*/  LDG.E.64 R18, desc[UR10][R16.64] ;  /* 0x0000000a10127981 */ /* 0x002f28000c1e1b00 */
[----:B------:R-:W1:Y:S01]  /*4d10*/  LDS.64 R14, [R4+0x38] ;  /* 0x00003800040e7984 */ /* 0x000e620000000a00 */
[----:B----4-:R-:W-:Y:S01]  /*4d20*/  DADD R18, R18, R20 ;  /* 0x0000000012127229 */ /* 0x010fe20000000014 */
[----:B------:R-:W-:-:S06]  /*4d30*/  IMAD.WIDE R20, R5, 0x8, R16 ;  /* 0x0000000805147825 */ /* 0x000fcc00078e0210 */
[----:B------:R4:W-:Y:S04]  /*4d40*/  STG.E.64 desc[UR10][R16.64], R18 ;  /* 0x0000001210007986 */ /* 0x0009e8000c101b0a */
[----:B--2---:R-:W0:Y:S02]  /*4d50*/  LDG.E.64 R10, desc[UR10][R20.64] ;  /* 0x0000000a140a7981 */ /* 0x004e24000c1e1b00 */
[----:B0-----:R-:W-:Y:S01]  /*4d60*/  DADD R10, R10, R22 ;  /* 0x000000000a0a7229 */ /* 0x001fe20000000016 */
[----:B------:R-:W-:-:S06]  /*4d70*/  IMAD.WIDE R22, R5, 0x8, R20 ;  /* 0x0000000805167825 */ /* 0x000fcc00078e0214 */
[----:B------:R4:W-:Y:S04]  /*4d80*/  STG.E.64 desc[UR10][R20.64], R10 ;  /* 0x0000000a14007986 */ /* 0x0009e8000c101b0a */
[----:B---3--:R-:W1:Y:S01]  /*4d90*/  LDG.E.64 R12, desc[UR10][R22.64] ;  /* 0x0000000a160c7981 */ /* 0x008e62000c1e1b00 */
[----:B------:R-:W-:Y:S01]  /*4da0*/  IADD3 R6, PT, PT, R6, 0x8, RZ ;  /* 0x0000000806067810 */ /* 0x000fe20007ffe0ff */
[----:B-1----:R-:W-:-:S07]  /*4db0*/  DADD R12, R12, R14 ;  /* 0x000000000c0c7229 */ /* 0x002fce000000000e */
[----:B------:R4:W-:Y:S04]  /*4dc0*/  STG.E.64 desc[UR10][R22.64], R12 ;  /* 0x0000000c16007986 */ /* 0x0009e8000c101b0a */
.L_x_261:
[----:B------:R-:W-:Y:S05]  /*4dd0*/  @!P1 EXIT ;  /* 0x000000000000994d */ /* 0x000fea0003800000 */
[----:B------:R-:W-:Y:S02]  /*4de0*/  ISETP.GE.U32.AND P0, PT, R7, 0x4, PT ;  /* 0x000000040700780c */ /* 0x000fe40003f06070 */
[----:B------:R-:W-:-:S04]  /*4df0*/  LOP3.LUT R4, R0, 0x3, RZ, 0xc0, !PT ;  /* 0x0000000300047812 */ /* 0x000fc800078ec0ff */
[----:B------:R-:W-:-:S07]  /*4e00*/  ISETP.NE.AND P1, PT, R4, RZ, PT ;  /* 0x000000ff0400720c */ /* 0x000fce0003f25270 */
[----:B------:R-:W-:Y:S06]  /*4e10*/  @!P0 BRA `(.L_x_262) ;  /* 0x0000000000648947 */ /* 0x000fec0003800000 */
[----:B------:R-:W1:Y:S08]  /*4e20*/  LDC R5, c[0x0][0x398] ;  /* 0x0000e600ff057b82 */ /* 0x000e700000000800 */
[----:B----4-:R-:W0:Y:S01]  /*4e30*/  LDC.64 R10, c[0x0][0x380] ;  /* 0x0000e000ff0a7b82 */ /* 0x010e220000000a00 */
[----:B-1----:R-:W-:-:S04]  /*4e40*/  IMAD R15, R6, R5, R3 ;  /* 0x00000005060f7224 */ /* 0x002fc800078e0203 */
[----:B0-----:R-:W-:-:S05]  /*4e50*/  IMAD.WIDE R14, R15, 0x8, R10 ;  /* 0x000000080f0e7825 */ /* 0x001fca00078e020a */
[----:B------:R-:W4:Y:S01]  /*4e60*/  LDG.E.64 R10, desc[UR10][R14.64] ;  /* 0x0000000a0e0a7981 */ /* 0x000f22000c1e1b00 */
[----:B------:R-:W-:Y:S02]  /*4e70*/  IMAD R7, R6, 0x8, R9 ;  /* 0x0000000806077824 */ /* 0x000fe400078e0209 */
[----:B--23--:R-:W-:-:S03]  /*4e80*/  IMAD.WIDE R16, R5, 0x8, R14 ;  /* 0x0000000805107825 */ /* 0x00cfc600078e020e */
[----:B------:R-:W4:Y:S04]  /*4e90*/  LDS.64 R8, [R7] ;  /* 0x0000000007087984 */ /* 0x000f280000000a00 */
[----:B------:R-:W0:Y:S04]  /*4ea0*/  LDS.64 R12, [R7+0x8] ;  /* 0x00000800070c7984 */ /* 0x000e280000000a00 */
[----:B------:R-:W1:Y:S01]  /*4eb0*/  LDS.64 R20, [R7+0x10] ;  /* 0x0000100007147984 */ /* 0x000e620000000a00 */
[----:B----4-:R-:W-:-:S07]  /*4ec0*/  DADD R10, R8, R10 ;  /* 0x00000000080a7229 */ /* 0x010fce000000000a */
[----:B------:R2:W-:Y:S04]  /*4ed0*/  STG.E.64 desc[UR10][R14.64], R10 ;  /* 0x0000000a0e007986 */ /* 0x0005e8000c101b0a */
[----:B------:R-:W0:Y:S01]  /*4ee0*/  LDG.E.64 R8, desc[UR10][R16.64] ;  /* 0x0000000a10087981 */ /* 0x000e22000c1e1b00 */
[----:B------:R-:W-:-:S03]  /*4ef0*/  IMAD.WIDE R18, R5, 0x8, R16 ;  /* 0x0000000805127825 */ /* 0x000fc600078e0210 */
[----:B------:R-:W3:Y:S01]  /*4f00*/  LDS.64 R14, [R7+0x18] ;  /* 0x00001800070e7984 */ /* 0x000ee20000000a00 */
[----:B0-----:R-:W-:-:S07]  /*4f10*/  DADD R8, R12, R8 ;  /* 0x000000000c087229 */ /* 0x001fce0000000008 */
[----:B------:R0:W-:Y:S04]  /*4f20*/  STG.E.64 desc[UR10][R16.64], R8 ;  /* 0x0000000810007986 */ /* 0x0001e8000c101b0a */
[----:B------:R-:W1:Y:S02]  /*4f30*/  LDG.E.64 R12, desc[UR10][R18.64] ;  /* 0x0000000a120c7981 */ /* 0x000e64000c1e1b00 */
[----:B-1----:R-:W-:Y:S01]  /*4f40*/  DADD R12, R20, R12 ;  /* 0x00000000140c7229 */ /* 0x002fe2000000000c */
[----:B------:R-:W-:-:S06]  /*4f50*/  IMAD.WIDE R20, R5, 0x8, R18 ;  /* 0x0000000805147825 */ /* 0x000fcc00078e0212 */
[----:B------:R0:W-:Y:S04]  /*4f60*/  STG.E.64 desc[UR10][R18.64], R12 ;  /* 0x0000000c12007986 */ /* 0x0001e8000c101b0a */
[----:B--2---:R-:W3:Y:S01]  /*4f70*/  LDG.E.64 R10, desc[UR10][R20.64] ;  /* 0x0000000a140a7981 */ /* 0x004ee2000c1e1b00 */
[----:B------:R-:W-:Y:S01]  /*4f80*/  IADD3 R6, PT, PT, R6, 0x4, RZ ;  /* 0x0000000406067810 */ /* 0x000fe20007ffe0ff */
[----:B---3--:R-:W-:-:S07]  /*4f90*/  DADD R10, R14, R10 ;  /* 0x000000000e0a7229 */ /* 0x008fce000000000a */
[----:B------:R0:W-:Y:S04]  /*4fa0*/  STG.E.64 desc[UR10][R20.64], R10 ;  /* 0x0000000a14007986 */ /* 0x0001e8000c101b0a */
.L_x_262:
[----:B------:R-:W-:Y:S05]  /*4fb0*/  @!P1 EXIT ;  /* 0x000000000000994d */ /* 0x000fea0003800000 */
[----:B0-----:R-:W0:Y:S01]  /*4fc0*/  LDC.64 R8, c[0x0][0x380] ;  /* 0x0000e000ff087b82 */ /* 0x001e220000000a00 */
[----:B------:R-:W5:Y:S01]  /*4fd0*/  LDCU UR4, c[0x0][0x398] ;  /* 0x00007300ff0477ac */ /* 0x000f620008000800 */
[----:B------:R-:W-:Y:S01]  /*4fe0*/  IMAD.MOV.U32 R7, RZ, RZ, 0x28 ;  /* 0x00000028ff077424 */ /* 0x000fe200078e00ff */
[----:B------:R-:W-:Y:S01]  /*4ff0*/  SHF.L.U32 R5, R6, 0x3, RZ ;  /* 0x0000000306057819 */ /* 0x000fe200000006ff */
[----:B----4-:R-:W-:Y:S02]  /*5000*/  IMAD.MOV R10, RZ, RZ, -R4 ;  /* 0x000000ffff0a7224 */ /* 0x010fe400078e0a04 */
[----:B------:R-:W-:-:S04]  /*5010*/  IMAD R7, R2, R7, 0x20 ;  /* 0x0000002002077424 */ /* 0x000fc800078e0207 */
[----:B------:R-:W-:-:S05]  /*5020*/  IMAD R5, R7, R0, R5 ;  /* 0x0000000007057224 */ /* 0x000fca00078e0205 */
[----:B------:R-:W-:Y:S01]  /*5030*/  IADD3 R0, PT, PT, R5, UR5, RZ ;  /* 0x0000000505007c10 */ /* 0x000fe2000fffe0ff */
[----:B-----5:R-:W-:-:S07]  /*5040*/  IMAD R11, R6, UR4, R3 ;  /* 0x00000004060b7c24 */ /* 0x020fce000f8e0203 */
.L_x_263:
[C---:B0---4-:R-:W-:Y:S01]  /*5050*/  IMAD.WIDE R2, R11.reuse, 0x8, R8 ;  /* 0x000000080b027825 */ /* 0x051fe200078e0208 */
[----:B------:R0:W4:Y:S04]  /*5060*/  LDS.64 R6, [R0] ;  /* 0x0000000000067984 */ /* 0x0001280000000a00 */
[----:B------:R-:W4:Y:S01]  /*5070*/  LDG.E.64 R4, desc[UR10][R2.64] ;  /* 0x0000000a02047981 */ /* 0x000f22000c1e1b00 */
[----:B------:R-:W-:Y:S01]  /*5080*/  VIADD R10, R10, 0x1 ;  /* 0x000000010a0a7836 */ /* 0x000fe20000000000 */
[----:B------:R-:W-:Y:S01]  /*5090*/  IADD3 R11, PT, PT, R11, UR4, RZ ;  /* 0x000000040b0b7c10 */ /* 0x000fe2000fffe0ff */
[----:B0-----:R-:W-:-:S03]  /*50a0*/  VIADD R0, R0, 0x8 ;  /* 0x0000000800007836 */ /* 0x001fc60000000000 */
[----:B------:R-:W-:Y:S01]  /*50b0*/  ISETP.NE.AND P0, PT, R10, RZ, PT ;  /* 0x000000ff0a00720c */ /* 0x000fe20003f05270 */
[----:B----4-:R-:W-:-:S07]  /*50c0*/  DADD R4, R4, R6 ;  /* 0x0000000004047229 */ /* 0x010fce0000000006 */
[----:B------:R4:W-:Y:S05]  /*50d0*/  STG.E.64 desc[UR10][R2.64], R4 ;  /* 0x0000000402007986 */ /* 0x0009ea000c101b0a */
[----:B------:R-:W-:Y:S05]  /*50e0*/  @P0 BRA `(.L_x_263) ;  /* 0xfffffffc00d80947 */ /* 0x000fea000383ffff */
[----:B------:R-:W-:Y:S05]  /*50f0*/  EXIT ;  /* 0x000000000000794d */ /* 0x000fea0003800000 */
        .weak           $__internal_0_$__cuda_sm20_div_rn_f64_full
        .type           $__internal_0_$__cuda_sm20_div_rn_f64_full,@function
        .size           $__internal_0_$__cuda_sm20_div_rn_f64_full,(.L_x_367 - $__internal_0_$__cuda_sm20_div_rn_f64_full)
$__internal_0_$__cuda_sm20_div_rn_f64_full:
[----:B------:R-:W-:Y:S01]  /*5100*/  FSETP.GEU.AND P3, PT, |R15|, 1.469367938527859385e-39, PT ;  /* 0x001000000f00780b */ /* 0x000fe20003f6e200 */
[----:B------:R-:W-:Y:S01]  /*5110*/  BSSY.RECONVERGENT B0, `(.L_x_264) ;  /* 0x0000056000007945 */ /* 0x000fe20003800200 */
[C---:B------:R-:W-:Y:S02]  /*5120*/  FSETP.GEU.AND P0, PT, |R19|.reuse, 1.469367938527859385e-39, PT ;  /* 0x001000001300780b */ /* 0x040fe40003f0e200 */
[----:B------:R-:W-:Y:S02]  /*5130*/  LOP3.LUT R16, R19, 0x800fffff, RZ, 0xc0, !PT ;  /* 0x800fffff13107812 */ /* 0x000fe400078ec0ff */
[----:B------:R-:W-:Y:S02]  /*5140*/  LOP3.LUT R7, R15, 0x7ff00000, RZ, 0xc0, !PT ;  /* 0x7ff000000f077812 */ /* 0x000fe400078ec0ff */
[----:B------:R-:W-:Y:S02]  /*5150*/  LOP3.LUT R17, R16, 0x3ff00000, RZ, 0xfc, !PT ;  /* 0x3ff0000010117812 */ /* 0x000fe400078efcff */
[----:B------:R-:W-:-:S02]  /*5160*/  MOV R16, R18 ;  /* 0x0000001200107202 */ /* 0x000fc40000000f00 */
[C---:B------:R-:W-:Y:S01]  /*5170*/  LOP3.LUT R10, R19.reuse, 0x7ff00000, RZ, 0xc0, !PT ;  /* 0x7ff00000130a7812 */ /* 0x040fe200078ec0ff */
[----:B------:R-:W-:Y:S01]  /*5180*/  @!P3 IMAD.MOV.U32 R26, RZ, RZ, RZ ;  /* 0x000000ffff1ab224 */ /* 0x000fe200078e00ff */
[----:B------:R-:W-:Y:S01]  /*5190*/  @!P3 LOP3.LUT R8, R19, 0x7ff00000, RZ, 0xc0, !PT ;  /* 0x7ff000001308b812 */ /* 0x000fe200078ec0ff */
[----:B------:R-:W-:Y:S01]  /*51a0*/  @!P0 DMUL R16, R18, 8.98846567431157953865e+307 ;  /* 0x7fe0000012108828 */ /* 0x000fe20000000000 */
[C---:B------:R-:W-:Y:S02]  /*51b0*/  ISETP.GE.U32.AND P2, PT, R7.reuse, R10, PT ;  /* 0x0000000a0700720c */ /* 0x040fe40003f46070 */
[----:B------:R-:W-:Y:S01]  /*51c0*/  @!P3 ISETP.GE.U32.AND P4, PT, R7, R8, PT ;  /* 0x000000080700b20c */ /* 0x000fe20003f86070 */
[----:B------:R-:W-:Y:S01]  /*51d0*/  IMAD.MOV.U32 R8, RZ, RZ, 0x1ca00000 ;  /* 0x1ca00000ff087424 */ /* 0x000fe200078e00ff */
[----:B------:R-:W-:Y:S01]  /*51e0*/  MOV R22, 0x1 ;  /* 0x0000000100167802 */ /* 0x000fe20000000f00 */
[----:B------:R-:W0:Y:S03]  /*51f0*/  MUFU.RCP64H R23, R17 ;  /* 0x0000001100177308 */ /* 0x000e260000001800 */
[----:B------:R-:W-:-:S02]  /*5200*/  @!P3 SEL R25, R8, 0x63400000, !P4 ;  /* 0x634000000819b807 */ /* 0x000fc40006000000 */
[----:B------:R-:W-:Y:S02]  /*5210*/  SEL R21, R8, 0x63400000, !P2 ;  /* 0x6340000008157807 */ /* 0x000fe40005000000 */
[----:B------:R-:W-:Y:S01]  /*5220*/  @!P3 LOP3.LUT R20, R25, 0x80000000, R15, 0xf8, !PT ;  /* 0x800000001914b812 */ /* 0x000fe200078ef80f */
[----:B------:R-:W-:Y:S01]  /*5230*/  IMAD.MOV.U32 R25, RZ, RZ, R7 ;  /* 0x000000ffff197224 */ /* 0x000fe200078e0007 */
[----:B------:R-:W-:Y:S02]  /*5240*/  LOP3.LUT R21, R21, 0x800fffff, R15, 0xf8, !PT ;  /* 0x800fffff15157812 */ /* 0x000fe400078ef80f */
[----:B------:R-:W-:Y:S02]  /*5250*/  @!P3 LOP3.LUT R27, R20, 0x100000, RZ, 0xfc, !PT ;  /* 0x00100000141bb812 */ /* 0x000fe400078efcff */
[----:B------:R-:W-:Y:S02]  /*5260*/  MOV R20, R14 ;  /* 0x0000000e00147202 */ /* 0x000fe40000000f00 */
[----:B------:R-:W-:-:S04]  /*5270*/  @!P0 LOP3.LUT R10, R17, 0x7ff00000, RZ, 0xc0, !PT ;  /* 0x7ff00000110a8812 */ /* 0x000fc800078ec0ff */
[----:B------:R-:W-:Y:S02]  /*5280*/  @!P3 DFMA R20, R20, 2, -R26 ;  /* 0x400000001414b82b */ /* 0x000fe4000000081a */
[----:B0-----:R-:W-:-:S08]  /*5290*/  DFMA R26, R22, -R16, 1 ;  /* 0x3ff00000161a742b */ /* 0x001fd00000000810 */
[----:B------:R-:W-:Y:S01]  /*52a0*/  DFMA R26, R26, R26, R26 ;  /* 0x0000001a1a1a722b */ /* 0x000fe2000000001a */
[----:B------:R-:W-:-:S07]  /*52b0*/  @!P3 LOP3.LUT R25, R21, 0x7ff00000, RZ, 0xc0, !PT ;  /* 0x7ff000001519b812 */ /* 0x000fce00078ec0ff */
[----:B------:R-:W-:-:S08]  /*52c0*/  DFMA R22, R22, R26, R22 ;  /* 0x0000001a1616722b */ /* 0x000fd00000000016 */
[----:B------:R-:W-:-:S08]  /*52d0*/  DFMA R30, R22, -R16, 1 ;  /* 0x3ff00000161e742b */ /* 0x000fd00000000810 */
[----:B------:R-:W-:-:S08]  /*52e0*/  DFMA R30, R22, R30, R22 ;  /* 0x0000001e161e722b */ /* 0x000fd00000000016 */
[----:B------:R-:W-:-:S08]  /*52f0*/  DMUL R26, R30, R20 ;  /* 0x000000141e1a7228 */ /* 0x000fd00000000000 */
[----:B------:R-:W-:-:S08]  /*5300*/  DFMA R22, R26, -R16, R20 ;  /* 0x800000101a16722b */ /* 0x000fd00000000014 */
[----:B------:R-:W-:Y:S01]  /*5310*/  DFMA R22, R30, R22, R26 ;  /* 0x000000161e16722b */ /* 0x000fe2000000001a */
[----:B------:R-:W-:-:S04]  /*5320*/  IADD3 R26, PT, PT, R25, -0x1, RZ ;  /* 0xffffffff191a7810 */ /* 0x000fc80007ffe0ff */
[----:B------:R-:W-:Y:S01]  /*5330*/  ISETP.GT.U32.AND P0, PT, R26, 0x7feffffe, PT ;  /* 0x7feffffe1a00780c */ /* 0x000fe20003f04070 */
[----:B------:R-:W-:-:S05]  /*5340*/  VIADD R26, R10, 0xffffffff ;  /* 0xffffffff0a1a7836 */ /* 0x000fca0000000000 */
[----:B------:R-:W-:-:S13]  /*5350*/  ISETP.GT.U32.OR P0, PT, R26, 0x7feffffe, P0 ;  /* 0x7feffffe1a00780c */ /* 0x000fda0000704470 */
[----:B------:R-:W-:Y:S05]  /*5360*/  @P0 BRA `(.L_x_265) ;  /* 0x00000000006c0947 */ /* 0x000fea0003800000 */
[----:B------:R-:W-:-:S04]  /*5370*/  LOP3.LUT R10, R19, 0x7ff00000, RZ, 0xc0, !PT ;  /* 0x7ff00000130a7812 */ /* 0x000fc800078ec0ff */
[CC--:B------:R-:W-:Y:S02]  /*5380*/  VIADDMNMX R14, R7.reuse, -R10.reuse, 0xb9600000, !PT ;  /* 0xb9600000070e7446 */ /* 0x0c0fe4000780090a */
[----:B------:R-:W-:Y:S02]  /*5390*/  ISETP.GE.U32.AND P0, PT, R7, R10, PT ;  /* 0x0000000a0700720c */ /* 0x000fe40003f06070 */
[----:B------:R-:W-:Y:S02]  /*53a0*/  VIMNMX R14, PT, PT, R14, 0x46a00000, PT ;  /* 0x46a000000e0e7848 */ /* 0x000fe40003fe0100 */
[----:B------:R-:W-:-:S04]  /*53b0*/  SEL R7, R8, 0x63400000, !P0 ;  /* 0x6340000008077807 */ /* 0x000fc80004000000 */
[----:B------:R-:W-:Y:S02]  /*53c0*/  IADD3 R7, PT, PT, -R7, R14, RZ ;  /* 0x0000000e07077210 */ /* 0x000fe40007ffe1ff */
[----:B------:R-:W-:-:S03]  /*53d0*/  MOV R14, RZ ;  /* 0x000000ff000e7202 */ /* 0x000fc60000000f00 */
[----:B------:R-:W-:-:S06]  /*53e0*/  VIADD R15, R7, 0x7fe00000 ;  /* 0x7fe00000070f7836 */ /* 0x000fcc0000000000 */
[----:B------:R-:W-:-:S10]  /*53f0*/  DMUL R26, R22, R14 ;  /* 0x0000000e161a7228 */ /* 0x000fd40000000000 */
[----:B------:R-:W-:-:S13]  /*5400*/  FSETP.GTU.AND P0, PT, |R27|, 1.469367938527859385e-39, PT ;  /* 0x001000001b00780b */ /* 0x000fda0003f0c200 */
[----:B------:R-:W-:Y:S05]  /*5410*/  @P0 BRA `(.L_x_266) ;  /* 0x0000000000940947 */ /* 0x000fea0003800000 */
[----:B------:R-:W-:-:S06]  /*5420*/  DFMA R16, R22, -R16, R20 ;  /* 0x800000101610722b */ /* 0x000fcc0000000014 */
[----:B------:R-:W-:-:S04]  /*5430*/  IMAD.MOV.U32 R16, RZ, RZ, RZ ;  /* 0x000000ffff107224 */ /* 0x000fc800078e00ff */
[C---:B------:R-:W-:Y:S02]  /*5440*/  FSETP.NEU.AND P0, PT, R17.reuse, RZ, PT ;  /* 0x000000ff1100720b */ /* 0x040fe40003f0d000 */
[----:B------:R-:W-:-:S04]  /*5450*/  LOP3.LUT R18, R17, 0x80000000, R19, 0x48, !PT ;  /* 0x8000000011127812 */ /* 0x000fc800078e4813 */
[----:B------:R-:W-:-:S07]  /*5460*/  LOP3.LUT R17, R18, R15, RZ, 0xfc, !PT ;  /* 0x0000000f12117212 */ /* 0x000fce00078efcff */
[----:B------:R-:W-:Y:S05]  /*5470*/  @!P0 BRA `(.L_x_266) ;  /* 0x00000000007c8947 */ /* 0x000fea0003800000 */
[C---:B------:R-:W-:Y:S01]  /*5480*/  IADD3 R15, PT, PT, -R7.reuse, RZ, RZ ;  /* 0x000000ff070f7210 */ /* 0x040fe20007ffe1ff */
[----:B------:R-:W-:Y:S01]  /*5490*/  IMAD.MOV.U32 R14, RZ, RZ, RZ ;  /* 0x000000ffff0e7224 */ /* 0x000fe200078e00ff */
[----:B------:R-:W-:-:S05]  /*54a0*/  IADD3 R7, PT, PT, -R7, -0x43300000, RZ ;  /* 0xbcd0000007077810 */ /* 0x000fca0007ffe1ff */
[----:B------:R-:W-:Y:S02]  /*54b0*/  DFMA R14, R26, -R14, R22 ;  /* 0x8000000e1a0e722b */ /* 0x000fe40000000016 */
[----:B------:R-:W-:-:S08]  /*54c0*/  DMUL.RP R22, R22, R16 ;  /* 0x0000001016167228 */ /* 0x000fd00000008000 */
[----:B------:R-:W-:Y:S02]  /*54d0*/  FSETP.NEU.AND P0, PT, |R15|, R7, PT ;  /* 0x000000070f00720b */ /* 0x000fe40003f0d200 */
[----:B------:R-:W-:Y:S02]  /*54e0*/  LOP3.LUT R7, R23, R18, RZ, 0x3c, !PT ;  /* 0x0000001217077212 */ /* 0x000fe400078e3cff */
[----:B------:R-:W-:Y:S02]  /*54f0*/  FSEL R26, R22, R26, !P0 ;  /* 0x0000001a161a7208 */ /* 0x000fe40004000000 */
[----:B------:R-:W-:Y:S01]  /*5500*/  FSEL R27, R7, R27, !P0 ;  /* 0x0000001b071b7208 */ /* 0x000fe20004000000 */
[----:B------:R-:W-:Y:S06]  /*5510*/  BRA `(.L_x_266) ;  /* 0x0000000000547947 */ /* 0x000fec0003800000 */
.L_x_265:
[----:B------:R-:W-:-:S14]  /*5520*/  DSETP.NAN.AND P0, PT, R14, R14, PT ;  /* 0x0000000e0e00722a */ /* 0x000fdc0003f08000 */
[----:B------:R-:W-:Y:S05]  /*5530*/  @P0 BRA `(.L_x_267) ;  /* 0x0000000000440947 */ /* 0x000fea0003800000 */
[----:B------:R-:W-:-:S14]  /*5540*/  DSETP.NAN.AND P0, PT, R18, R18, PT ;  /* 0x000000121200722a */ /* 0x000fdc0003f08000 */
[----:B------:R-:W-:Y:S05]  /*5550*/  @P0 BRA `(.L_x_268) ;  /* 0x0000000000300947 */ /* 0x000fea0003800000 */
[----:B------:R-:W-:Y:S01]  /*5560*/  ISETP.NE.AND P0, PT, R25, R10, PT ;  /* 0x0000000a1900720c */ /* 0x000fe20003f05270 */
[----:B------:R-:W-:Y:S01]  /*5570*/  IMAD.MOV.U32 R27, RZ, RZ, -0x80000 ;  /* 0xfff80000ff1b7424 */ /* 0x000fe200078e00ff */
[----:B------:R-:W-:-:S11]  /*5580*/  MOV R26, 0x0 ;  /* 0x00000000001a7802 */ /* 0x000fd60000000f00 */
[----:B------:R-:W-:Y:S05]  /*5590*/  @!P0 BRA `(.L_x_266) ;  /* 0x0000000000348947 */ /* 0x000fea0003800000 */
[----:B------:R-:W-:Y:S02]  /*55a0*/  ISETP.NE.AND P0, PT, R25, 0x7ff00000, PT ;  /* 0x7ff000001900780c */ /* 0x000fe40003f05270 */
[----:B------:R-:W-:Y:S02]  /*55b0*/  LOP3.LUT R27, R15, 0x80000000, R19, 0x48, !PT ;  /* 0x800000000f1b7812 */ /* 0x000fe400078e4813 */
[----:B------:R-:W-:-:S13]  /*55c0*/  ISETP.EQ.OR P0, PT, R10, RZ, !P0 ;  /* 0x000000ff0a00720c */ /* 0x000fda0004702670 */
[----:B------:R-:W-:Y:S02]  /*55d0*/  @P0 LOP3.LUT R7, R27, 0x7ff00000, RZ, 0xfc, !PT ;  /* 0x7ff000001b070812 */ /* 0x000fe400078efcff */
[----:B------:R-:W-:Y:S01]  /*55e0*/  @!P0 MOV R26, RZ ;  /* 0x000000ff001a8202 */ /* 0x000fe20000000f00 */
[----:B------:R-:W-:Y:S01]  /*55f0*/  @P0 IMAD.MOV.U32 R26, RZ, RZ, RZ ;  /* 0x000000ffff1a0224 */ /* 0x000fe200078e00ff */
[----:B------:R-:W-:Y:S01]  /*5600*/  @P0 MOV R27, R7 ;  /* 0x00000007001b0202 */ /* 0x000fe20000000f00 */
[----:B------:R-:W-:Y:S06]  /*5610*/  BRA `(.L_x_266) ;  /* 0x0000000000147947 */ /* 0x000fec0003800000 */
.L_x_268:
[----:B------:R-:W-:Y:S01]  /*5620*/  LOP3.LUT R27, R19, 0x80000, RZ, 0xfc, !PT ;  /* 0x00080000131b7812 */ /* 0x000fe200078efcff */
[----:B------:R-:W-:Y:S01]  /*5630*/  IMAD.MOV.U32 R26, RZ, RZ, R18 ;  /* 0x000000ffff1a7224 */ /* 0x000fe200078e0012 */
[----:B------:R-:W-:Y:S06]  /*5640*/  BRA `(.L_x_266) ;  /* 0x0000000000087947 */ /* 0x000fec0003800000 */
.L_x_267:
[----:B------:R-:W-:Y:S02]  /*5650*/  LOP3.LUT R27, R15, 0x80000, RZ, 0xfc, !PT ;  /* 0x000800000f1b7812 */ /* 0x000fe400078efcff */
[----:B------:R-:W-:-:S07]  /*5660*/  MOV R26, R14 ;  /* 0x0000000e001a7202 */ /* 0x000fce0000000f00 */
.L_x_266:
[----:B------:R-:W-:Y:S05]  /*5670*/  BSYNC.RECONVERGENT B0 ;  /* 0x0000000000007941 */ /* 0x000fea0003800200 */
.L_x_264:
[----:B------:R-:W-:Y:S02]  /*5680*/  HFMA2 R15, -RZ, RZ, 0, 0 ;  /* 0x00000000ff0f7431 */ /* 0x000fe400000001ff */
[----:B------:R-:W-:-:S04]  /*5690*/  IMAD.MOV.U32 R14, RZ, RZ, R0 ;  /* 0x000000ffff0e7224 */ /* 0x000fc800078e0000 */
[----:B------:R-:W-:Y:S05]  /*56a0*/  RET.REL.NODEC R14 `(_Z5adi_yPdS_S_ii) ;  /* 0xffffffa80e547950 */ /* 0x000fea0003c3ffff */
.L_x_269:
        /* <DEDUP_REMOVED lines=13> */
.L_x_367:


//--------------------- .text._Z5adi_xPdS_S_ii    --------------------------
	.section	.text._Z5adi_xPdS_S_ii,"ax",@progbits
	.align	128
        .global         _Z5adi_xPdS_S_ii
        .type           _Z5adi_xPdS_S_ii,@function
        .size           _Z5adi_xPdS_S_ii,(.L_x_368 - _Z5adi_xPdS_S_ii)
        .other          _Z5adi_xPdS_S_ii,@"STO_CUDA_ENTRY STV_DEFAULT"
_Z5adi_xPdS_S_ii:
.text._Z5adi_xPdS_S_ii:
[----:B------:R-:W-:Y:S01]  /*0000*/  LDC R1, c[0x0][0x37c] ;  /* 0x0000df00ff017b82 */ /* 0x000fe20000000800 */
[----:B------:R-:W0:Y:S07]  /*0010*/  S2R R9, SR_TID.X ;  /* 0x0000000000097919 */ /* 0x000e2e0000002100 */
[----:B------:R-:W0:Y:S01]  /*0020*/  S2UR UR4, SR_CTAID.X ;  /* 0x00000000000479c3 */ /* 0x000e220000002500 */
[----:B------:R-:W-:Y:S01]  /*0030*/  MOV R7, 0x400 ;  /* 0x0000040000077802 */ /* 0x000fe20000000f00 */
[----:B------:R-:W1:Y:S01]  /*0040*/  LDCU.64 UR6, c[0x0][0x358] ;  /* 0x00006b00ff0677ac */ /* 0x000e620008000a00 */
[----:B------:R-:W2:Y:S01]  /*0050*/  S2R R0, SR_CgaCtaId ;  /* 0x0000000000007919 */ /* 0x000ea20000008800 */
[----:B------:R-:W-:Y:S04]  /*0060*/  BSSY.RECONVERGENT B0, `(.L_x_270) ;  /* 0x00000d3000007945 */ /* 0x000fe80003800200 */
[----:B------:R-:W0:Y:S08]  /*0070*/  LDC R2, c[0x0][0x360] ;  /* 0x0000d800ff027b82 */ /* 0x000e300000000800 */
[----:B------:R-:W3:Y:S01]  /*0080*/  LDC.64 R14, c[0x0][0x398] ;  /* 0x0000e600ff0e7b82 */ /* 0x000ee20000000a00 */
[----:B0-----:R-:W-:Y:S01]  /*0090*/  IMAD R2, R2, UR4, R9 ;  /* 0x0000000402027c24 */ /* 0x001fe2000f8e0209 */
[----:B--2---:R-:W-:-:S02]  /*00a0*/  LEA R7, R0, R7, 0x18 ;  /* 0x0000000700077211 */ /* 0x004fc400078ec0ff */
[----:B---3--:R-:W-:Y:S01]  /*00b0*/  ISETP.GE.AND P0, PT, R14, 0x1, PT ;  /* 0x000000010e00780c */ /* 0x008fe20003f06270 */
[----:B------:R-:W-:-:S03]  /*00c0*/  IMAD R0, R9, R14, RZ ;  /* 0x0000000e09007224 */ /* 0x000fc600078e02ff */
[----:B------:R-:W-:Y:S01]  /*00d0*/  ISETP.GE.OR P0, PT, R2, R15, !P0 ;  /* 0x0000000f0200720c */ /* 0x000fe20004706670 */
[----:B------:R-:W-:-:S04]  /*00e0*/  IMAD R13, R0, 0x28, R7 ;  /* 0x00000028000d7824 */ /* 0x000fc800078e0207 */
[----:B------:R-:W-:-:S04]  /*00f0*/  IMAD R5, R14, 0x8, R13 ;  /* 0x000000080e057824 */ /* 0x000fc800078e020d */
[----:B------:R-:W-:-:S04]  /*0100*/  IMAD R3, R14, 0x8, R5 ;  /* 0x000000080e037824 */ /* 0x000fc800078e0205 */
[----:B------:R-:W-:Y:S01]  /*0110*/  IMAD R0, R14, 0x8, R3 ;  /* 0x000000080e007824 */ /* 0x000fe200078e0203 */
[----:B-1----:R-:W-:Y:S06]  /*0120*/  @P0 BRA `(.L_x_271) ;  /* 0x0000000c00180947 */ /* 0x002fec0003800000 */
[----:B------:R-:W-:Y:S01]  /*0130*/  ISETP.GE.U32.AND P0, PT, R14, 0x8, PT ;  /* 0x000000080e00780c */ /* 0x000fe20003f06070 */
[----:B------:R-:W-:Y:S01]  /*0140*/  IMAD R6, R2, R14, RZ ;  /* 0x0000000e02067224 */ /* 0x000fe200078e02ff */
[----:B------:R-:W-:Y:S01]  /*0150*/  LOP3.LUT R4, R14, 0x7, RZ, 0xc0, !PT ;  /* 0x000000070e047812 */ /* 0x000fe200078ec0ff */
[----:B------:R-:W-:-:S03]  /*0160*/  IMAD.MOV.U32 R8, RZ, RZ, RZ ;  /* 0x000000ffff087224 */ /* 0x000fc600078e00ff */
[----:B------:R-:W-:-:S07]  /*0170*/  ISETP.NE.AND P1, PT, R4, RZ, PT ;  /* 0x000000ff0400720c */ /* 0x000fce0003f25270 */
[----:B------:R-:W-:Y:S06]  /*0180*/  @!P0 BRA `(.L_x_272) ;  /* 0x0000000400748947 */ /* 0x000fec0003800000 */
[----:B------:R-:W-:Y:S01]  /*0190*/  IMAD R10, R9, 0x28, RZ ;  /* 0x00000028090a7824 */ /* 0x000fe200078e02ff */
[----:B------:R-:W-:Y:S01]  /*01a0*/  LOP3.LUT R8, R14, 0x7ffffff8, RZ, 0xc0, !PT ;  /* 0x7ffffff80e087812 */ /* 0x000fe200078ec0ff */
[----:B------:R-:W-:Y:S02]  /*01b0*/  IMAD R32, R6, 0x5, RZ ;  /* 0x0000000506207824 */ /* 0x000fe400078e02ff */
[C---:B------:R-:W-:Y:S01]  /*01c0*/  VIADD R16, R10.reuse, 0x10 ;  /* 0x000000100a107836 */ /* 0x040fe20000000000 */
[C---:B------:R-:W-:Y:S01]  /*01d0*/  IADD3 R11, PT, PT, R10.reuse, 0x8, RZ ;  /* 0x000000080a0b7810 */ /* 0x040fe20007ffe0ff */
[C---:B------:R-:W-:Y:S02]  /*01e0*/  VIADD R17, R10.reuse, 0x18 ;  /* 0x000000180a117836 */ /* 0x040fe40000000000 */
[-CC-:B------:R-:W-:Y:S02]  /*01f0*/  IMAD R10, R10, R14.reuse, R7.reuse ;  /* 0x0000000e0a0a7224 */ /* 0x180fe400078e0207 */
[----:B------:R-:W-:-:S02]  /*0200*/  IMAD R11, R11, R14, R7 ;  /* 0x0000000e0b0b7224 */ /* 0x000fc400078e0207 */
[-CC-:B------:R-:W-:Y:S01]  /*0210*/  IMAD R16, R16, R14.reuse, R7.reuse ;  /* 0x0000000e10107224 */ /* 0x180fe200078e0207 */
[----:B------:R-:W-:Y:S01]  /*0220*/  IADD3 R33, PT, PT, R10, 0x20, RZ ;  /* 0x000000200a217810 */ /* 0x000fe20007ffe0ff */
[----:B------:R-:W-:Y:S02]  /*0230*/  IMAD R17, R17, R14, R7 ;  /* 0x0000000e11117224 */ /* 0x000fe400078e0207 */
[----:B------:R-:W-:Y:S02]  /*0240*/  IMAD.MOV.U32 R12, RZ, RZ, R6 ;  /* 0x000000ffff0c7224 */ /* 0x000fe400078e0006 */
[----:B------:R-:W-:Y:S02]  /*0250*/  IMAD.MOV R36, RZ, RZ, -R8 ;  /* 0x000000ffff247224 */ /* 0x000fe400078e0a08 */
[----:B------:R-:W-:Y:S02]  /*0260*/  VIADD R35, R11, 0x20 ;  /* 0x000000200b237836 */ /* 0x000fe40000000000 */
[----:B------:R-:W-:-:S02]  /*0270*/  VIADD R37, R16, 0x20 ;  /* 0x0000002010257836 */ /* 0x000fc40000000000 */
[----:B------:R-:W-:-:S07]  /*0280*/  VIADD R34, R17, 0x20 ;  /* 0x0000002011227836 */ /* 0x000fce0000000000 */
.L_x_273:
[----:B------:R-:W0:Y:S08]  /*0290*/  LDC.64 R28, c[0x0][0x388] ;  /* 0x0000e200ff1c7b82 */ /* 0x000e300000000a00 */
[----:B------:R-:W1:Y:S01]  /*02a0*/  LDC.64 R10, c[0x0][0x390] ;  /* 0x0000e400ff0a7b82 */ /* 0x000e620000000a00 */
[----:B0-----:R-:W-:-:S05]  /*02b0*/  IMAD.WIDE R28, R32, 0x8, R28 ;  /* 0x00000008201c7825 */ /* 0x001fca00078e021c */
[----:B------:R-:W2:Y:S01]  /*02c0*/  LDG.E.64 R20, desc[UR6][R28.64+0x8] ;  /* 0x000008061c147981 */ /* 0x000ea2000c1e1b00 */
[----:B-1----:R-:W-:-:S03]  /*02d0*/  IMAD.WIDE R10, R12, 0x8, R10 ;  /* 0x000000080c0a7825 */ /* 0x002fc600078e020a */
[----:B------:R-:W3:Y:S04]  /*02e0*/  LDG.E.64 R18, desc[UR6][R28.64] ;  /* 0x000000061c127981 */ /* 0x000ee8000c1e1b00 */
[----:B------:R-:W4:Y:S04]  /*02f0*/  LDG.E.64 R16, desc[UR6][R28.64+0x10] ;  /* 0x000010061c107981 */ /* 0x000f28000c1e1b00 */
[----:B------:R-:W5:Y:S04]  /*0300*/  LDG.E.64 R30, desc[UR6][R10.64] ;  /* 0x000000060a1e7981 */ /* 0x000f68000c1e1b00 */
[----:B------:R-:W5:Y:S04]  /*0310*/  LDG.E.64 R22, desc[UR6][R28.64+0x30] ;  /* 0x000030061c167981 */ /* 0x000f68000c1e1b00 */
[----:B------:R-:W5:Y:S04]  /*0320*/  LDG.E.64 R26, desc[UR6][R28.64+0x58] ;  /* 0x000058061c1a7981 */ /* 0x000f68000c1e1b00 */
[----:B------:R-:W5:Y:S04]  /*0330*/  LDG.E.64 R24, desc[UR6][R28.64+0x50] ;  /* 0x000050061c187981 */ /* 0x000f68000c1e1b00 */
[----:B--2---:R0:W-:Y:S04]  /*0340*/  STS.64 [R33+-0x20], R20 ;  /* 0xffffe01421007388 */ /* 0x0041e80000000a00 */
[----:B---3--:R1:W-:Y:S04]  /*0350*/  STS.64 [R35+-0x20], R18 ;  /* 0xffffe01223007388 */ /* 0x0083e80000000a00 */
[----:B----4-:R2:W-:Y:S04]  /*0360*/  STS.64 [R37+-0x20], R16 ;  /* 0xffffe01025007388 */ /* 0x0105e80000000a00 */
[----:B0-----:R-:W3:Y:S04]  /*0370*/  LDG.E.64 R20, desc[UR6][R28.64+0x28] ;  /* 0x000028061c147981 */ /* 0x001ee8000c1e1b00 */
[----:B-1----:R-:W4:Y:S04]  /*0380*/  LDG.E.64 R18, desc[UR6][R28.64+0x38] ;  /* 0x000038061c127981 */ /* 0x002f28000c1e1b00 */
[----:B--2---:R-:W2:Y:S04]  /*0390*/  LDG.E.64 R16, desc[UR6][R10.64+0x8] ;  /* 0x000008060a107981 */ /* 0x004ea8000c1e1b00 */
[----:B-----5:R0:W-:Y:S04]  /*03a0*/  STS.64 [R34+-0x20], R30 ;  /* 0xffffe01e22007388 */ /* 0x0201e80000000a00 */
[----:B------:R1:W-:Y:S04]  /*03b0*/  STS.64 [R33+-0x18], R22 ;  /* 0xffffe81621007388 */ /* 0x0003e80000000a00 */
[----:B0-----:R-:W5:Y:S04]  /*03c0*/  LDG.E.64 R30, desc[UR6][R28.64+0x80] ;  /* 0x000080061c1e7981 */ /* 0x001f68000c1e1b00 */
[----:B-1----:R-:W5:Y:S04]  /*03d0*/  LDG.E.64 R22, desc[UR6][R28.64+0x88] ;  /* 0x000088061c167981 */ /* 0x002f68000c1e1b00 */
[----:B---3--:R0:W-:Y:S04]  /*03e0*/  STS.64 [R35+-0x18], R20 ;  /* 0xffffe81423007388 */ /* 0x0081e80000000a00 */
[----:B----4-:R1:W-:Y:S04]  /*03f0*/  STS.64 [R37+-0x18], R18 ;  /* 0xffffe81225007388 */ /* 0x0103e80000000a00 */
[----:B--2---:R2:W-:Y:S04]  /*0400*/  STS.64 [R34+-0x18], R16 ;  /* 0xffffe81022007388 */ /* 0x0045e80000000a00 */
[----:B0-----:R-:W3:Y:S04]  /*0410*/  LDG.E.64 R20, desc[UR6][R28.64+0x60] ;  /* 0x000060061c147981 */ /* 0x001ee8000c1e1b00 */
[----:B-1----:R-:W4:Y:S04]  /*0420*/  LDG.E.64 R18, desc[UR6][R10.64+0x10] ;  /* 0x000010060a127981 */ /* 0x002f28000c1e1b00 */
[----:B--2---:R-:W2:Y:S04]  /*0430*/  LDG.E.64 R16, desc[UR6][R28.64+0x78] ;  /* 0x000078061c107981 */ /* 0x004ea8000c1e1b00 */
[----:B------:R0:W-:Y:S04]  /*0440*/  STS.64 [R33+-0x10], R26 ;  /* 0xfffff01a21007388 */ /* 0x0001e80000000a00 */
[----:B------:R1:W-:Y:S04]  /*0450*/  STS.64 [R35+-0x10], R24 ;  /* 0xfffff01823007388 */ /* 0x0003e80000000a00 */
[----:B0-----:R-:W2:Y:S04]  /*0460*/  LDG.E.64 R26, desc[UR6][R28.64+0xb0] ;  /* 0x0000b0061c1a7981 */ /* 0x001ea8000c1e1b00 */
[----:B-1----:R-:W2:Y:S04]  /*0470*/  LDG.E.64 R24, desc[UR6][R10.64+0x20] ;  /* 0x000020060a187981 */ /* 0x002ea8000c1e1b00 */
[----:B---3--:R0:W-:Y:S04]  /*0480*/  STS.64 [R37+-0x10], R20 ;  /* 0xfffff01425007388 */ /* 0x0081e80000000a00 */
[----:B----4-:R1:W-:Y:S04]  /*0490*/  STS.64 [R34+-0x10], R18 ;  /* 0xfffff01222007388 */ /* 0x0103e80000000a00 */
[----:B-----5:R3:W-:Y:S04]  /*04a0*/  STS.64 [R33+-0x8], R30 ;  /* 0xfffff81e21007388 */ /* 0x0207e80000000a00 */
[----:B0-----:R-:W4:Y:S04]  /*04b0*/  LDG.E.64 R20, desc[UR6][R10.64+0x18] ;  /* 0x000018060a147981 */ /* 0x001f28000c1e1b00 */
[----:B--2---:R0:W-:Y:S04]  /*04c0*/  STS.64 [R35+-0x8], R16 ;  /* 0xfffff81023007388 */ /* 0x0041e80000000a00 */
[----:B-1----:R-:W2:Y:S04]  /*04d0*/  LDG.E.64 R18, desc[UR6][R28.64+0xa8] ;  /* 0x0000a8061c127981 */ /* 0x002ea8000c1e1b00 */
[----:B---3--:R-:W3:Y:S04]  /*04e0*/  LDG.E.64 R30, desc[UR6][R28.64+0xd0] ;  /* 0x0000d0061c1e7981 */ /* 0x008ee8000c1e1b00 */
[----:B0-----:R-:W5:Y:S04]  /*04f0*/  LDG.E.64 R16, desc[UR6][R28.64+0xa0] ;  /* 0x0000a0061c107981 */ /* 0x001f68000c1e1b00 */
[----:B------:R0:W-:Y:S04]  /*0500*/  STS.64 [R37+-0x8], R22 ;  /* 0xfffff81625007388 */ /* 0x0001e80000000a00 */
[----:B0-----:R-:W3:Y:S04]  /*0510*/  LDG.E.64 R22, desc[UR6][R28.64+0xc8] ;  /* 0x0000c8061c167981 */ /* 0x001ee8000c1e1b00 */
[----:B----4-:R0:W-:Y:S04]  /*0520*/  STS.64 [R34+-0x8], R20 ;  /* 0xfffff81422007388 */ /* 0x0101e80000000a00 */
[----:B--2---:R1:W-:Y:S04]  /*0530*/  STS.64 [R33], R18 ;  /* 0x0000001221007388 */ /* 0x0043e80000000a00 */
[----:B0-----:R-:W2:Y:S04]  /*0540*/  LDG.E.64 R20, desc[UR6][R28.64+0xf8] ;  /* 0x0000f8061c147981 */ /* 0x001ea8000c1e1b00 */
[----:B-----5:R0:W-:Y:S04]  /*0550*/  STS.64 [R35], R16 ;  /* 0x0000001023007388 */ /* 0x0201e80000000a00 */
[----:B-1----:R-:W4:Y:S04]  /*0560*/  LDG.E.64 R18, desc[UR6][R10.64+0x28] ;  /* 0x000028060a127981 */ /* 0x002f28000c1e1b00 */
[----:B0-----:R-:W5:Y:S04]  /*0570*/  LDG.E.64 R16, desc[UR6][R28.64+0xd8] ;  /* 0x0000d8061c107981 */ /* 0x001f68000c1e1b00 */
[----:B------:R-:W-:Y:S04]  /*0580*/  STS.64 [R37], R26 ;  /* 0x0000001a25007388 */ /* 0x000fe80000000a00 */
[----:B------:R0:W-:Y:S04]  /*0590*/  STS.64 [R34], R24 ;  /* 0x0000001822007388 */ /* 0x0001e80000000a00 */
[----:B---3--:R-:W-:Y:S04]  /*05a0*/  STS.64 [R33+0x8], R30 ;  /* 0x0000081e21007388 */ /* 0x008fe80000000a00 */
[----:B------:R1:W-:Y:S04]  /*05b0*/  STS.64 [R35+0x8], R22 ;  /* 0x0000081623007388 */ /* 0x0003e80000000a00 */
[----:B0-----:R-:W3:Y:S04]  /*05c0*/  LDG.E.64 R24, desc[UR6][R28.64+0x118] ;  /* 0x000118061c187981 */ /* 0x001ee8000c1e1b00 */
[----:B------:R-:W3:Y:S04]  /*05d0*/  LDG.E.64 R26, desc[UR6][R28.64+0x128] ;  /* 0x000128061c1a7981 */ /* 0x000ee8000c1e1b00 */
[----:B-1----:R-:W3:Y:S04]  /*05e0*/  LDG.E.64 R22, desc[UR6][R28.64+0x120] ;  /* 0x000120061c167981 */ /* 0x002ee8000c1e1b00 */
[----:B------:R-:W3:Y:S04]  /*05f0*/  LDG.E.64 R30, desc[UR6][R10.64+0x38] ;  /* 0x000038060a1e7981 */ /* 0x000ee8000c1e1b00 */
[----:B-----5:R0:W-:Y:S04]  /*0600*/  STS.64 [R37+0x8], R16 ;  /* 0x0000081025007388 */ /* 0x0201e80000000a00 */
[----:B----4-:R1:W-:Y:S04]  /*0610*/  STS.64 [R34+0x8], R18 ;  /* 0x0000081222007388 */ /* 0x0103e80000000a00 */
[----:B--2---:R2:W-:Y:S04]  /*0620*/  STS.64 [R33+0x10], R20 ;  /* 0x0000101421007388 */ /* 0x0045e80000000a00 */
[----:B0-----:R-:W4:Y:S04]  /*0630*/  LDG.E.64 R16, desc[UR6][R28.64+0xf0] ;  /* 0x0000f0061c107981 */ /* 0x001f28000c1e1b00 */
[----:B-1----:R-:W5:Y:S04]  /*0640*/  LDG.E.64 R18, desc[UR6][R28.64+0x100] ;  /* 0x000100061c127981 */ /* 0x002f68000c1e1b00 */
[----:B--2---:R-:W2:Y:S01]  /*0650*/  LDG.E.64 R20, desc[UR6][R10.64+0x30] ;  /* 0x000030060a147981 */ /* 0x004ea2000c1e1b00 */
[----:B------:R-:W-:-:S05]  /*0660*/  VIADD R36, R36, 0x8 ;  /* 0x0000000824247836 */ /* 0x000fca0000000000 */
[----:B------:R-:W-:Y:S01]  /*0670*/  ISETP.NE.AND P0, PT, R36, RZ, PT ;  /* 0x000000ff2400720c */ /* 0x000fe20003f05270 */
[----:B------:R-:W-:Y:S01]  /*0680*/  VIADD R12, R12, 0x8 ;  /* 0x000000080c0c7836 */ /* 0x000fe20000000000 */
[----:B------:R-:W-:Y:S01]  /*0690*/  IADD3 R32, PT, PT, R32, 0x28, RZ ;  /* 0x0000002820207810 */ /* 0x000fe20007ffe0ff */
[----:B----4-:R-:W-:Y:S04]  /*06a0*/  STS.64 [R35+0x10], R16 ;  /* 0x0000101023007388 */ /* 0x010fe80000000a00 */
[----:B-----5:R-:W-:Y:S04]  /*06b0*/  STS.64 [R37+0x10], R18 ;  /* 0x0000101225007388 */ /* 0x020fe80000000a00 */
[----:B--2---:R-:W-:Y:S04]  /*06c0*/  STS.64 [R34+0x10], R20 ;  /* 0x0000101422007388 */ /* 0x004fe80000000a00 */
[----:B---3--:R0:W-:Y:S04]  /*06d0*/  STS.64 [R33+0x18], R22 ;  /* 0x0000181621007388 */ /* 0x0081e80000000a00 */
[----:B------:R1:W-:Y:S04]  /*06e0*/  STS.64 [R35+0x18], R24 ;  /* 0x0000181823007388 */ /* 0x0003e80000000a00 */
[----:B------:R2:W-:Y:S04]  /*06f0*/  STS.64 [R37+0x18], R26 ;  /* 0x0000181a25007388 */ /* 0x0005e80000000a00 */
[----:B------:R3:W-:Y:S01]  /*0700*/  STS.64 [R34+0x18], R30 ;  /* 0x0000181e22007388 */ /* 0x0007e20000000a00 */
[----:B0-----:R-:W-:-:S02]  /*0710*/  VIADD R33, R33, 0x40 ;  /* 0x0000004021217836 */ /* 0x001fc40000000000 */
[----:B-1----:R-:W-:Y:S02]  /*0720*/  VIADD R35, R35, 0x40 ;  /* 0x0000004023237836 */ /* 0x002fe40000000000 */
[----:B--2---:R-:W-:Y:S01]  /*0730*/  VIADD R37, R37, 0x40 ;  /* 0x0000004025257836 */ /* 0x004fe20000000000 */
[----:B---3--:R-:W-:Y:S01]  /*0740*/  IADD3 R34, PT, PT, R34, 0x40, RZ ;  /* 0x0000004022227810 */ /* 0x008fe20007ffe0ff */
[----:B------:R-:W-:Y:S06]  /*0750*/  @P0 BRA `(.L_x_273) ;  /* 0xfffffff800cc0947 */ /* 0x000fec000383ffff */
.L_x_272:
[----:B------:R-:W-:Y:S05]  /*0760*/  @!P1 BRA `(.L_x_271) ;  /* 0x0000000400889947 */ /* 0x000fea0003800000 */
[----:B------:R-:W-:Y:S02]  /*0770*/  ISETP.GE.U32.AND P0, PT, R4, 0x4, PT ;  /* 0x000000040400780c */ /* 0x000fe40003f06070 */
[----:B------:R-:W-:-:S04]  /*0780*/  LOP3.LUT R12, R14, 0x3, RZ, 0xc0, !PT ;  /* 0x000000030e0c7812 */ /* 0x000fc800078ec0ff */
[----:B------:R-:W-:-:S07]  /*0790*/  ISETP.NE.AND P1, PT, R12, RZ, PT ;  /* 0x000000ff0c00720c */ /* 0x000fce0003f25270 */
[----:B------:R-:W-:Y:S06]  /*07a0*/  @!P0 BRA `(.L_x_274) ;  /* 0x0000000000ac8947 */ /* 0x000fec0003800000 */
[----:B------:R-:W0:Y:S01]  /*07b0*/  LDC.64 R24, c[0x0][0x388] ;  /* 0x0000e200ff187b82 */ /* 0x000e220000000a00 */
[----:B------:R-:W-:-:S04]  /*07c0*/  IMAD.IADD R11, R6, 0x1, R8 ;  /* 0x00000001060b7824 */ /* 0x000fc800078e0208 */
[----:B------:R-:W-:-:S03]  /*07d0*/  IMAD R17, R11, 0x5, RZ ;  /* 0x000000050b117824 */ /* 0x000fc600078e02ff */
        /* <DEDUP_REMOVED lines=9> */
[----:B------:R-:W5:Y:S01]  /*0870*/  LDG.E.64 R16, desc[UR6][R24.64+0x38] ;  /* 0x0000380618107981 */ /* 0x000f62000c1e1b00 */
[C---:B------:R-:W-:Y:S01]  /*0880*/  IMAD R35, R8.reuse, 0x8, R13 ;  /* 0x0000000808237824 */ /* 0x040fe200078e020d */
[C---:B------:R-:W-:Y:S01]  /*0890*/  LEA R34, R8.reuse, R0, 0x3 ;  /* 0x0000000008227211 */ /* 0x040fe200078e18ff */
[C---:B------:R-:W-:Y:S01]  /*08a0*/  IMAD R37, R8.reuse, 0x8, R5 ;  /* 0x0000000808257824 */ /* 0x040fe200078e0205 */
[----:B------:R-:W5:Y:S01]  /*08b0*/  LDG.E.64 R30, desc[UR6][R32.64+0x8] ;  /* 0x00000806201e7981 */ /* 0x000f62000c1e1b00 */
[----:B------:R-:W-:-:S03]  /*08c0*/  IMAD R4, R8, 0x8, R3 ;  /* 0x0000000808047824 */ /* 0x000fc600078e0203 */
[----:B--2---:R-:W-:Y:S04]  /*08d0*/  STS.64 [R35], R20 ;  /* 0x0000001423007388 */ /* 0x004fe80000000a00 */
[----:B---3--:R-:W-:Y:S04]  /*08e0*/  STS.64 [R37], R22 ;  /* 0x0000001625007388 */ /* 0x008fe80000000a00 */
[----:B----4-:R0:W-:Y:S04]  /*08f0*/  STS.64 [R4], R18 ;  /* 0x0000001204007388 */ /* 0x0101e80000000a00 */
[----:B-----5:R-:W-:Y:S04]  /*0900*/  STS.64 [R34], R26 ;  /* 0x0000001a22007388 */ /* 0x020fe80000000a00 */
[----:B------:R-:W-:Y:S04]  /*0910*/  STS.64 [R35+0x8], R28 ;  /* 0x0000081c23007388 */ /* 0x000fe80000000a00 */
[----:B------:R1:W-:Y:S04]  /*0920*/  STS.64 [R37+0x8], R10 ;  /* 0x0000080a25007388 */ /* 0x0003e80000000a00 */
[----:B------:R2:W-:Y:S04]  /*0930*/  STS.64 [R4+0x8], R16 ;  /* 0x0000081004007388 */ /* 0x0005e80000000a00 */
[----:B0-----:R-:W3:Y:S04]  /*0940*/  LDG.E.64 R18, desc[UR6][R24.64+0x60] ;  /* 0x0000600618127981 */ /* 0x001ee8000c1e1b00 */
[----:B-1----:R-:W4:Y:S04]  /*0950*/  LDG.E.64 R10, desc[UR6][R24.64+0x58] ;  /* 0x00005806180a7981 */ /* 0x002f28000c1e1b00 */
[----:B--2---:R-:W2:Y:S04]  /*0960*/  LDG.E.64 R16, desc[UR6][R24.64+0x50] ;  /* 0x0000500618107981 */ /* 0x004ea8000c1e1b00 */
[----:B------:R-:W5:Y:S04]  /*0970*/  LDG.E.64 R26, desc[UR6][R32.64+0x10] ;  /* 0x00001006201a7981 */ /* 0x000f68000c1e1b00 */
[----:B------:R-:W5:Y:S04]  /*0980*/  LDG.E.64 R20, desc[UR6][R24.64+0x80] ;  /* 0x0000800618147981 */ /* 0x000f68000c1e1b00 */
[----:B------:R-:W5:Y:S04]  /*0990*/  LDG.E.64 R22, desc[UR6][R24.64+0x78] ;  /* 0x0000780618167981 */ /* 0x000f68000c1e1b00 */
[----:B------:R-:W5:Y:S04]  /*09a0*/  LDG.E.64 R28, desc[UR6][R32.64+0x18] ;  /* 0x00001806201c7981 */ /* 0x000f68000c1e1b00 */
[----:B------:R-:W5:Y:S04]  /*09b0*/  LDG.E.64 R24, desc[UR6][R24.64+0x88] ;  /* 0x0000880618187981 */ /* 0x000f68000c1e1b00 */
[----:B------:R0:W-:Y:S01]  /*09c0*/  STS.64 [R34+0x8], R30 ;  /* 0x0000081e22007388 */ /* 0x0001e20000000a00 */
[----:B------:R-:W-:-:S03]  /*09d0*/  VIADD R8, R8, 0x4 ;  /* 0x0000000408087836 */ /* 0x000fc60000000000 */
[----:B----4-:R0:W-:Y:S04]  /*09e0*/  STS.64 [R35+0x10], R10 ;  /* 0x0000100a23007388 */ /* 0x0101e80000000a00 */
[----:B--2---:R0:W-:Y:S04]  /*09f0*/  STS.64 [R37+0x10], R16 ;  /* 0x0000101025007388 */ /* 0x0041e80000000a00 */
[----:B---3--:R0:W-:Y:S04]  /*0a00*/  STS.64 [R4+0x10], R18 ;  /* 0x0000101204007388 */ /* 0x0081e80000000a00 */
[----:B-----5:R0:W-:Y:S04]  /*0a10*/  STS.64 [R34+0x10], R26 ;  /* 0x0000101a22007388 */ /* 0x0201e80000000a00 */
[----:B------:R0:W-:Y:S04]  /*0a20*/  STS.64 [R35+0x18], R20 ;  /* 0x0000181423007388 */ /* 0x0001e80000000a00 */
[----:B------:R0:W-:Y:S04]  /*0a30*/  STS.64 [R37+0x18], R22 ;  /* 0x0000181625007388 */ /* 0x0001e80000000a00 */
[----:B------:R0:W-:Y:S04]  /*0a40*/  STS.64 [R4+0x18], R24 ;  /* 0x0000181804007388 */ /* 0x0001e80000000a00 */
[----:B------:R0:W-:Y:S02]  /*0a50*/  STS.64 [R34+0x18], R28 ;  /* 0x0000181c22007388 */ /* 0x0001e40000000a00 */
.L_x_274:
[----:B------:R-:W-:Y:S05]  /*0a60*/  @!P1 BRA `(.L_x_271) ;  /* 0x0000000000c89947 */ /* 0x000fea0003800000 */
[----:B------:R-:W-:Y:S02]  /*0a70*/  ISETP.NE.AND P0, PT, R12, 0x1, PT ;  /* 0x000000010c00780c */ /* 0x000fe40003f05270 */
[----:B0-----:R-:W-:-:S04]  /*0a80*/  LOP3.LUT R4, R14, 0x1, RZ, 0xc0, !PT ;  /* 0x000000010e047812 */ /* 0x001fc800078ec0ff */
[----:B------:R-:W-:-:S07]  /*0a90*/  ISETP.NE.U32.AND P1, PT, R4, 0x1, PT ;  /* 0x000000010400780c */ /* 0x000fce0003f25070 */
        /* <DEDUP_REMOVED lines=14> */
[----:B------:R-:W5:Y:S01]  /*0b80*/  LDG.E.64 R32, desc[UR6][R10.64+0x8] ;  /* 0x000008060a207981 */ /* 0x000f62000c1e1b00 */
[C---:B------:R-:W-:Y:S01]  /*0b90*/  IMAD R35, R8.reuse, 0x8, R13 ;  /* 0x0000000808237824 */ /* 0x040fe200078e020d */
[C---:B------:R-:W-:Y:S01]  /*0ba0*/  LEA R4, R8.reuse, R3, 0x3 ;  /* 0x0000000308047211 */ /* 0x040fe200078e18ff */
[----:B------:R-:W-:-:S02]  /*0bb0*/  IMAD R37, R8, 0x8, R5 ;  /* 0x0000000808257824 */ /* 0x000fc400078e0205 */
[C---:B------:R-:W-:Y:S02]  /*0bc0*/  IMAD R12, R8.reuse, 0x8, R0 ;  /* 0x00000008080c7824 */ /* 0x040fe400078e0200 */
[----:B------:R-:W-:Y:S01]  /*0bd0*/  VIADD R8, R8, 0x2 ;  /* 0x0000000208087836 */ /* 0x000fe20000000000 */
[----:B----4-:R0:W-:Y:S04]  /*0be0*/  STS.64 [R35], R16 ;  /* 0x0000001023007388 */ /* 0x0101e80000000a00 */
[----:B--2---:R0:W-:Y:S04]  /*0bf0*/  STS.64 [R37], R18 ;  /* 0x0000001225007388 */ /* 0x0041e80000000a00 */
[----:B---3--:R0:W-:Y:S04]  /*0c00*/  STS.64 [R4], R20 ;  /* 0x0000001404007388 */ /* 0x0081e80000000a00 */
[----:B-----5:R0:W-:Y:S04]  /*0c10*/  STS.64 [R12], R22 ;  /* 0x000000160c007388 */ /* 0x0201e80000000a00 */
[----:B------:R0:W-:Y:S04]  /*0c20*/  STS.64 [R35+0x8], R24 ;  /* 0x0000081823007388 */ /* 0x0001e80000000a00 */
[----:B------:R0:W-:Y:S04]  /*0c30*/  STS.64 [R37+0x8], R26 ;  /* 0x0000081a25007388 */ /* 0x0001e80000000a00 */
[----:B------:R0:W-:Y:S04]  /*0c40*/  STS.64 [R4+0x8], R28 ;  /* 0x0000081c04007388 */ /* 0x0001e80000000a00 */
[----:B------:R0:W-:Y:S02]  /*0c50*/  STS.64 [R12+0x8], R32 ;  /* 0x000008200c007388 */ /* 0x0001e40000000a00 */
.L_x_275:
[----:B------:R-:W-:Y:S05]  /*0c60*/  @P1 BRA `(.L_x_271) ;  /* 0x0000000000481947 */ /* 0x000fea0003800000 */
[----:B0-----:R-:W0:Y:S01]  /*0c70*/  LDC.64 R18, c[0x0][0x388] ;  /* 0x0000e200ff127b82 */ /* 0x001e220000000a00 */
        /* <DEDUP_REMOVED lines=14> */
[----:B----4-:R1:W-:Y:S04]  /*0d60*/  STS.64 [R27], R10 ;  /* 0x0000000a1b007388 */ /* 0x0103e80000000a00 */
[----:B---3--:R1:W-:Y:S04]  /*0d70*/  STS.64 [R29], R20 ;  /* 0x000000141d007388 */ /* 0x0083e80000000a00 */
[----:B-----5:R1:W-:Y:S02]  /*0d80*/  STS.64 [R31], R22 ;  /* 0x000000161f007388 */ /* 0x0203e40000000a00 */
.L_x_271:
[----:B------:R-:W-:Y:S05]  /*0d90*/  BSYNC.RECONVERGENT B0 ;  /* 0x0000000000007941 */ /* 0x000fea0003800200 */
.L_x_270:
[----:B------:R-:W-:Y:S01]  /*0da0*/  BAR.SYNC.DEFER_BLOCKING 0x0 ;  /* 0x0000000000007b1d */ /* 0x000fe20000010000 */
[----:B------:R-:W-:-:S13]  /*0db0*/  ISETP.GE.AND P0, PT, R2, R15, PT ;  /* 0x0000000f0200720c */ /* 0x000fda0003f06270 */
[----:B------:R-:W-:Y:S05]  /*0dc0*/  @P0 EXIT ;  /* 0x000000000000094d */ /* 0x000fea0003800000 */
[----:B------:R-:W-:-:S13]  /*0dd0*/  ISETP.GE.AND P0, PT, R14, 0x2, PT ;  /* 0x000000020e00780c */ /* 0x000fda0003f06270 */
[----:B------:R-:W-:Y:S05]  /*0de0*/  @!P0 BRA `(.L_x_276) ;  /* 0x0000001c00448947 */ /* 0x000fea0003800000 */
[C---:B0-----:R-:W-:Y:S02]  /*0df0*/  VIADD R4, R14.reuse, 0xfffffffe ;  /* 0xfffffffe0e047836 */ /* 0x041fe40000000000 */
[----:B------:R-:W-:Y:S02]  /*0e00*/  HFMA2 R12, -RZ, RZ, 0, 5.9604644775390625e-08 ;  /* 0x00000001ff0c7431 */ /* 0x000fe400000001ff */
[----:B------:R-:W-:Y:S01]  /*0e10*/  VIADD R8, R14, 0xffffffff ;  /* 0xffffffff0e087836 */ /* 0x000fe20000000000 */
[----:B------:R-:W-:-:S04]  /*0e20*/  ISETP.GE.U32.AND P0, PT, R4, 0x7, PT ;  /* 0x000000070400780c */ /* 0x000fc80003f06070 */
[----:B-1----:R-:W-:-:S09]  /*0e30*/  LOP3.LUT R10, R8, 0x7, RZ, 0xc0, !PT ;  /* 0x00000007080a7812 */ /* 0x002fd200078ec0ff */
[----:B------:R-:W-:Y:S05]  /*0e40*/  @!P0 BRA `(.L_x_277) ;  /* 0x0000000c00c48947 */ /* 0x000fea0003800000 */
[----:B------:R0:W1:Y:S01]  /*0e50*/  LDS.64 R34, [R0] ;  /* 0x0000000000227984 */ /* 0x0000620000000a00 */
[----:B------:R-:W-:Y:S01]  /*0e60*/  IMAD R4, R9, 0x28, RZ ;  /* 0x0000002809047824 */ /* 0x000fe200078e02ff */
[----:B------:R-:W-:-:S03]  /*0e70*/  LOP3.LUT R24, R8, 0xfffffff8, RZ, 0xc0, !PT ;  /* 0xfffffff808187812 */ /* 0x000fc600078ec0ff */
[----:B------:R-:W-:Y:S01]  /*0e80*/  VIADD R6, R4, 0x18 ;  /* 0x0000001804067836 */ /* 0x000fe20000000000 */
[----:B------:R-:W-:Y:S01]  /*0e90*/  IADD3 R24, PT, PT, -R24, RZ, RZ ;  /* 0x000000ff18187210 */ /* 0x000fe20007ffe1ff */
[C---:B------:R-:W-:Y:S02]  /*0ea0*/  VIADD R11, R4.reuse, 0x8 ;  /* 0x00000008040b7836 */ /* 0x040fe40000000000 */
[C---:B------:R-:W-:Y:S02]  /*0eb0*/  VIADD R12, R4.reuse, 0x10 ;  /* 0x00000010040c7836 */ /* 0x040fe40000000000 */
[-CC-:B------:R-:W-:Y:S02]  /*0ec0*/  IMAD R4, R4, R14.reuse, R7.reuse ;  /* 0x0000000e04047224 */ /* 0x180fe400078e0207 */
[-CC-:B------:R-:W-:Y:S02]  /*0ed0*/  IMAD R6, R6, R14.reuse, R7.reuse ;  /* 0x0000000e06067224 */ /* 0x180fe400078e0207 */
[----:B------:R-:W-:-:S02]  /*0ee0*/  IMAD R11, R11, R14, R7 ;  /* 0x0000000e0b0b7224 */ /* 0x000fc400078e0207 */
[----:B------:R-:W-:Y:S02]  /*0ef0*/  IMAD R14, R12, R14, R7 ;  /* 0x0000000e0c0e7224 */ /* 0x000fe400078e0207 */
[----:B------:R-:W-:Y:S02]  /*0f00*/  IMAD.MOV.U32 R12, RZ, RZ, RZ ;  /* 0x000000ffff0c7224 */ /* 0x000fe400078e00ff */
[----:B------:R-:W-:Y:S02]  /*0f10*/  VIADD R25, R4, 0x20 ;  /* 0x0000002004197836 */ /* 0x000fe40000000000 */
[----:B------:R-:W-:Y:S02]  /*0f20*/  VIADD R26, R6, 0x20 ;  /* 0x00000020061a7836 */ /* 0x000fe40000000000 */
[----:B------:R-:W-:Y:S02]  /*0f30*/  VIADD R27, R11, 0x20 ;  /* 0x000000200b1b7836 */ /* 0x000fe40000000000 */
[----:B0-----:R-:W-:-:S07]  /*0f40*/  VIADD R28, R14, 0x20 ;  /* 0x000000200e1c7836 */ /* 0x001fce0000000000 */
.L_x_294:
[----:B------:R-:W0:Y:S01]  /*0f50*/  LDS.64 R18, [R27+-0x20] ;  /* 0xffffe0001b127984 */ /* 0x000e220000000a00 */
[----:B------:R-:W-:Y:S01]  /*0f60*/  MOV R16, 0x1 ;  /* 0x0000000100107802 */ /* 0x000fe20000000f00 */
[----:B------:R-:W-:Y:S02]  /*0f70*/  BSSY.RECONVERGENT B1, `(.L_x_278) ;  /* 0x0000011000017945 */ /* 0x000fe40003800200 */
[----:B------:R-:W2:Y:S01]  /*0f80*/  LDS.64 R20, [R25+-0x18] ;  /* 0xffffe80019147984 */ /* 0x000ea20000000a00 */
[----:B0-----:R-:W0:Y:S01]  /*0f90*/  MUFU.RCP64H R17, R19 ;  /* 0x0000001300117308 */ /* 0x001e220000001800 */
[----:B--2---:R-:W-:Y:S01]  /*0fa0*/  FSETP.GEU.AND P1, PT, |R21|, 6.5827683646048100446e-37, PT ;  /* 0x036000001500780b */ /* 0x004fe20003f2e200 */
        /* <DEDUP_REMOVED lines=12> */
[----:B-1----:R-:W-:Y:S05]  /*1070*/  CALL.REL.NOINC `($__internal_1_$__cuda_sm20_div_rn_f64_full) ;  /* 0x00000040004c7944 */ /* 0x002fea0003c00000 */
.L_x_279:
[----:B------:R-:W-:Y:S05]  /*1080*/  BSYNC.RECONVERGENT B1 ;  /* 0x0000000000017941 */ /* 0x000fea0003800200 */
.L_x_278:
[----:B------:R-:W-:Y:S01]  /*1090*/  LDS.64 R16, [R27+-0x18] ;  /* 0xffffe8001b107984 */ /* 0x000fe20000000a00 */
[----:B------:R-:W-:Y:S03]  /*10a0*/  BSSY.RECONVERGENT B1, `(.L_x_280) ;  /* 0x0000019000017945 */ /* 0x000fe60003800200 */
[----:B------:R-:W0:Y:S02]  /*10b0*/  LDS.64 R14, [R28+-0x20] ;  /* 0xffffe0001c0e7984 */ /* 0x000e240000000a00 */
[----:B0-----:R-:W-:Y:S01]  /*10c0*/  DFMA R22, R14, -R30, R16 ;  /* 0x8000001e0e16722b */ /* 0x001fe20000000010 */
[----:B------:R-:W-:-:S06]  /*10d0*/  IMAD.MOV.U32 R16, RZ, RZ, 0x1 ;  /* 0x00000001ff107424 */ /* 0x000fcc00078e00ff */
[----:B------:R-:W-:Y:S04]  /*10e0*/  STS.64 [R27+-0x18], R22 ;  /* 0xffffe8161b007388 */ /* 0x000fe80000000a00 */
[----:B------:R-:W1:Y:S02]  /*10f0*/  LDS.64 R14, [R26+-0x18] ;  /* 0xffffe8001a0e7984 */ /* 0x000e640000000a00 */
[----:B-1----:R-:W-:-:S07]  /*1100*/  DFMA R34, -R30, R34, R14 ;  /* 0x000000221e22722b */ /* 0x002fce000000010e */
        /* <DEDUP_REMOVED lines=17> */
[----:B------:R-:W-:Y:S05]  /*1220*/  CALL.REL.NOINC `($__internal_1_$__cuda_sm20_div_rn_f64_full) ;  /* 0x0000003c00e07944 */ /* 0x000fea0003c00000 */
.L_x_281:
[----:B------:R-:W-:Y:S05]  /*1230*/  BSYNC.RECONVERGENT B1 ;  /* 0x0000000000017941 */ /* 0x000fea0003800200 */
.L_x_280:
[----:B------:R-:W-:Y:S01]  /*1240*/  LDS.64 R16, [R27+-0x10] ;  /* 0xfffff0001b107984 */ /* 0x000fe20000000a00 */
[----:B------:R-:W-:Y:S03]  /*1250*/  BSSY.RECONVERGENT B1, `(.L_x_282) ;  /* 0x0000019000017945 */ /* 0x000fe60003800200 */
[----:B------:R-:W0:Y:S02]  /*1260*/  LDS.64 R14, [R28+-0x18] ;  /* 0xffffe8001c0e7984 */ /* 0x000e240000000a00 */
[----:B0-----:R-:W-:Y:S01]  /*1270*/  DFMA R22, R14, -R30, R16 ;  /* 0x8000001e0e16722b */ /* 0x001fe20000000010 */
[----:B------:R-:W-:-:S06]  /*1280*/  IMAD.MOV.U32 R16, RZ, RZ, 0x1 ;  /* 0x00000001ff107424 */ /* 0x000fcc00078e00ff */
        /* <DEDUP_REMOVED lines=21> */
.L_x_283:
[----:B------:R-:W-:Y:S05]  /*13e0*/  BSYNC.RECONVERGENT B1 ;  /* 0x0000000000017941 */ /* 0x000fea0003800200 */
.L_x_282:
        /* <DEDUP_REMOVED lines=26> */
.L_x_285:
[----:B------:R-:W-:Y:S05]  /*1590*/  BSYNC.RECONVERGENT B1 ;  /* 0x0000000000017941 */ /* 0x000fea0003800200 */
.L_x_284:
[----:B------:R-:W-:Y:S01]  /*15a0*/  LDS.64 R16, [R27] ;  /* 0x000000001b107984 */ /* 0x000fe20000000a00 */
[----:B------:R-:W-:Y:S03]  /*15b0*/  BSSY.RECONVERGENT B1, `(.L_x_286) ;  /* 0x0000019000017945 */ /* 0x000fe60003800200 */
[----:B------:R-:W0:Y:S02]  /*15c0*/  LDS.64 R14, [R28+-0x8] ;  /* 0xfffff8001c0e7984 */ /* 0x000e240000000a00 */
[----:B0-----:R-:W-:Y:S01]  /*15d0*/  DFMA R22, R14, -R30, R16 ;  /* 0x8000001e0e16722b */ /* 0x001fe20000000010 */
[----:B------:R-:W-:-:S06]  /*15e0*/  IMAD.MOV.U32 R16, RZ, RZ, 0x1 ;  /* 0x00000001ff107424 */ /* 0x000fcc00078e00ff */
        /* <DEDUP_REMOVED lines=21> */
.L_x_287:
[----:B------:R-:W-:Y:S05]  /*1740*/  BSYNC.RECONVERGENT B1 ;  /* 0x0000000000017941 */ /* 0x000fea0003800200 */
.L_x_286:
[----:B------:R-:W-:Y:S01]  /*1750*/  LDS.64 R16, [R27+0x8] ;  /* 0x000008001b107984 */ /* 0x000fe20000000a00 */
[----:B------:R-:W-:Y:S03]  /*1760*/  BSSY.RECONVERGENT B1, `(.L_x_288) ;  /* 0x0000019000017945 */ /* 0x000fe60003800200 */
[----:B------:R-:W0:Y:S02]  /*1770*/  LDS.64 R14, [R28] ;  /* 0x000000001c0e7984 */ /* 0x000e240000000a00 */
[----:B0-----:R-:W-:Y:S01]  /*1780*/  DFMA R22, R14, -R30, R16 ;  /* 0x8000001e0e16722b */ /* 0x001fe20000000010 */
[----:B------:R-:W-:-:S06]  /*1790*/  MOV R16, 0x1 ;  /* 0x0000000100107802 */ /* 0x000fcc0000000f00 */
        /* <DEDUP_REMOVED lines=21> */
.L_x_289:
[----:B------:R-:W-:Y:S05]  /*18f0*/  BSYNC.RECONVERGENT B1 ;  /* 0x0000000000017941 */ /* 0x000fea0003800200 */
.L_x_288:
[----:B------:R-:W-:Y:S01]  /*1900*/  LDS.64 R16, [R27+0x10] ;  /* 0x000010001b107984 */ /* 0x000fe20000000a00 */
[----:B------:R-:W-:Y:S03]  /*1910*/  BSSY.RECONVERGENT B1, `(.L_x_290) ;  /* 0x0000019000017945 */ /* 0x000fe60003800200 */
[----:B------:R-:W0:Y:S02]  /*1920*/  LDS.64 R14, [R28+0x8] ;  /* 0x000008001c0e7984 */ /* 0x000e240000000a00 */
[----:B0-----:R-:W-:Y:S01]  /*1930*/  DFMA R22, R14, -R30, R16 ;  /* 0x8000001e0e16722b */ /* 0x001fe20000000010 */
[----:B------:R-:W-:-:S06]  /*1940*/  IMAD.MOV.U32 R16, RZ, RZ, 0x1 ;  /* 0x00000001ff107424 */ /* 0x000fcc00078e00ff */
        /* <DEDUP_REMOVED lines=21> */
.L_x_291:
[----:B------:R-:W-:Y:S05]  /*1aa0*/  BSYNC.RECONVERGENT B1 ;  /* 0x0000000000017941 */ /* 0x000fea0003800200 */
.L_x_290:
        /* <DEDUP_REMOVED lines=26> */
.L_x_293:
[----:B------:R-:W-:Y:S05]  /*1c50*/  BSYNC.RECONVERGENT B1 ;  /* 0x0000000000017941 */ /* 0x000fea0003800200 */
.L_x_292:
[----:B------:R-:W-:Y:S01]  /*1c60*/  LDS.64 R16, [R27+0x20] ;  /* 0x000020001b107984 */ /* 0x000fe20000000a00 */
[----:B------:R-:W-:Y:S01]  /*1c70*/  VIADD R24, R24, 0x8 ;  /* 0x0000000818187836 */ /* 0x000fe20000000000 */
[----:B------:R-:W-:Y:S01]  /*1c80*/  IADD3 R12, PT, PT, R12, 0x8, RZ ;  /* 0x000000080c0c7810 */ /* 0x000fe20007ffe0ff */
[----:B------:R-:W-:Y:S01]  /*1c90*/  VIADD R25, R25, 0x40 ;  /* 0x0000004019197836 */ /* 0x000fe20000000000 */
[----:B------:R0:W1:Y:S02]  /*1ca0*/  LDS.64 R14, [R28+0x18] ;  /* 0x000018001c0e7984 */ /* 0x0000640000000a00 */
[----:B------:R-:W-:Y:S01]  /*1cb0*/  ISETP.NE.AND P0, PT, R24, RZ, PT ;  /* 0x000000ff1800720c */ /* 0x000fe20003f05270 */
[----:B0-----:R-:W-:Y:S01]  /*1cc0*/  VIADD R28, R28, 0x40 ;  /* 0x000000401c1c7836 */ /* 0x001fe20000000000 */
[----:B-1----:R-:W-:-:S07]  /*1cd0*/  DFMA R14, R14, -R30, R16 ;  /* 0x8000001e0e0e722b */ /* 0x002fce0000000010 */
[----:B------:R0:W-:Y:S04]  /*1ce0*/  STS.64 [R27+0x20], R14 ;  /* 0x0000200e1b007388 */ /* 0x0001e80000000a00 */
[----:B------:R-:W1:Y:S01]  /*1cf0*/  LDS.64 R16, [R26+0x20] ;  /* 0x000020001a107984 */ /* 0x000e620000000a00 */
[----:B0-----:R-:W-:Y:S01]  /*1d00*/  VIADD R27, R27, 0x40 ;  /* 0x000000401b1b7836 */ /* 0x001fe20000000000 */
[----:B-1----:R-:W-:-:S07]  /*1d10*/  DFMA R34, R34, -R30, R16 ;  /* 0x8000001e2222722b */ /* 0x002fce0000000010 */
[----:B------:R0:W-:Y:S02]  /*1d20*/  STS.64 [R26+0x20], R34 ;  /* 0x000020221a007388 */ /* 0x0001e40000000a00 */
[----:B0-----:R-:W-:Y:S01]  /*1d30*/  VIADD R26, R26, 0x40 ;  /* 0x000000401a1a7836 */ /* 0x001fe20000000000 */
[----:B------:R-:W-:Y:S06]  /*1d40*/  @P0 BRA `(.L_x_294) ;  /* 0xfffffff000800947 */ /* 0x000fec000383ffff */
[----:B------:R-:W-:-:S07]  /*1d50*/  VIADD R12, R12, 0x1 ;  /* 0x000000010c0c7836 */ /* 0x000fce0000000000 */
.L_x_277:
[----:B------:R-:W-:-:S13]  /*1d60*/  ISETP.NE.AND P0, PT, R10, RZ, PT ;  /* 0x000000ff0a00720c */ /* 0x000fda0003f05270 */
[----:B------:R-:W-:Y:S05]  /*1d70*/  @!P0 BRA `(.L_x_276) ;  /* 0x0000000c00608947 */ /* 0x000fea0003800000 */
[----:B------:R-:W-:Y:S02]  /*1d80*/  ISETP.GE.U32.AND P0, PT, R10, 0x4, PT ;  /* 0x000000040a00780c */ /* 0x000fe40003f06070 */
[----:B------:R-:W-:-:S11]  /*1d90*/  LOP3.LUT R27, R8, 0x3, RZ, 0xc0, !PT ;  /* 0x00000003081b7812 */ /* 0x000fd600078ec0ff */
[----:B------:R-:W-:Y:S05]  /*1da0*/  @!P0 BRA `(.L_x_295) ;  /* 0x0000000400c88947 */ /* 0x000fea0003800000 */
[C---:B------:R-:W-:Y:S01]  /*1db0*/  LEA R25, R12.reuse, R5, 0x3 ;  /* 0x000000050c197211 */ /* 0x040fe200078e18ff */
[----:B------:R-:W-:Y:S01]  /*1dc0*/  IMAD.MOV.U32 R10, RZ, RZ, 0x1 ;  /* 0x00000001ff0a7424 */ /* 0x000fe200078e00ff */
[----:B------:R-:W-:Y:S01]  /*1dd0*/  BSSY.RECONVERGENT B1, `(.L_x_296) ;  /* 0x0000013000017945 */ /* 0x000fe20003800200 */
[----:B------:R-:W-:Y:S02]  /*1de0*/  IMAD R26, R12, 0x8, R13 ;  /* 0x000000080c1a7824 */ /* 0x000fe400078e020d */
        /* <DEDUP_REMOVED lines=17> */
.L_x_297:
[----:B------:R-:W-:Y:S05]  /*1f00*/  BSYNC.RECONVERGENT B1 ;  /* 0x0000000000017941 */ /* 0x000fea0003800200 */
.L_x_296:
[C---:B------:R-:W-:Y:S01]  /*1f10*/  IMAD R24, R12.reuse, 0x8, R3 ;  /* 0x000000080c187824 */ /* 0x040fe200078e0203 */
[----:B------:R-:W-:Y:S01]  /*1f20*/  LDS.64 R10, [R25] ;  /* 0x00000000190a7984 */ /* 0x000fe20000000a00 */
[----:B------:R-:W-:Y:S01]  /*1f30*/  MOV R16, 0x1 ;  /* 0x0000000100107802 */ /* 0x000fe20000000f00 */
[----:B------:R-:W-:Y:S02]  /*1f40*/  BSSY.RECONVERGENT B1, `(.L_x_298) ;  /* 0x000001a000017945 */ /* 0x000fe40003800200 */
[----:B------:R-:W0:Y:S02]  /*1f50*/  LDS.64 R14, [R24+-0x8] ;  /* 0xfffff800180e7984 */ /* 0x000e240000000a00 */
[----:B0-----:R-:W-:Y:S01]  /*1f60*/  DFMA R22, R14, -R30, R10 ;  /* 0x8000001e0e16722b */ /* 0x001fe2000000000a */
[----:B------:R-:W-:-:S06]  /*1f70*/  IMAD R10, R12, 0x8, R0 ;  /* 0x000000080c0a7824 */ /* 0x000fcc00078e0200 */
        /* <DEDUP_REMOVED lines=22> */
.L_x_299:
[----:B------:R-:W-:Y:S05]  /*20e0*/  BSYNC.RECONVERGENT B1 ;  /* 0x0000000000017941 */ /* 0x000fea0003800200 */
.L_x_298:
[----:B------:R-:W-:Y:S01]  /*20f0*/  LDS.64 R14, [R25+0x8] ;  /* 0x00000800190e7984 */ /* 0x000fe20000000a00 */
[----:B------:R-:W-:Y:S03]  /*2100*/  BSSY.RECONVERGENT B1, `(.L_x_300) ;  /* 0x0000019000017945 */ /* 0x000fe60003800200 */
[----:B------:R-:W0:Y:S02]  /*2110*/  LDS.64 R16, [R24] ;  /* 0x0000000018107984 */ /* 0x000e240000000a00 */
        /* <DEDUP_REMOVED lines=23> */
.L_x_301:
[----:B------:R-:W-:Y:S05]  /*2290*/  BSYNC.RECONVERGENT B1 ;  /* 0x0000000000017941 */ /* 0x000fea0003800200 */
.L_x_300:
[----:B------:R-:W-:Y:S01]  /*22a0*/  LDS.64 R14, [R25+0x10] ;  /* 0x00001000190e7984 */ /* 0x000fe20000000a00 */
[----:B------:R-:W-:Y:S03]  /*22b0*/  BSSY.RECONVERGENT B1, `(.L_x_302) ;  /* 0x0000019000017945 */ /* 0x000fe60003800200 */
[----:B------:R-:W0:Y:S02]  /*22c0*/  LDS.64 R16, [R24+0x8] ;  /* 0x0000080018107984 */ /* 0x000e240000000a00 */
[----:B0-----:R-:W-:-:S07]  /*22d0*/  DFMA R16, R16, -R30, R14 ;  /* 0x8000001e1010722b */ /* 0x001fce000000000e */
[----:B------:R-:W-:Y:S04]  /*22e0*/  STS.64 [R25+0x10], R16 ;  /* 0x0000101019007388 */ /* 0x000fe80000000a00 */
[----:B------:R-:W0:Y:S02]  /*22f0*/  LDS.64 R14, [R10+0x10] ;  /* 0x000010000a0e7984 */ /* 0x000e240000000a00 */
[----:B0-----:R-:W-:Y:S01]  /*2300*/  DFMA R34, R34, -R30, R14 ;  /* 0x8000001e2222722b */ /* 0x001fe2000000000e */
[----:B------:R-:W-:-:S06]  /*2310*/  IMAD.MOV.U32 R14, RZ, RZ, 0x1 ;  /* 0x00000001ff0e7424 */ /* 0x000fcc00078e00ff */
        /* <DEDUP_REMOVED lines=18> */
.L_x_303:
[----:B------:R-:W-:Y:S05]  /*2440*/  BSYNC.RECONVERGENT B1 ;  /* 0x0000000000017941 */ /* 0x000fea0003800200 */
.L_x_302:
[----:B------:R-:W-:Y:S01]  /*2450*/  LDS.64 R16, [R24+0x10] ;  /* 0x0000100018107984 */ /* 0x000fe20000000a00 */
[----:B------:R-:W-:-:S03]  /*2460*/  VIADD R12, R12, 0x4 ;  /* 0x000000040c0c7836 */ /* 0x000fc60000000000 */
[----:B------:R-:W0:Y:S02]  /*2470*/  LDS.64 R14, [R25+0x18] ;  /* 0x00001800190e7984 */ /* 0x000e240000000a00 */
[----:B0-----:R-:W-:-:S07]  /*2480*/  DFMA R14, R16, -R30, R14 ;  /* 0x8000001e100e722b */ /* 0x001fce000000000e */
[----:B------:R-:W-:Y:S04]  /*2490*/  STS.64 [R25+0x18], R14 ;  /* 0x0000180e19007388 */ /* 0x000fe80000000a00 */
[----:B------:R-:W0:Y:S02]  /*24a0*/  LDS.64 R16, [R10+0x18] ;  /* 0x000018000a107984 */ /* 0x000e240000000a00 */
[----:B0-----:R-:W-:-:S07]  /*24b0*/  DFMA R16, R34, -R30, R16 ;  /* 0x8000001e2210722b */ /* 0x001fce0000000010 */
[----:B------:R0:W-:Y:S04]  /*24c0*/  STS.64 [R10+0x18], R16 ;  /* 0x000018100a007388 */ /* 0x0001e80000000a00 */
.L_x_295:
[----:B------:R-:W-:-:S13]  /*24d0*/  ISETP.NE.AND P0, PT, R27, RZ, PT ;  /* 0x000000ff1b00720c */ /* 0x000fda0003f05270 */
[----:B------:R-:W-:Y:S05]  /*24e0*/  @!P0 BRA `(.L_x_276) ;  /* 0x0000000400848947 */ /* 0x000fea0003800000 */
[----:B------:R-:W-:-:S13]  /*24f0*/  ISETP.NE.AND P0, PT, R27, 0x1, PT ;  /* 0x000000011b00780c */ /* 0x000fda0003f05270 */
[----:B------:R-:W-:Y:S05]  /*2500*/  @!P0 BRA `(.L_x_304) ;  /* 0x0000000000f08947 */ /* 0x000fea0003800000 */
[C---:B0-----:R-:W-:Y:S01]  /*2510*/  IMAD R10, R12.reuse, 0x8, R5 ;  /* 0x000000080c0a7824 */ /* 0x041fe200078e0205 */
[----:B------:R-:W-:Y:S01]  /*2520*/  LEA R24, R12, R13, 0x3 ;  /* 0x0000000d0c187211 */ /* 0x000fe200078e18ff */
[----:B------:R-:W-:Y:S01]  /*2530*/  IMAD.MOV.U32 R14, RZ, RZ, 0x1 ;  /* 0x00000001ff0e7424 */ /* 0x000fe200078e00ff */
[----:B------:R-:W-:Y:S02]  /*2540*/  BSSY.RECONVERGENT B1, `(.L_x_305) ;  /* 0x0000012000017945 */ /* 0x000fe40003800200 */
        /* <DEDUP_REMOVED lines=17> */
.L_x_306:
[----:B------:R-:W-:Y:S05]  /*2660*/  BSYNC.RECONVERGENT B1 ;  /* 0x0000000000017941 */ /* 0x000fea0003800200 */
.L_x_305:
[C---:B------:R-:W-:Y:S01]  /*2670*/  IMAD R26, R12.reuse, 0x8, R3 ;  /* 0x000000080c1a7824 */ /* 0x040fe200078e0203 */
[----:B------:R-:W-:Y:S01]  /*2680*/  LDS.64 R14, [R10] ;  /* 0x000000000a0e7984 */ /* 0x000fe20000000a00 */
[----:B------:R-:W-:Y:S01]  /*2690*/  IMAD R25, R12, 0x8, R0 ;  /* 0x000000080c197824 */ /* 0x000fe200078e0200 */
[----:B------:R-:W-:Y:S02]  /*26a0*/  BSSY.RECONVERGENT B1, `(.L_x_307) ;  /* 0x000001a000017945 */ /* 0x000fe40003800200 */
[----:B------:R-:W0:Y:S02]  /*26b0*/  LDS.64 R16, [R26+-0x8] ;  /* 0xfffff8001a107984 */ /* 0x000e240000000a00 */
[----:B0-----:R-:W-:-:S07]  /*26c0*/  DFMA R16, R16, -R30, R14 ;  /* 0x8000001e1010722b */ /* 0x001fce000000000e */
[----:B------:R-:W-:Y:S04]  /*26d0*/  STS.64 [R10], R16 ;  /* 0x000000100a007388 */ /* 0x000fe80000000a00 */
[----:B------:R-:W-:Y:S04]  /*26e0*/  LDS.64 R34, [R25] ;  /* 0x0000000019227984 */ /* 0x000fe80000000a00 */
[----:B------:R-:W0:Y:S02]  /*26f0*/  LDS.64 R14, [R25+-0x8] ;  /* 0xfffff800190e7984 */ /* 0x000e240000000a00 */
[----:B0-----:R-:W-:Y:S01]  /*2700*/  DFMA R34, R14, -R30, R34 ;  /* 0x8000001e0e22722b */ /* 0x001fe20000000022 */
[----:B------:R-:W-:-:S06]  /*2710*/  IMAD.MOV.U32 R14, RZ, RZ, 0x1 ;  /* 0x00000001ff0e7424 */ /* 0x000fcc00078e00ff */
        /* <DEDUP_REMOVED lines=18> */
.L_x_308:
[----:B------:R-:W-:Y:S05]  /*2840*/  BSYNC.RECONVERGENT B1 ;  /* 0x0000000000017941 */ /* 0x000fea0003800200 */
.L_x_307:
[----:B------:R-:W-:Y:S01]  /*2850*/  LDS.64 R26, [R26] ;  /* 0x000000001a1a7984 */ /* 0x000fe20000000a00 */
[----:B------:R-:W-:-:S03]  /*2860*/  IADD3 R12, PT, PT, R12, 0x2, RZ ;  /* 0x000000020c0c7810 */ /* 0x000fc60007ffe0ff */
[----:B------:R-:W0:Y:S02]  /*2870*/  LDS.64 R14, [R10+0x8] ;  /* 0x000008000a0e7984 */ /* 0x000e240000000a00 */
[----:B0-----:R-:W-:-:S07]  /*2880*/  DFMA R14, R26, -R30, R14 ;  /* 0x8000001e1a0e722b */ /* 0x001fce000000000e */
[----:B------:R-:W-:Y:S04]  /*2890*/  STS.64 [R10+0x8], R14 ;  /* 0x0000080e0a007388 */ /* 0x000fe80000000a00 */
[----:B------:R-:W0:Y:S02]  /*28a0*/  LDS.64 R16, [R25+0x8] ;  /* 0x0000080019107984 */ /* 0x000e240000000a00 */
[----:B0-----:R-:W-:-:S07]  /*28b0*/  DFMA R16, R34, -R30, R16 ;  /* 0x8000001e2210722b */ /* 0x001fce0000000010 */
[----:B------:R1:W-:Y:S04]  /*28c0*/  STS.64 [R25+0x8], R16 ;  /* 0x0000081019007388 */ /* 0x0003e80000000a00 */
.L_x_304:
[----:B------:R-:W-:-:S04]  /*28d0*/  LOP3.LUT R8, R8, 0x1, RZ, 0xc0, !PT ;  /* 0x0000000108087812 */ /* 0x000fc800078ec0ff */
[----:B------:R-:W-:-:S13]  /*28e0*/  ISETP.NE.U32.AND P0, PT, R8, 0x1, PT ;  /* 0x000000010800780c */ /* 0x000fda0003f05070 */
[----:B------:R-:W-:Y:S05]  /*28f0*/  @P0 BRA `(.L_x_276) ;  /* 0x0000000000800947 */ /* 0x000fea0003800000 */
[C---:B------:R-:W-:Y:S01]  /*2900*/  IMAD R8, R12.reuse, 0x8, R5 ;  /* 0x000000080c087824 */ /* 0x040fe200078e0205 */
[----:B------:R-:W-:Y:S01]  /*2910*/  BSSY.RECONVERGENT B1, `(.L_x_309) ;  /* 0x0000014000017945 */ /* 0x000fe20003800200 */
[----:B------:R-:W-:Y:S02]  /*2920*/  IMAD R20, R12, 0x8, R13 ;  /* 0x000000080c147824 */ /* 0x000fe400078e020d */
[----:B0-----:R-:W-:Y:S01]  /*2930*/  IMAD.MOV.U32 R10, RZ, RZ, 0x1 ;  /* 0x00000001ff0a7424 */ /* 0x001fe200078e00ff */
[----:B------:R-:W0:Y:S04]  /*2940*/  LDS.64 R18, [R8+-0x8] ;  /* 0xfffff80008127984 */ /* 0x000e280000000a00 */
[----:B------:R-:W2:Y:S01]  /*2950*/  LDS.64 R20, [R20] ;  /* 0x0000000014147984 */ /* 0x000ea20000000a00 */
        /* <DEDUP_REMOVED lines=15> */
.L_x_310:
[----:B------:R-:W-:Y:S05]  /*2a50*/  BSYNC.RECONVERGENT B1 ;  /* 0x0000000000017941 */ /* 0x000fea0003800200 */
.L_x_309:
[C---:B------:R-:W-:Y:S01]  /*2a60*/  IMAD R4, R12.reuse, 0x8, R3 ;  /* 0x000000080c047824 */ /* 0x040fe200078e0203 */
[----:B------:R-:W-:Y:S01]  /*2a70*/  LDS.64 R10, [R8] ;  /* 0x00000000080a7984 */ /* 0x000fe20000000a00 */
[----:B-1----:R-:W-:-:S03]  /*2a80*/  LEA R17, R12, R0, 0x3 ;  /* 0x000000000c117211 */ /* 0x002fc600078e18ff */
[----:B------:R-:W0:Y:S02]  /*2a90*/  LDS.64 R14, [R4+-0x8] ;  /* 0xfffff800040e7984 */ /* 0x000e240000000a00 */
[----:B0-----:R-:W-:-:S07]  /*2aa0*/  DFMA R10, R14, -R30, R10 ;  /* 0x8000001e0e0a722b */ /* 0x001fce000000000a */
[----:B------:R-:W-:Y:S04]  /*2ab0*/  STS.64 [R8], R10 ;  /* 0x0000000a08007388 */ /* 0x000fe80000000a00 */
[----:B------:R-:W-:Y:S04]  /*2ac0*/  LDS.64 R12, [R17] ;  /* 0x00000000110c7984 */ /* 0x000fe80000000a00 */
[----:B------:R-:W0:Y:S02]  /*2ad0*/  LDS.64 R14, [R17+-0x8] ;  /* 0xfffff800110e7984 */ /* 0x000e240000000a00 */
[----:B0-----:R-:W-:-:S07]  /*2ae0*/  DFMA R12, R14, -R30, R12 ;  /* 0x8000001e0e0c722b */ /* 0x001fce000000000c */
[----:B------:R2:W-:Y:S04]  /*2af0*/  STS.64 [R17], R12 ;  /* 0x0000000c11007388 */ /* 0x0005e80000000a00 */
.L_x_276:
[----:B0-----:R-:W0:Y:S01]  /*2b00*/  LDS.64 R18, [R3+-0x8] ;  /* 0xfffff80003127984 */ /* 0x001e220000000a00 */
[----:B------:R-:W3:Y:S01]  /*2b10*/  LDC R15, c[0x0][0x398] ;  /* 0x0000e600ff0f7b82 */ /* 0x000ee20000000800 */
[----:B-1----:R-:W-:Y:S01]  /*2b20*/  IMAD.MOV.U32 R10, RZ, RZ, 0x1 ;  /* 0x00000001ff0a7424 */ /* 0x002fe200078e00ff */
[----:B------:R-:W-:Y:S01]  /*2b30*/  BSSY.RECONVERGENT B1, `(.L_x_311) ;  /* 0x0000013000017945 */ /* 0x000fe20003800200 */
[C---:B---3--:R-:W-:Y:S01]  /*2b40*/  IMAD R8, R15.reuse, 0x8, R0 ;  /* 0x000000080f087824 */ /* 0x048fe200078e0200 */
[----:B------:R-:W-:-:S04]  /*2b50*/  ISETP.GE.AND P1, PT, R15, 0x2, PT ;  /* 0x000000020f00780c */ /* 0x000fc80003f26270 */
[----:B------:R-:W1:Y:S01]  /*2b60*/  LDS.64 R20, [R8+-0x8] ;  /* 0xfffff80008147984 */ /* 0x000e620000000a00 */
[----:B0-----:R-:W2:Y:S02]  /*2b70*/  MUFU.RCP64H R11, R19 ;  /* 0x00000013000b7308 */ /* 0x001ea40000001800 */
[----:B--2---:R-:W-:-:S08]  /*2b80*/  DFMA R12, -R18, R10, 1 ;  /* 0x3ff00000120c742b */ /* 0x004fd0000000010a */
        /* <DEDUP_REMOVED lines=13> */
.L_x_312:
[----:B------:R-:W-:Y:S05]  /*2c60*/  BSYNC.RECONVERGENT B1 ;  /* 0x0000000000017941 */ /* 0x000fea0003800200 */
.L_x_311:
[----:B------:R-:W0:Y:S02]  /*2c70*/  LDC R16, c[0x0][0x398] ;  /* 0x0000e600ff107b82 */ /* 0x000e240000000800 */
[----:B0-----:R-:W-:-:S05]  /*2c80*/  IMAD R11, R16, 0x8, R8 ;  /* 0x00000008100b7824 */ /* 0x001fca00078e0208 */
[----:B------:R0:W-:Y:S01]  /*2c90*/  STS.64 [R11+-0x8], R30 ;  /* 0xfffff81e0b007388 */ /* 0x0001e20000000a00 */
[----:B------:R-:W-:Y:S05]  /*2ca0*/  @!P1 BRA `(.L_x_313) ;  /* 0x0000001800749947 */ /* 0x000fea0003800000 */
[C---:B------:R-:W-:Y:S01]  /*2cb0*/  VIADD R13, R16.reuse, 0xfffffffe ;  /* 0xfffffffe100d7836 */ /* 0x040fe20000000000 */
[----:B------:R-:W-:Y:S01]  /*2cc0*/  IADD3 R10, PT, PT, R16, -0x1, RZ ;  /* 0xffffffff100a7810 */ /* 0x000fe20007ffe0ff */
[----:B------:R-:W-:Y:S02]  /*2cd0*/  IMAD.MOV.U32 R14, RZ, RZ, R30 ;  /* 0x000000ffff0e7224 */ /* 0x000fe400078e001e */
[----:B------:R-:W-:Y:S01]  /*2ce0*/  IMAD.MOV.U32 R15, RZ, RZ, R31 ;  /* 0x000000ffff0f7224 */ /* 0x000fe200078e001f */
[----:B------:R-:W-:Y:S02]  /*2cf0*/  ISETP.GE.U32.AND P0, PT, R13, 0x7, PT ;  /* 0x000000070d00780c */ /* 0x000fe40003f06070 */
[----:B------:R-:W-:-:S11]  /*2d00*/  LOP3.LUT R12, R10, 0x7, RZ, 0xc0, !PT ;  /* 0x000000070a0c7812 */ /* 0x000fd600078ec0ff */
[----:B------:R-:W-:Y:S05]  /*2d10*/  @!P0 BRA `(.L_x_314) ;  /* 0x0000000c004c8947 */ /* 0x000fea0003800000 */
[----:B------:R-:W1:Y:S01]  /*2d20*/  LDC R13, c[0x0][0x398] ;  /* 0x0000e600ff0d7b82 */ /* 0x000e620000000800 */
[----:B------:R-:W-:Y:S01]  /*2d30*/  IMAD R6, R9, 0x28, RZ ;  /* 0x0000002809067824 */ /* 0x000fe200078e02ff */
[----:B------:R-:W-:-:S03]  /*2d40*/  LOP3.LUT R24, R10, 0xfffffff8, RZ, 0xc0, !PT ;  /* 0xfffffff80a187812 */ /* 0x000fc600078ec0ff */
[C---:B------:R-:W-:Y:S01]  /*2d50*/  VIADD R4, R6.reuse, 0x20 ;  /* 0x0000002006047836 */ /* 0x040fe20000000000 */
[C---:B------:R-:W-:Y:S01]  /*2d60*/  IADD3 R17, PT, PT, R6.reuse, 0x10, RZ ;  /* 0x0000001006117810 */ /* 0x040fe20007ffe0ff */
[C---:B0-----:R-:W-:Y:S02]  /*2d70*/  VIADD R11, R6.reuse, 0x18 ;  /* 0x00000018060b7836 */ /* 0x041fe40000000000 */
[----:B------:R-:W-:Y:S02]  /*2d80*/  VIADD R6, R6, 0x28 ;  /* 0x0000002806067836 */ /* 0x000fe40000000000 */
[-CC-:B------:R-:W-:Y:S02]  /*2d90*/  IMAD R17, R17, R16.reuse, R7.reuse ;  /* 0x0000001011117224 */ /* 0x180fe400078e0207 */
[-CC-:B------:R-:W-:Y:S02]  /*2da0*/  IMAD R4, R4, R16.reuse, R7.reuse ;  /* 0x0000001004047224 */ /* 0x180fe400078e0207 */
[-CC-:B------:R-:W-:Y:S01]  /*2db0*/  IMAD R11, R11, R16.reuse, R7.reuse ;  /* 0x000000100b0b7224 */ /* 0x180fe200078e0207 */
[----:B------:R-:W-:Y:S01]  /*2dc0*/  IADD3 R27, PT, PT, R17, -0x20, RZ ;  /* 0xffffffe0111b7810 */ /* 0x000fe20007ffe0ff */
[----:B------:R-:W-:-:S02]  /*2dd0*/  IMAD R6, R6, R16, R7 ;  /* 0x0000001006067224 */ /* 0x000fc400078e0207 */
[----:B------:R-:W-:Y:S02]  /*2de0*/  IMAD.MOV R24, RZ, RZ, -R24 ;  /* 0x000000ffff187224 */ /* 0x000fe400078e0a18 */
[----:B------:R-:W-:Y:S02]  /*2df0*/  VIADD R25, R4, 0xffffffe0 ;  /* 0xffffffe004197836 */ /* 0x000fe40000000000 */
[----:B------:R-:W-:Y:S02]  /*2e00*/  VIADD R26, R11, 0xffffffe0 ;  /* 0xffffffe00b1a7836 */ /* 0x000fe40000000000 */
[----:B------:R-:W-:-:S07]  /*2e10*/  VIADD R28, R6, 0xffffffe0 ;  /* 0xffffffe0061c7836 */ /* 0x000fce0000000000 */
.L_x_331:
[----:B------:R-:W0:Y:S01]  /*2e20*/  LDS.64 R18, [R27+0x10] ;  /* 0x000010001b127984 */ /* 0x000e220000000a00 */
[----:B------:R-:W-:Y:S01]  /*2e30*/  IMAD.MOV.U32 R16, RZ, RZ, 0x1 ;  /* 0x00000001ff107424 */ /* 0x000fe200078e00ff */
[----:B------:R-:W-:Y:S02]  /*2e40*/  BSSY.RECONVERGENT B1, `(.L_x_315) ;  /* 0x0000013000017945 */ /* 0x000fe40003800200 */
[----:B------:R-:W-:Y:S04]  /*2e50*/  LDS.64 R30, [R25+0x10] ;  /* 0x00001000191e7984 */ /* 0x000fe80000000a00 */
[----:B------:R-:W2:Y:S01]  /*2e60*/  LDS.64 R20, [R26+0x10] ;  /* 0x000010001a147984 */ /* 0x000ea20000000a00 */
[----:B0-----:R-:W0:Y:S01]  /*2e70*/  MUFU.RCP64H R17, R19 ;  /* 0x0000001300117308 */ /* 0x001e220000001800 */
[----:B--2---:R-:W-:-:S02]  /*2e80*/  DFMA R20, -R20, R14, R30 ;  /* 0x0000000e1414722b */ /* 0x004fc4000000011e */
        /* <DEDUP_REMOVED lines=14> */
.L_x_316:
[----:B------:R-:W-:Y:S05]  /*2f70*/  BSYNC.RECONVERGENT B1 ;  /* 0x0000000000017941 */ /* 0x000fea0003800200 */
.L_x_315:
[----:B------:R-:W-:Y:S01]  /*2f80*/  STS.64 [R28+0x10], R30 ;  /* 0x0000101e1c007388 */ /* 0x000fe20000000a00 */
[----:B------:R-:W-:Y:S01]  /*2f90*/  IMAD.MOV.U32 R14, RZ, RZ, 0x1 ;  /* 0x00000001ff0e7424 */ /* 0x000fe200078e00ff */
[----:B------:R-:W-:Y:S02]  /*2fa0*/  BSSY.RECONVERGENT B1, `(.L_x_317) ;  /* 0x0000014000017945 */ /* 0x000fe40003800200 */
[----:B------:R-:W0:Y:S04]  /*2fb0*/  LDS.64 R18, [R27+0x8] ;  /* 0x000008001b127984 */ /* 0x000e280000000a00 */
        /* <DEDUP_REMOVED lines=18> */
.L_x_318:
[----:B------:R-:W-:Y:S05]  /*30e0*/  BSYNC.RECONVERGENT B1 ;  /* 0x0000000000017941 */ /* 0x000fea0003800200 */
.L_x_317:
[----:B------:R-:W-:Y:S01]  /*30f0*/  STS.64 [R28+0x8], R30 ;  /* 0x0000081e1c007388 */ /* 0x000fe20000000a00 */
[----:B------:R-:W-:Y:S01]  /*3100*/  IMAD.MOV.U32 R14, RZ, RZ, 0x1 ;  /* 0x00000001ff0e7424 */ /* 0x000fe200078e00ff */
[----:B------:R-:W-:Y:S02]  /*3110*/  BSSY.RECONVERGENT B1, `(.L_x_319) ;  /* 0x0000014000017945 */ /* 0x000fe40003800200 */
[----:B------:R-:W0:Y:S04]  /*3120*/  LDS.64 R18, [R27] ;  /* 0x000000001b127984 */ /* 0x000e280000000a00 */
[----:B------:R-:W-:Y:S04]  /*3130*/  LDS.64 R22, [R25] ;  /* 0x0000000019167984 */ /* 0x000fe80000000a00 */
[----:B------:R-:W2:Y:S01]  /*3140*/  LDS.64 R20, [R26] ;  /* 0x000000001a147984 */ /* 0x000ea20000000a00 */
        /* <DEDUP_REMOVED lines=16> */
.L_x_320:
[----:B------:R-:W-:Y:S05]  /*3250*/  BSYNC.RECONVERGENT B1 ;  /* 0x0000000000017941 */ /* 0x000fea0003800200 */
.L_x_319:
[----:B------:R-:W-:Y:S01]  /*3260*/  STS.64 [R28], R30 ;  /* 0x0000001e1c007388 */ /* 0x000fe20000000a00 */
[----:B------:R-:W-:Y:S01]  /*3270*/  MOV R14, 0x1 ;  /* 0x00000001000e7802 */ /* 0x000fe20000000f00 */
[----:B------:R-:W-:Y:S02]  /*3280*/  BSSY.RECONVERGENT B1, `(.L_x_321) ;  /* 0x0000014000017945 */ /* 0x000fe40003800200 */
[----:B------:R-:W0:Y:S04]  /*3290*/  LDS.64 R18, [R27+-0x8] ;  /* 0xfffff8001b127984 */ /* 0x000e280000000a00 */
[----:B------:R-:W-:Y:S04]  /*32a0*/  LDS.64 R22, [R25+-0x8] ;  /* 0xfffff80019167984 */ /* 0x000fe80000000a00 */
[----:B------:R-:W2:Y:S01]  /*32b0*/  LDS.64 R20, [R26+-0x8] ;  /* 0xfffff8001a147984 */ /* 0x000ea20000000a00 */
        /* <DEDUP_REMOVED lines=16> */
.L_x_322:
[----:B------:R-:W-:Y:S05]  /*33c0*/  BSYNC.RECONVERGENT B1 ;  /* 0x0000000000017941 */ /* 0x000fea0003800200 */
.L_x_321:
[----:B------:R-:W-:Y:S01]  /*33d0*/  STS.64 [R28+-0x8], R30 ;  /* 0xfffff81e1c007388 */ /* 0x000fe20000000a00 */
[----:B------:R-:W-:Y:S01]  /*33e0*/  IMAD.MOV.U32 R14, RZ, RZ, 0x1 ;  /* 0x00000001ff0e7424 */ /* 0x000fe200078e00ff */
        /* <DEDUP_REMOVED lines=20> */
.L_x_324:
[----:B------:R-:W-:Y:S05]  /*3530*/  BSYNC.RECONVERGENT B1 ;  /* 0x0000000000017941 */ /* 0x000fea0003800200 */
.L_x_323:
        /* <DEDUP_REMOVED lines=22> */
.L_x_326:
[----:B------:R-:W-:Y:S05]  /*36a0*/  BSYNC.RECONVERGENT B1 ;  /* 0x0000000000017941 */ /* 0x000fea0003800200 */
.L_x_325:
        /* <DEDUP_REMOVED lines=22> */
.L_x_328:
[----:B------:R-:W-:Y:S05]  /*3810*/  BSYNC.RECONVERGENT B1 ;  /* 0x0000000000017941 */ /* 0x000fea0003800200 */
.L_x_327:
        /* <DEDUP_REMOVED lines=22> */
.L_x_330:
[----:B------:R-:W-:Y:S05]  /*3980*/  BSYNC.RECONVERGENT B1 ;  /* 0x0000000000017941 */ /* 0x000fea0003800200 */
.L_x_329:
[----:B------:R-:W-:Y:S01]  /*3990*/  IADD3 R24, PT, PT, R24, 0x8, RZ ;  /* 0x0000000818187810 */ /* 0x000fe20007ffe0ff */
[----:B------:R0:W-:Y:S01]  /*39a0*/  STS.64 [R28+-0x28], R30 ;  /* 0xffffd81e1c007388 */ /* 0x0001e20000000a00 */
[----:B-1----:R-:W-:Y:S01]  /*39b0*/  VIADD R13, R13, 0xfffffff8 ;  /* 0xfffffff80d0d7836 */ /* 0x002fe20000000000 */
[----:B------:R-:W-:Y:S01]  /*39c0*/  MOV R14, R30 ;  /* 0x0000001e000e7202 */ /* 0x000fe20000000f00 */
[----:B------:R-:W-:Y:S01]  /*39d0*/  VIADD R25, R25, 0xffffffc0 ;  /* 0xffffffc019197836 */ /* 0x000fe20000000000 */
[----:B------:R-:W-:Y:S01]  /*39e0*/  ISETP.NE.AND P0, PT, R24, RZ, PT ;  /* 0x000000ff1800720c */ /* 0x000fe20003f05270 */
[----:B------:R-:W-:Y:S02]  /*39f0*/  VIADD R26, R26, 0xffffffc0 ;  /* 0xffffffc01a1a7836 */ /* 0x000fe40000000000 */
[----:B------:R-:W-:Y:S02]  /*3a00*/  VIADD R27, R27, 0xffffffc0 ;  /* 0xffffffc01b1b7836 */ /* 0x000fe40000000000 */
[----:B------:R-:W-:-:S02]  /*3a10*/  IMAD.MOV.U32 R15, RZ, RZ, R31 ;  /* 0x000000ffff0f7224 */ /* 0x000fc400078e001f */
[----:B0-----:R-:W-:-:S06]  /*3a20*/  VIADD R28, R28, 0xffffffc0 ;  /* 0xffffffc01c1c7836 */ /* 0x001fcc0000000000 */
[----:B------:R-:W-:Y:S05]  /*3a30*/  @P0 BRA `(.L_x_331) ;  /* 0xfffffff000f80947 */ /* 0x000fea000383ffff */
[----:B------:R-:W-:-:S07]  /*3a40*/  VIADD R13, R13, 0xfffffffe ;  /* 0xfffffffe0d0d7836 */ /* 0x000fce0000000000 */
.L_x_314:
[----:B------:R-:W-:-:S13]  /*3a50*/  ISETP.NE.AND P0, PT, R12, RZ, PT ;  /* 0x000000ff0c00720c */ /* 0x000fda0003f05270 */
[----:B------:R-:W-:Y:S05]  /*3a60*/  @!P0 BRA `(.L_x_313) ;  /* 0x0000000c00048947 */ /* 0x000fea0003800000 */
[----:B------:R-:W-:Y:S02]  /*3a70*/  ISETP.GE.U32.AND P0, PT, R12, 0x4, PT ;  /* 0x000000040c00780c */ /* 0x000fe40003f06070 */
[----:B------:R-:W-:-:S11]  /*3a80*/  LOP3.LUT R12, R10, 0x3, RZ, 0xc0, !PT ;  /* 0x000000030a0c7812 */ /* 0x000fd600078ec0ff */
[----:B------:R-:W-:Y:S05]  /*3a90*/  @!P0 BRA `(.L_x_332) ;  /* 0x00000004008c8947 */ /* 0x000fea0003800000 */
[C---:B------:R-:W-:Y:S01]  /*3aa0*/  IMAD R25, R13.reuse, 0x8, R5 ;  /* 0x000000080d197824 */ /* 0x040fe200078e0205 */
[C---:B------:R-:W-:Y:S01]  /*3ab0*/  LEA R27, R13.reuse, R0, 0x3 ;  /* 0x000000000d1b7211 */ /* 0x040fe200078e18ff */
[----:B------:R-:W-:Y:S01]  /*3ac0*/  IMAD R26, R13, 0x8, R3 ;  /* 0x000000080d1a7824 */ /* 0x000fe200078e0203 */
[----:B------:R-:W-:Y:S01]  /*3ad0*/  BSSY.RECONVERGENT B1, `(.L_x_333) ;  /* 0x0000015000017945 */ /* 0x000fe20003800200 */
[----:B------:R-:W-:Y:S01]  /*3ae0*/  IMAD.MOV.U32 R22, RZ, RZ, 0x1 ;  /* 0x00000001ff167424 */ /* 0x000fe200078e00ff */
[----:B------:R-:W1:Y:S04]  /*3af0*/  LDS.64 R18, [R25] ;  /* 0x0000000019127984 */ /* 0x000e680000000a00 */
[----:B------:R-:W-:Y:S04]  /*3b00*/  LDS.64 R28, [R27] ;  /* 0x000000001b1c7984 */ /* 0x000fe80000000a00 */
[----:B------:R-:W2:Y:S01]  /*3b10*/  LDS.64 R20, [R26] ;  /* 0x000000001a147984 */ /* 0x000ea20000000a00 */
[----:B-1----:R-:W1:Y:S01]  /*3b20*/  MUFU.RCP64H R23, R19 ;  /* 0x0000001300177308 */ /* 0x002e620000001800 */
[----:B--2---:R-:W-:-:S02]  /*3b30*/  DFMA R20, -R20, R14, R28 ;  /* 0x0000000e1414722b */ /* 0x004fc4000000011c */
[----:B-1----:R-:W-:-:S08]  /*3b40*/  DFMA R16, -R18, R22, 1 ;  /* 0x3ff000001210742b */ /* 0x002fd00000000116 */
[----:B------:R-:W-:Y:S01]  /*3b50*/  FSETP.GEU.AND P1, PT, |R21|, 6.5827683646048100446e-37, PT ;  /* 0x036000001500780b */ /* 0x000fe20003f2e200 */
[----:B------:R-:W-:-:S08]  /*3b60*/  DFMA R16, R16, R16, R16 ;  /* 0x000000101010722b */ /* 0x000fd00000000010 */
[----:B------:R-:W-:-:S08]  /*3b70*/  DFMA R16, R22, R16, R22 ;  /* 0x000000101610722b */ /* 0x000fd00000000016 */
[----:B------:R-:W-:-:S08]  /*3b80*/  DFMA R22, -R18, R16, 1 ;  /* 0x3ff000001216742b */ /* 0x000fd00000000110 */
[----:B------:R-:W-:-:S08]  /*3b90*/  DFMA R22, R16, R22, R16 ;  /* 0x000000161016722b */ /* 0x000fd00000000010 */
[----:B0-----:R-:W-:-:S08]  /*3ba0*/  DMUL R30, R20, R22 ;  /* 0x00000016141e7228 */ /* 0x001fd00000000000 */
[----:B------:R-:W-:-:S08]  /*3bb0*/  DFMA R14, -R18, R30, R20 ;  /* 0x0000001e120e722b */ /* 0x000fd00000000114 */
[----:B------:R-:W-:-:S10]  /*3bc0*/  DFMA R30, R22, R14, R30 ;  /* 0x0000000e161e722b */ /* 0x000fd4000000001e */
[----:B------:R-:W-:-:S05]  /*3bd0*/  FFMA R4, RZ, R19, R31 ;  /* 0x00000013ff047223 */ /* 0x000fca000000001f */
[----:B------:R-:W-:-:S13]  /*3be0*/  FSETP.GT.AND P0, PT, |R4|, 1.469367938527859385e-39, PT ;  /* 0x001000000400780b */ /* 0x000fda0003f04200 */
[----:B------:R-:W-:Y:S05]  /*3bf0*/  @P0 BRA P1, `(.L_x_334) ;  /* 0x0000000000080947 */ /* 0x000fea0000800000 */
[----:B------:R-:W-:-:S07]  /*3c00*/  MOV R4, 0x3c20 ;  /* 0x00003c2000047802 */ /* 0x000fce0000000f00 */
[----:B------:R-:W-:Y:S05]  /*3c10*/  CALL.REL.NOINC `($__internal_1_$__cuda_sm20_div_rn_f64_full) ;  /* 0x0000001400647944 */ /* 0x000fea0003c00000 */
.L_x_334:
[----:B------:R-:W-:Y:S05]  /*3c20*/  BSYNC.RECONVERGENT B1 ;  /* 0x0000000000017941 */ /* 0x000fea0003800200 */
.L_x_333:
[----:B------:R-:W-:Y:S01]  /*3c30*/  IMAD R24, R13, 0x8, R8 ;  /* 0x000000080d187824 */ /* 0x000fe200078e0208 */
[----:B------:R-:W-:Y:S01]  /*3c40*/  BSSY.RECONVERGENT B1, `(.L_x_335) ;  /* 0x0000016000017945 */ /* 0x000fe20003800200 */
[----:B------:R-:W-:-:S03]  /*3c50*/  IMAD.MOV.U32 R16, RZ, RZ, 0x1 ;  /* 0x00000001ff107424 */ /* 0x000fc600078e00ff */
        /* <DEDUP_REMOVED lines=20> */
.L_x_336:
[----:B------:R-:W-:Y:S05]  /*3da0*/  BSYNC.RECONVERGENT B1 ;  /* 0x0000000000017941 */ /* 0x000fea0003800200 */
.L_x_335:
        /* <DEDUP_REMOVED lines=20> */
[----:B------:R-:W-:Y:S01]  /*3ef0*/  IMAD.MOV.U32 R20, RZ, RZ, R14 ;  /* 0x000000ffff147224 */ /* 0x000fe200078e000e */
[----:B------:R-:W-:Y:S01]  /*3f00*/  MOV R4, 0x3f30 ;  /* 0x00003f3000047802 */ /* 0x000fe20000000f00 */
[----:B------:R-:W-:-:S07]  /*3f10*/  IMAD.MOV.U32 R21, RZ, RZ, R15 ;  /* 0x000000ffff157224 */ /* 0x000fce00078e000f */
[----:B------:R-:W-:Y:S05]  /*3f20*/  CALL.REL.NOINC `($__internal_1_$__cuda_sm20_div_rn_f64_full) ;  /* 0x0000001000a07944 */ /* 0x000fea0003c00000 */
.L_x_338:
[----:B------:R-:W-:Y:S05]  /*3f30*/  BSYNC.RECONVERGENT B1 ;  /* 0x0000000000017941 */ /* 0x000fea0003800200 */
.L_x_337:
        /* <DEDUP_REMOVED lines=22> */
.L_x_340:
[----:B------:R-:W-:Y:S05]  /*40a0*/  BSYNC.RECONVERGENT B1 ;  /* 0x0000000000017941 */ /* 0x000fea0003800200 */
.L_x_339:
[----:B------:R1:W-:Y:S01]  /*40b0*/  STS.64 [R24+-0x18], R30 ;  /* 0xffffe81e18007388 */ /* 0x0003e20000000a00 */
[----:B------:R-:W-:-:S07]  /*40c0*/  VIADD R13, R13, 0xfffffffc ;  /* 0xfffffffc0d0d7836 */ /* 0x000fce0000000000 */
.L_x_332:
[----:B------:R-:W-:-:S13]  /*40d0*/  ISETP.NE.AND P0, PT, R12, RZ, PT ;  /* 0x000000ff0c00720c */ /* 0x000fda0003f05270 */
[----:B------:R-:W-:Y:S05]  /*40e0*/  @!P0 BRA `(.L_x_313) ;  /* 0x0000000400648947 */ /* 0x000fea0003800000 */
[----:B------:R-:W-:-:S13]  /*40f0*/  ISETP.NE.AND P0, PT, R12, 0x1, PT ;  /* 0x000000010c00780c */ /* 0x000fda0003f05270 */
[----:B------:R-:W-:Y:S05]  /*4100*/  @!P0 BRA `(.L_x_341) ;  /* 0x0000000000d88947 */ /* 0x000fea0003800000 */
[C---:B------:R-:W-:Y:S01]  /*4110*/  LEA R12, R13.reuse, R5, 0x3 ;  /* 0x000000050d0c7211 */ /* 0x040fe200078e18ff */
[C---:B------:R-:W-:Y:S01]  /*4120*/  IMAD R25, R13.reuse, 0x8, R0 ;  /* 0x000000080d197824 */ /* 0x040fe200078e0200 */
[----:B------:R-:W-:Y:S01]  /*4130*/  BSSY.RECONVERGENT B1, `(.L_x_342) ;  /* 0x000001a000017945 */ /* 0x000fe20003800200 */
[C---:B-1----:R-:W-:Y:S02]  /*4140*/  IMAD R24, R13.reuse, 0x8, R3 ;  /* 0x000000080d187824 */ /* 0x042fe400078e0203 */
[----:B------:R-:W1:Y:S01]  /*4150*/  LDS.64 R18, [R12] ;  /* 0x000000000c127984 */ /* 0x000e620000000a00 */
[----:B------:R-:W-:Y:S02]  /*4160*/  IMAD R26, R13, 0x8, R8 ;  /* 0x000000080d1a7824 */ /* 0x000fe400078e0208 */
[----:B------:R-:W-:Y:S01]  /*4170*/  IMAD.MOV.U32 R22, RZ, RZ, 0x1 ;  /* 0x00000001ff167424 */ /* 0x000fe200078e00ff */
[----:B------:R-:W-:Y:S04]  /*4180*/  LDS.64 R28, [R25] ;  /* 0x00000000191c7984 */ /* 0x000fe80000000a00 */
[----:B------:R-:W-:Y:S04]  /*4190*/  LDS.64 R14, [R24] ;  /* 0x00000000180e7984 */ /* 0x000fe80000000a00 */
[----:B------:R-:W2:Y:S01]  /*41a0*/  LDS.64 R16, [R26+0x8] ;  /* 0x000008001a107984 */ /* 0x000ea20000000a00 */
        /* <DEDUP_REMOVED lines=17> */
[----:B------:R-:W-:Y:S05]  /*42c0*/  CALL.REL.NOINC `($__internal_1_$__cuda_sm20_div_rn_f64_full) ;  /* 0x0000000c00b87944 */ /* 0x000fea0003c00000 */
.L_x_343:
[----:B------:R-:W-:Y:S05]  /*42d0*/  BSYNC.RECONVERGENT B1 ;  /* 0x0000000000017941 */ /* 0x000fea0003800200 */
.L_x_342:
[----:B------:R-:W-:Y:S01]  /*42e0*/  STS.64 [R26], R30 ;  /* 0x0000001e1a007388 */ /* 0x000fe20000000a00 */
        /* <DEDUP_REMOVED lines=21> */
.L_x_345:
[----:B------:R-:W-:Y:S05]  /*4440*/  BSYNC.RECONVERGENT B1 ;  /* 0x0000000000017941 */ /* 0x000fea0003800200 */
.L_x_344:
[----:B------:R2:W-:Y:S01]  /*4450*/  STS.64 [R26+-0x8], R30 ;  /* 0xfffff81e1a007388 */ /* 0x0005e20000000a00 */
[----:B------:R-:W-:-:S07]  /*4460*/  VIADD R13, R13, 0xfffffffe ;  /* 0xfffffffe0d0d7836 */ /* 0x000fce0000000000 */
.L_x_341:
[----:B------:R-:W-:-:S04]  /*4470*/  LOP3.LUT R10, R10, 0x1, RZ, 0xc0, !PT ;  /* 0x000000010a0a7812 */ /* 0x000fc800078ec0ff */
[----:B------:R-:W-:-:S13]  /*4480*/  ISETP.NE.U32.AND P0, PT, R10, 0x1, PT ;  /* 0x000000010a00780c */ /* 0x000fda0003f05070 */
[----:B------:R-:W-:Y:S05]  /*4490*/  @P0 BRA `(.L_x_313) ;  /* 0x0000000000780947 */ /* 0x000fea0003800000 */
[C---:B------:R-:W-:Y:S01]  /*44a0*/  LEA R18, R13.reuse, R5, 0x3 ;  /* 0x000000050d127211 */ /* 0x040fe200078e18ff */
[C---:B------:R-:W-:Y:S01]  /*44b0*/  IMAD R4, R13.reuse, 0x8, R0 ;  /* 0x000000080d047824 */ /* 0x040fe200078e0200 */
[----:B------:R-:W-:Y:S01]  /*44c0*/  MOV R16, 0x1 ;  /* 0x0000000100107802 */ /* 0x000fe20000000f00 */
[C---:B------:R-:W-:Y:S01]  /*44d0*/  IMAD R3, R13.reuse, 0x8, R3 ;  /* 0x000000080d037824 */ /* 0x040fe200078e0203 */
[----:B------:R-:W-:Y:S01]  /*44e0*/  BSSY.RECONVERGENT B1, `(.L_x_346) ;  /* 0x0000018000017945 */ /* 0x000fe20003800200 */
[----:B------:R-:W-:Y:S01]  /*44f0*/  IMAD R13, R13, 0x8, R8 ;  /* 0x000000080d0d7824 */ /* 0x000fe200078e0208 */
[----:B------:R-:W3:Y:S04]  /*4500*/  LDS.64 R18, [R18] ;  /* 0x0000000012127984 */ /* 0x000ee80000000a00 */
[----:B------:R-:W-:Y:S04]  /*4510*/  LDS.64 R4, [R4] ;  /* 0x0000000004047984 */ /* 0x000fe80000000a00 */
[----:B0-----:R-:W-:Y:S04]  /*4520*/  LDS.64 R10, [R3] ;  /* 0x00000000030a7984 */ /* 0x001fe80000000a00 */
[----:B------:R-:W0:Y:S01]  /*4530*/  LDS.64 R14, [R13+0x8] ;  /* 0x000008000d0e7984 */ /* 0x000e220000000a00 */
[----:B---3--:R-:W3:Y:S01]  /*4540*/  MUFU.RCP64H R17, R19 ;  /* 0x0000001300117308 */ /* 0x008ee20000001800 */
[----:B0-----:R-:W-:-:S02]  /*4550*/  DFMA R10, -R10, R14, R4 ;  /* 0x0000000e0a0a722b */ /* 0x001fc40000000104 */
[----:B---3--:R-:W-:-:S08]  /*4560*/  DFMA R20, -R18, R16, 1 ;  /* 0x3ff000001214742b */ /* 0x008fd00000000110 */
[----:B------:R-:W-:Y:S01]  /*4570*/  FSETP.GEU.AND P1, PT, |R11|, 6.5827683646048100446e-37, PT ;  /* 0x036000000b00780b */ /* 0x000fe20003f2e200 */
[----:B------:R-:W-:-:S08]  /*4580*/  DFMA R20, R20, R20, R20 ;  /* 0x000000141414722b */ /* 0x000fd00000000014 */
[----:B------:R-:W-:-:S08]  /*4590*/  DFMA R20, R16, R20, R16 ;  /* 0x000000141014722b */ /* 0x000fd00000000010 */
[----:B------:R-:W-:-:S08]  /*45a0*/  DFMA R16, -R18, R20, 1 ;  /* 0x3ff000001210742b */ /* 0x000fd00000000114 */
[----:B------:R-:W-:-:S08]  /*45b0*/  DFMA R16, R20, R16, R20 ;  /* 0x000000101410722b */ /* 0x000fd00000000014 */
[----:B-12---:R-:W-:-:S08]  /*45c0*/  DMUL R30, R10, R16 ;  /* 0x000000100a1e7228 */ /* 0x006fd00000000000 */
        /* <DEDUP_REMOVED lines=9> */
.L_x_347:
[----:B------:R-:W-:Y:S05]  /*4660*/  BSYNC.RECONVERGENT B1 ;  /* 0x0000000000017941 */ /* 0x000fea0003800200 */
.L_x_346:
[----:B------:R3:W-:Y:S02]  /*4670*/  STS.64 [R13], R30 ;  /* 0x0000001e0d007388 */ /* 0x0007e40000000a00 */
.L_x_313:
[----:B------:R-:W4:Y:S02]  /*4680*/  LDC R0, c[0x0][0x398] ;  /* 0x0000e600ff007b82 */ /* 0x000f240000000800 */
[----:B----4-:R-:W-:-:S13]  /*4690*/  ISETP.GE.AND P0, PT, R0, 0x1, PT ;  /* 0x000000010000780c */ /* 0x010fda0003f06270 */
[----:B------:R-:W-:Y:S05]  /*46a0*/  @!P0 EXIT ;  /* 0x000000000000894d */ /* 0x000fea0003800000 */
[----:B------:R-:W-:Y:S01]  /*46b0*/  ISETP.GE.U32.AND P0, PT, R0, 0x10, PT ;  /* 0x000000100000780c */ /* 0x000fe20003f06070 */
[----:B------:R-:W-:Y:S01]  /*46c0*/  IMAD R2, R2, R0, RZ ;  /* 0x0000000002027224 */ /* 0x000fe200078e02ff */
[----:B------:R-:W-:Y:S01]  /*46d0*/  LOP3.LUT R3, R0, 0xf, RZ, 0xc0, !PT ;  /* 0x0000000f00037812 */ /* 0x000fe200078ec0ff */
[----:B------:R-:W-:-:S03]  /*46e0*/  IMAD.MOV.U32 R33, RZ, RZ, RZ ;  /* 0x000000ffff217224 */ /* 0x000fc600078e00ff */
[----:B------:R-:W-:-:S07]  /*46f0*/  ISETP.NE.AND P1, PT, R3, RZ, PT ;  /* 0x000000ff0300720c */ /* 0x000fce0003f25270 */
[----:B------:R-:W-:Y:S06]  /*4700*/  @!P0 BRA `(.L_x_348) ;  /* 0x0000000400488947 */ /* 0x000fec0003800000 */
[----:B------:R-:W4:Y:S01]  /*4710*/  LDCU.64 UR4, c[0x0][0x380] ;  /* 0x00007000ff0477ac */ /* 0x000f220008000a00 */
[----:B------:R-:W-:Y:S01]  /*4720*/  MOV R4, 0x28 ;  /* 0x0000002800047802 */ /* 0x000fe20000000f00 */
[----:B------:R-:W-:Y:S01]  /*4730*/  IMAD.MOV.U32 R6, RZ, RZ, R2 ;  /* 0x000000ffff067224 */ /* 0x000fe200078e0002 */
[----:B------:R-:W-:-:S03]  /*4740*/  LOP3.LUT R33, R0, 0x7ffffff0, RZ, 0xc0, !PT ;  /* 0x7ffffff000217812 */ /* 0x000fc600078ec0ff */
[----:B------:R-:W-:Y:S02]  /*4750*/  IMAD R4, R9, R4, 0x20 ;  /* 0x0000002009047424 */ /* 0x000fe400078e0204 */
[----:B------:R-:W-:Y:S02]  /*4760*/  IMAD.MOV R34, RZ, RZ, -R33 ;  /* 0x000000ffff227224 */ /* 0x000fe400078e0a21 */
[----:B------:R-:W-:-:S04]  /*4770*/  IMAD R4, R4, R0, R7 ;  /* 0x0000000004047224 */ /* 0x000fc800078e0207 */
[----:B------:R-:W-:Y:S01]  /*4780*/  VIADD R32, R4, 0x40 ;  /* 0x0000004004207836 */ /* 0x000fe20000000000 */
[----:B----4-:R-:W-:-:S04]  /*4790*/  UIADD3 UR4, UP0, UPT, UR4, 0x40, URZ ;  /* 0x0000004004047890 */ /* 0x010fc8000ff1e0ff */
[----:B------:R-:W-:-:S12]  /*47a0*/  UIADD3.X UR5, UPT, UPT, URZ, UR5, URZ, UP0, !UPT ;  /* 0x00000005ff057290 */ /* 0x000fd800087fe4ff */
.L_x_349:
[----:B------:R-:W-:Y:S01]  /*47b0*/  MOV R4, UR4 ;  /* 0x0000000400047c02 */ /* 0x000fe20008000f00 */
[----:B------:R-:W-:Y:S01]  /*47c0*/  IMAD.U32 R5, RZ, RZ, UR5 ;  /* 0x00000005ff057e24 */ /* 0x000fe2000f8e00ff */
[----:B------:R-:W4:Y:S03]  /*47d0*/  LDS.64 R28, [R32+-0x40] ;  /* 0xffffc000201c7984 */ /* 0x000f260000000a00 */
[----:B------:R-:W-:Y:S01]  /*47e0*/  IMAD.WIDE R4, R6, 0x8, R4 ;  /* 0x0000000806047825 */ /* 0x000fe200078e0204 */
[----:B-1----:R-:W1:Y:S04]  /*47f0*/  LDS.64 R24, [R32+-0x38] ;  /* 0xffffc80020187984 */ /* 0x002e680000000a00 */
[----:B------:R-:W4:Y:S04]  /*4800*/  LDG.E.64 R20, desc[UR6][R4.64+-0x40] ;  /* 0xffffc00604147981 */ /* 0x000f28000c1e1b00 */
[----:B------:R-:W1:Y:S04]  /*4810*/  LDG.E.64 R22, desc[UR6][R4.64+-0x38] ;  /* 0xffffc80604167981 */ /* 0x000e68000c1e1b00 */
[----:B------:R-:W5:Y:S04]  /*4820*/  LDG.E.64 R14, desc[UR6][R4.64+-0x30] ;  /* 0xffffd006040e7981 */ /* 0x000f68000c1e1b00 */
[----:B--2---:R-:W2:Y:S04]  /*4830*/  LDG.E.64 R26, desc[UR6][R4.64+-0x28] ;  /* 0xffffd806041a7981 */ /* 0x004ea8000c1e1b00 */
[----:B0--3--:R-:W3:Y:S04]  /*4840*/  LDG.E.64 R30, desc[UR6][R4.64+-0x20] ;  /* 0xffffe006041e7981 */ /* 0x009ee8000c1e1b00 */
[----:B------:R-:W3:Y:S04]  /*4850*/  LDG.E.64 R12, desc[UR6][R4.64+-0x18] ;  /* 0xffffe806040c7981 */ /* 0x000ee8000c1e1b00 */
[----:B------:R-:W3:Y:S04]  /*4860*/  LDG.E.64 R10, desc[UR6][R4.64+-0x10] ;  /* 0xfffff006040a7981 */ /* 0x000ee8000c1e1b00 */
[----:B------:R-:W3:Y:S04]  /*4870*/  LDG.E.64 R16, desc[UR6][R4.64+-0x8] ;  /* 0xfffff80604107981 */ /* 0x000ee8000c1e1b00 */
[----:B------:R-:W3:Y:S04]  /*4880*/  LDG.E.64 R18, desc[UR6][R4.64] ;  /* 0x0000000604127981 */ /* 0x000ee8000c1e1b00 */
[----:B------:R-:W5:Y:S01]  /*4890*/  LDS.64 R36, [R32+-0x30] ;  /* 0xffffd00020247984 */ /* 0x000f620000000a00 */
[----:B----4-:R-:W-:-:S03]  /*48a0*/  DADD R28, R20, R28 ;  /* 0x00000000141c7229 */ /* 0x010fc6000000001c */
[----:B------:R-:W4:Y:S01]  /*48b0*/  LDG.E.64 R20, desc[UR6][R4.64+0x8] ;  /* 0x0000080604147981 */ /* 0x000f22000c1e1b00 */
[----:B-1----:R-:W-:-:S03]  /*48c0*/  DADD R24, R22, R24 ;  /* 0x0000000016187229 */ /* 0x002fc60000000018 */
[----:B------:R-:W4:Y:S01]  /*48d0*/  LDG.E.64 R22, desc[UR6][R4.64+0x10] ;  /* 0x0000100604167981 */ /* 0x000f22000c1e1b00 */
[----:B-----5:R-:W-:-:S03]  /*48e0*/  DADD R36, R14, R36 ;  /* 0x000000000e247229 */ /* 0x020fc60000000024 */
[----:B------:R-:W2:Y:S04]  /*48f0*/  LDS.64 R14, [R32+-0x28] ;  /* 0xffffd800200e7984 */ /* 0x000ea80000000a00 */
[----:B------:R0:W-:Y:S04]  /*4900*/  STG.E.64 desc[UR6][R4.64+-0x38], R24 ;  /* 0xffffc81804007986 */ /* 0x0001e8000c101b06 */
[----:B------:R-:W-:Y:S04]  /*4910*/  STG.E.64 desc[UR6][R4.64+-0x40], R28 ;  /* 0xffffc01c04007986 */ /* 0x000fe8000c101b06 */
[----:B------:R-:W3:Y:S04]  /*4920*/  LDS.64 R28, [R32+-0x20] ;  /* 0xffffe000201c7984 */ /* 0x000ee80000000a00 */
[----:B0-----:R-:W5:Y:S01]  /*4930*/  LDG.E.64 R24, desc[UR6][R4.64+0x18] ;  /* 0x0000180604187981 */ /* 0x001f62000c1e1b00 */
[----:B--2---:R-:W-:-:S03]  /*4940*/  DADD R14, R26, R14 ;  /* 0x000000001a0e7229 */ /* 0x004fc6000000000e */
[----:B------:R-:W2:Y:S01]  /*4950*/  LDG.E.64 R26, desc[UR6][R4.64+0x20] ;  /* 0x00002006041a7981 */ /* 0x000ea2000c1e1b00 */
[----:B---3--:R-:W-:-:S03]  /*4960*/  DADD R28, R30, R28 ;  /* 0x000000001e1c7229 */ /* 0x008fc6000000001c */
[----:B------:R-:W-:Y:S04]  /*4970*/  STG.E.64 desc[UR6][R4.64+-0x30], R36 ;  /* 0xffffd02404007986 */ /* 0x000fe8000c101b06 */
[----:B------:R-:W0:Y:S04]  /*4980*/  LDS.64 R30, [R32+-0x18] ;  /* 0xffffe800201e7984 */ /* 0x000e280000000a00 */
[----:B------:R1:W-:Y:S04]  /*4990*/  STG.E.64 desc[UR6][R4.64+-0x20], R28 ;  /* 0xffffe01c04007986 */ /* 0x0003e8000c101b06 */
[----:B------:R-:W3:Y:S04]  /*49a0*/  LDS.64 R36, [R32+-0x10] ;  /* 0xfffff00020247984 */ /* 0x000ee80000000a00 */
[----:B-1----:R-:W2:Y:S04]  /*49b0*/  LDG.E.64 R28, desc[UR6][R4.64+0x28] ;  /* 0x00002806041c7981 */ /* 0x002ea8000c1e1b00 */
[----:B------:R-:W-:Y:S04]  /*49c0*/  STG.E.64 desc[UR6][R4.64+-0x28], R14 ;  /* 0xffffd80e04007986 */ /* 0x000fe8000c101b06 */
[----:B------:R-:W1:Y:S01]  /*49d0*/  LDS.64 R14, [R32+-0x8] ;  /* 0xfffff800200e7984 */ /* 0x000e620000000a00 */
[----:B0-----:R-:W-:-:S03]  /*49e0*/  DADD R30, R12, R30 ;  /* 0x000000000c1e7229 */ /* 0x001fc6000000001e */
[----:B------:R-:W2:Y:S01]  /*49f0*/  LDG.E.64 R12, desc[UR6][R4.64+0x38] ;  /* 0x00003806040c7981 */ /* 0x000ea2000c1e1b00 */
[----:B---3--:R-:W-:-:S03]  /*4a00*/  DADD R36, R10, R36 ;  /* 0x000000000a247229 */ /* 0x008fc60000000024 */
[----:B------:R-:W3:Y:S01]  /*4a10*/  LDG.E.64 R10, desc[UR6][R4.64+0x30] ;  /* 0x00003006040a7981 */ /* 0x000ee2000c1e1b00 */
[----:B-1----:R-:W-:-:S03]  /*4a20*/  DADD R14, R16, R14 ;  /* 0x00000000100e7229 */ /* 0x002fc6000000000e */
[----:B------:R-:W0:Y:S02]  /*4a30*/  LDS.64 R16, [R32] ;  /* 0x0000000020107984 */ /* 0x000e240000000a00 */
[----:B0-----:R-:W-:Y:S02]  /*4a40*/  DADD R16, R18, R16 ;  /* 0x0000000012107229 */ /* 0x001fe40000000010 */
[----:B------:R-:W4:Y:S02]  /*4a50*/  LDS.64 R18, [R32+0x8] ;  /* 0x0000080020127984 */ /* 0x000f240000000a00 */
[----:B----4-:R-:W-:Y:S02]  /*4a60*/  DADD R18, R20, R18 ;  /* 0x0000000014127229 */ /* 0x010fe40000000012 */
[----:B------:R-:W0:Y:S02]  /*4a70*/  LDS.64 R20, [R32+0x10] ;  /* 0x0000100020147984 */ /* 0x000e240000000a00 */
[----:B0-----:R-:W-:-:S02]  /*4a80*/  DADD R20, R22, R20 ;  /* 0x0000000016147229 */ /* 0x001fc40000000014 */
[----:B------:R-:W5:Y:S02]  /*4a90*/  LDS.64 R22, [R32+0x18] ;  /* 0x0000180020167984 */ /* 0x000f640000000a00 */
[----:B-----5:R-:W-:Y:S02]  /*4aa0*/  DADD R22, R24, R22 ;  /* 0x0000000018167229 */ /* 0x020fe40000000016 */
[----:B------:R-:W2:Y:S02]  /*4ab0*/  LDS.64 R24, [R32+0x20] ;  /* 0x0000200020187984 */ /* 0x000ea40000000a00 */
[----:B--2---:R-:W-:Y:S02]  /*4ac0*/  DADD R24, R26, R24 ;  /* 0x000000001a187229 */ /* 0x004fe40000000018 */
[----:B------:R-:W0:Y:S04]  /*4ad0*/  LDS.64 R26, [R32+0x28] ;  /* 0x00002800201a7984 */ /* 0x000e280000000a00 */
[----:B------:R-:W-:Y:S04]  /*4ae0*/  STG.E.64 desc[UR6][R4.64+-0x18], R30 ;  /* 0xffffe81e04007986 */ /* 0x000fe8000c101b06 */
[----:B------:R-:W1:Y:S01]  /*4af0*/  LDS.64 R30, [R32+0x38] ;  /* 0x00003800201e7984 */ /* 0x000e620000000a00 */
[----:B0-----:R-:W-:-:S03]  /*4b00*/  DADD R26, R28, R26 ;  /* 0x000000001c1a7229 */ /* 0x001fc6000000001a */
[----:B------:R-:W3:Y:S01]  /*4b10*/  LDS.64 R28, [R32+0x30] ;  /* 0x00003000201c7984 */ /* 0x000ee20000000a00 */
[----:B-1----:R-:W-:-:S03]  /*4b20*/  DADD R12, R12, R30 ;  /* 0x000000000c0c7229 */ /* 0x002fc6000000001e */
[----:B------:R4:W-:Y:S01]  /*4b30*/  STG.E.64 desc[UR6][R4.64+-0x10], R36 ;  /* 0xfffff02404007986 */ /* 0x0009e2000c101b06 */
[----:B------:R-:W-:-:S03]  /*4b40*/  VIADD R34, R34, 0x10 ;  /* 0x0000001022227836 */ /* 0x000fc60000000000 */
[----:B------:R4:W-:Y:S04]  /*4b50*/  STG.E.64 desc[UR6][R4.64+-0x8], R14 ;  /* 0xfffff80e04007986 */ /* 0x0009e8000c101b06 */
[----:B------:R4:W-:Y:S04]  /*4b60*/  STG.E.64 desc[UR6][R4.64], R16 ;  /* 0x0000001004007986 */ /* 0x0009e8000c101b06 */
[----:B------:R4:W-:Y:S04]  /*4b70*/  STG.E.64 desc[UR6][R4.64+0x8], R18 ;  /* 0x0000081204007986 */ /* 0x0009e8000c101b06 */
[----:B------:R4:W-:Y:S04]  /*4b80*/  STG.E.64 desc[UR6][R4.64+0x10], R20 ;  /* 0x0000101404007986 */ /* 0x0009e8000c101b06 */
[----:B------:R4:W-:Y:S04]  /*4b90*/  STG.E.64 desc[UR6][R4.64+0x18], R22 ;  /* 0x0000181604007986 */ /* 0x0009e8000c101b06 */
[----:B------:R4:W-:Y:S01]  /*4ba0*/  STG.E.64 desc[UR6][R4.64+0x20], R24 ;  /* 0x0000201804007986 */ /* 0x0009e2000c101b06 */
[----:B---3--:R-:W-:-:S03]  /*4bb0*/  DADD R10, R10, R28 ;  /* 0x000000000a0a7229 */ /* 0x008fc6000000001c */
[----:B------:R4:W-:Y:S04]  /*4bc0*/  STG.E.64 desc[UR6][R4.64+0x28], R26 ;  /* 0x0000281a04007986 */ /* 0x0009e8000c101b06 */
[----:B------:R4:W-:Y:S04]  /*4bd0*/  STG.E.64 desc[UR6][R4.64+0x38], R12 ;  /* 0x0000380c04007986 */ /* 0x0009e8000c101b06 */
[----:B------:R4:W-:Y:S01]  /*4be0*/  STG.E.64 desc[UR6][R4.64+0x30], R10 ;  /* 0x0000300a04007986 */ /* 0x0009e2000c101b06 */
[----:B------:R-:W-:Y:S01]  /*4bf0*/  ISETP.NE.AND P0, PT, R34, RZ, PT ;  /* 0x000000ff2200720c */ /* 0x000fe20003f05270 */
[----:B------:R-:W-:Y:S01]  /*4c00*/  VIADD R32, R32, 0x80 ;  /* 0x0000008020207836 */ /* 0x000fe20000000000 */
[----:B------:R-:W-:-:S11]  /*4c10*/  IADD3 R6, PT, PT, R6, 0x10, RZ ;  /* 0x0000001006067810 */ /* 0x000fd60007ffe0ff */
[----:B----4-:R-:W-:Y:S05]  /*4c20*/  @P0 BRA `(.L_x_349) ;  /* 0xfffffff800e00947 */ /* 0x010fea000383ffff */
.L_x_348:
[----:B------:R-:W-:Y:S05]  /*4c30*/  @!P1 EXIT ;  /* 0x000000000000994d */ /* 0x000fea0003800000 */
[----:B------:R-:W-:Y:S02]  /*4c40*/  ISETP.GE.U32.AND P0, PT, R3, 0x8, PT ;  /* 0x000000080300780c */ /* 0x000fe40003f06070 */
[----:B------:R-:W-:-:S04]  /*4c50*/  LOP3.LUT R6, R0, 0x7, RZ, 0xc0, !PT ;  /* 0x0000000700067812 */ /* 0x000fc800078ec0ff */
[----:B------:R-:W-:-:S07]  /*4c60*/  ISETP.NE.AND P1, PT, R6, RZ, PT ;  /* 0x000000ff0600720c */ /* 0x000fce0003f25270 */
[----:B------:R-:W-:Y:S06]  /*4c70*/  @!P0 BRA `(.L_x_350) ;  /* 0x0000000000948947 */ /* 0x000fec0003800000 */
[----:B------:R-:W4:Y:S01]  /*4c80*/  LDC.64 R34, c[0x0][0x380] ;  /* 0x0000e000ff227b82 */ /* 0x000f220000000a00 */
[----:B------:R-:W-:-:S04]  /*4c90*/  IMAD.IADD R3, R2, 0x1, R33 ;  /* 0x0000000102037824 */ /* 0x000fc800078e0221 */
[----:B----4-:R-:W-:-:S05]  /*4ca0*/  IMAD.WIDE R34, R3, 0x8, R34 ;  /* 0x0000000803227825 */ /* 0x010fca00078e0222 */
[----:B------:R-:W4:Y:S04]  /*4cb0*/  LDG.E.64 R4, desc[UR6][R34.64] ;  /* 0x0000000622047981 */ /* 0x000f28000c1e1b00 */
[----:B0-----:R-:W5:Y:S04]  /*4cc0*/  LDG.E.64 R10, desc[UR6][R34.64+0x8] ;  /* 0x00000806220a7981 */ /* 0x001f68000c1e1b00 */
[----:B---3--:R-:W3:Y:S04]  /*4cd0*/  LDG.E.64 R12, desc[UR6][R34.64+0x10] ;  /* 0x00001006220c7981 */ /* 0x008ee8000c1e1b00 */
[----:B------:R-:W3:Y:S04]  /*4ce0*/  LDG.E.64 R14, desc[UR6][R34.64+0x18] ;  /* 0x00001806220e7981 */ /* 0x000ee8000c1e1b00 */
[----:B------:R-:W3:Y:S04]  /*4cf0*/  LDG.E.64 R16, desc[UR6][R34.64+0x20] ;  /* 0x0000200622107981 */ /* 0x000ee8000c1e1b00 */
[----:B------:R-:W3:Y:S04]  /*4d00*/  LDG.E.64 R18, desc[UR6][R34.64+0x28] ;  /* 0x0000280622127981 */ /* 0x000ee8000c1e1b00 */
[----:B------:R-:W3:Y:S04]  /*4d10*/  LDG.E.64 R20, desc[UR6][R34.64+0x30] ;  /* 0x0000300622147981 */ /* 0x000ee8000c1e1b00 */
[----:B------:R-:W3:Y:S01]  /*4d20*/  LDG.E.64 R22, desc[UR6][R34.64+0x38] ;  /* 0x0000380622167981 */ /* 0x000ee2000c1e1b00 */
[----:B------:R-:W-:-:S02]  /*4d30*/  IMAD R3, R33, 0x8, R8 ;  /* 0x0000000821037824 */ /* 0x000fc400078e0208 */
[----:B------:R-:W-:-:S03]  /*4d40*/  VIADD R33, R33, 0x8 ;  /* 0x0000000821217836 */ /* 0x000fc60000000000 */
[----:B-1----:R-:W4:Y:S04]  /*4d50*/  LDS.64 R24, [R3] ;  /* 0x0000000003187984 */ /* 0x002f280000000a00 */
[----:B--2---:R-:W5:Y:S04]  /*4d60*/  LDS.64 R26, [R3+0x8] ;  /* 0x00000800031a7984 */ /* 0x004f680000000a00 */
[----:B------:R-:W3:Y:S04]  /*4d70*/  LDS.64 R28, [R3+0x10] ;  /* 0x00001000031c7984 */ /* 0x000ee80000000a00 */
[----:B------:R-:W0:Y:S01]  /*4d80*/  LDS.64 R30, [R3+0x18] ;  /* 0x00001800031e7984 */ /* 0x000e220000000a00 */
[----:B----4-:R-:W-:-:S03]  /*4d90*/  DADD R4, R4, R24 ;  /* 0x0000000004047229 */ /* 0x010fc60000000018 */
[----:B------:R-:W1:Y:S01]  /*4da0*/  LDS.64 R24, [R3+0x30] ;  /* 0x0000300003187984 */ /* 0x000e620000000a00 */
[----:B-----5:R-:W-:-:S03]  /*4db0*/  DADD R10, R10, R26 ;  /* 0x000000000a0a7229 */ /* 0x020fc6000000001a */
[----:B------:R-:W2:Y:S01]  /*4dc0*/  LDS.64 R26, [R3+0x20] ;  /* 0x00002000031a7984 */ /* 0x000ea20000000a00 */
[----:B---3--:R-:W-:-:S03]  /*4dd0*/  DADD R12, R12, R28 ;  /* 0x000000000c0c7229 */ /* 0x008fc6000000001c */
[----:B------:R-:W3:Y:S01]  /*4de0*/  LDS.64 R28, [R3+0x38] ;  /* 0x00003800031c7984 */ /* 0x000ee20000000a00 */
[----:B0-----:R-:W-:-:S03]  /*4df0*/  DADD R30, R14, R30 ;  /* 0x000000000e1e7229 */ /* 0x001fc6000000001e */
[----:B------:R-:W0:Y:S04]  /*4e00*/  LDS.64 R14, [R3+0x28] ;  /* 0x00002800030e7984 */ /* 0x000e280000000a00 */
[----:B------:R4:W-:Y:S04]  /*4e10*/  STG.E.64 desc[UR6][R34.64], R4 ;  /* 0x0000000422007986 */ /* 0x0009e8000c101b06 */
[----:B------:R4:W-:Y:S04]  /*4e20*/  STG.E.64 desc[UR6][R34.64+0x8], R10 ;  /* 0x0000080a22007986 */ /* 0x0009e8000c101b06 */
[----:B------:R4:W-:Y:S04]  /*4e30*/  STG.E.64 desc[UR6][R34.64+0x10], R12 ;  /* 0x0000100c22007986 */ /* 0x0009e8000c101b06 */
[----:B------:R4:W-:Y:S01]  /*4e40*/  STG.E.64 desc[UR6][R34.64+0x18], R30 ;  /* 0x0000181e22007986 */ /* 0x0009e2000c101b06 */
[----:B-1----:R-:W-:-:S02]  /*4e50*/  DADD R20, R20, R24 ;  /* 0x0000000014147229 */ /* 0x002fc40000000018 */
[----:B--2---:R-:W-:-:S05]  /*4e60*/  DADD R16, R16, R26 ;  /* 0x0000000010107229 */ /* 0x004fca000000001a */
[----:B------:R4:W-:Y:S01]  /*4e70*/  STG.E.64 desc[UR6][R34.64+0x30], R20 ;  /* 0x0000301422007986 */ /* 0x0009e2000c101b06 */
[----:B---3--:R-:W-:-:S03]  /*4e80*/  DADD R22, R22, R28 ;  /* 0x0000000016167229 */ /* 0x008fc6000000001c */
[----:B------:R4:W-:Y:S01]  /*4e90*/  STG.E.64 desc[UR6][R34.64+0x20], R16 ;  /* 0x0000201022007986 */ /* 0x0009e2000c101b06 */
[----:B0-----:R-:W-:-:S03]  /*4ea0*/  DADD R14, R18, R14 ;  /* 0x00000000120e7229 */ /* 0x001fc6000000000e */
[----:B------:R4:W-:Y:S04]  /*4eb0*/  STG.E.64 desc[UR6][R34.64+0x38], R22 ;  /* 0x0000381622007986 */ /* 0x0009e8000c101b06 */
[----:B------:R4:W-:Y:S04]  /*4ec0*/  STG.E.64 desc[UR6][R34.64+0x28], R14 ;  /* 0x0000280e22007986 */ /* 0x0009e8000c101b06 */
.L_x_350:
[----:B------:R-:W-:Y:S05]  /*4ed0*/  @!P1 EXIT ;  /* 0x000000000000994d */ /* 0x000fea0003800000 */
[----:B------:R-:W-:Y:S02]  /*4ee0*/  ISETP.GE.U32.AND P0, PT, R6, 0x4, PT ;  /* 0x000000040600780c */ /* 0x000fe40003f06070 */
[----:B------:R-:W-:-:S04]  /*4ef0*/  LOP3.LUT R3, R0, 0x3, RZ, 0xc0, !PT ;  /* 0x0000000300037812 */ /* 0x000fc800078ec0ff */
[----:B------:R-:W-:-:S07]  /*4f00*/  ISETP.NE.AND P1, PT, R3, RZ, PT ;  /* 0x000000ff0300720c */ /* 0x000fce0003f25270 */
[----:B------:R-:W-:Y:S06]  /*4f10*/  @!P0 BRA `(.L_x_351) ;  /* 0x0000000000548947 */ /* 0x000fec0003800000 */
[----:B----4-:R-:W4:Y:S01]  /*4f20*/  LDC.64 R4, c[0x0][0x380] ;  /* 0x0000e000ff047b82 */ /* 0x010f220000000a00 */
[----:B0-----:R-:W-:-:S05]  /*4f30*/  IADD3 R11, PT, PT, R2, R33, RZ ;  /* 0x00000021020b7210 */ /* 0x001fca0007ffe0ff */
[----:B----4-:R-:W-:-:S05]  /*4f40*/  IMAD.WIDE R4, R11, 0x8, R4 ;  /* 0x000000080b047825 */ /* 0x010fca00078e0204 */
[----:B------:R-:W4:Y:S04]  /*4f50*/  LDG.E.64 R14, desc[UR6][R4.64] ;  /* 0x00000006040e7981 */ /* 0x000f28000c1e1b00 */
[----:B------:R-:W5:Y:S04]  /*4f60*/  LDG.E.64 R16, desc[UR6][R4.64+0x8] ;  /* 0x0000080604107981 */ /* 0x000f68000c1e1b00 */
[----:B---3--:R-:W3:Y:S04]  /*4f70*/  LDG.E.64 R12, desc[UR6][R4.64+0x10] ;  /* 0x00001006040c7981 */ /* 0x008ee8000c1e1b00 */
[----:B------:R-:W2:Y:S01]  /*4f80*/  LDG.E.64 R10, desc[UR6][R4.64+0x18] ;  /* 0x00001806040a7981 */ /* 0x000ea2000c1e1b00 */
[----:B------:R-:W-:-:S02]  /*4f90*/  IMAD R8, R33, 0x8, R8 ;  /* 0x0000000821087824 */ /* 0x000fc400078e0208 */
[----:B------:R-:W-:-:S03]  /*4fa0*/  VIADD R33, R33, 0x4 ;  /* 0x0000000421217836 */ /* 0x000fc60000000000 */
[----:B------:R-:W4:Y:S04]  /*4fb0*/  LDS.64 R18, [R8] ;  /* 0x0000000008127984 */ /* 0x000f280000000a00 */
[----:B------:R-:W5:Y:S04]  /*4fc0*/  LDS.64 R20, [R8+0x8] ;  /* 0x0000080008147984 */ /* 0x000f680000000a00 */
[----:B------:R-:W3:Y:S04]  /*4fd0*/  LDS.64 R22, [R8+0x10] ;  /* 0x0000100008167984 */ /* 0x000ee80000000a00 */
[----:B-1----:R-:W2:Y:S01]  /*4fe0*/  LDS.64 R24, [R8+0x18] ;  /* 0x0000180008187984 */ /* 0x002ea20000000a00 */
[----:B----4-:R-:W-:-:S02]  /*4ff0*/  DADD R14, R18, R14 ;  /* 0x00000000120e7229 */ /* 0x010fc4000000000e */
[----:B-----5:R-:W-:-:S05]  /*5000*/  DADD R16, R20, R16 ;  /* 0x0000000014107229 */ /* 0x020fca0000000010 */
[----:B------:R0:W-:Y:S01]  /*5010*/  STG.E.64 desc[UR6][R4.64], R14 ;  /* 0x0000000e04007986 */ /* 0x0001e2000c101b06 */
[----:B---3--:R-:W-:-:S03]  /*5020*/  DADD R12, R22, R12 ;  /* 0x00000000160c7229 */ /* 0x008fc6000000000c */
[----:B------:R0:W-:Y:S01]  /*5030*/  STG.E.64 desc[UR6][R4.64+0x8], R16 ;  /* 0x0000081004007986 */ /* 0x0001e2000c101b06 */
[----:B--2---:R-:W-:-:S03]  /*5040*/  DADD R10, R24, R10 ;  /* 0x00000000180a7229 */ /* 0x004fc6000000000a */
[----:B------:R0:W-:Y:S04]  /*5050*/  STG.E.64 desc[UR6][R4.64+0x10], R12 ;  /* 0x0000100c04007986 */ /* 0x0001e8000c101b06 */
[----:B------:R0:W-:Y:S04]  /*5060*/  STG.E.64 desc[UR6][R4.64+0x18], R10 ;  /* 0x0000180a04007986 */ /* 0x0001e8000c101b06 */
.L_x_351:
[----:B------:R-:W-:Y:S05]  /*5070*/  @!P1 EXIT ;  /* 0x000000000000994d */ /* 0x000fea0003800000 */
[----:B0---4-:R-:W0:Y:S01]  /*5080*/  LDC.64 R10, c[0x0][0x380] ;  /* 0x0000e000ff0a7b82 */ /* 0x011e220000000a00 */
[----:B------:R-:W-:Y:S01]  /*5090*/  IMAD.MOV.U32 R4, RZ, RZ, 0x28 ;  /* 0x00000028ff047424 */ /* 0x000fe200078e00ff */
[----:B------:R-:W-:Y:S01]  /*50a0*/  SHF.L.U32 R5, R33, 0x3, RZ ;  /* 0x0000000321057819 */ /* 0x000fe200000006ff */
[----:B------:R-:W-:Y:S02]  /*50b0*/  IMAD.IADD R33, R2, 0x1, R33 ;  /* 0x0000000102217824 */ /* 0x000fe400078e0221 */
[----:B------:R-:W-:Y:S02]  /*50c0*/  IMAD R4, R9, R4, 0x20 ;  /* 0x0000002009047424 */ /* 0x000fe400078e0204 */
[----:B------:R-:W-:Y:S02]  /*50d0*/  IMAD.MOV R8, RZ, RZ, -R3 ;  /* 0x000000ffff087224 */ /* 0x000fe400078e0a03 */
[----:B------:R-:W-:-:S04]  /*50e0*/  IMAD R0, R4, R0, R5 ;  /* 0x0000000004007224 */ /* 0x000fc800078e0205 */
[----:B------:R-:W-:-:S07]  /*50f0*/  IMAD.IADD R0, R7, 0x1, R0 ;  /* 0x0000000107007824 */ /* 0x000fce00078e0200 */
.L_x_352:
[C---:B0---4-:R-:W-:Y:S01]  /*5100*/  IMAD.WIDE R2, R33.reuse, 0x8, R10 ;  /* 0x0000000821027825 */ /* 0x051fe200078e020a */
[----:B------:R0:W4:Y:S04]  /*5110*/  LDS.64 R6, [R0] ;  /* 0x0000000000067984 */ /* 0x0001280000000a00 */
[----:B------:R-:W4:Y:S01]  /*5120*/  LDG.E.64 R4, desc[UR6][R2.64] ;  /* 0x0000000602047981 */ /* 0x000f22000c1e1b00 */
[----:B------:R-:W-:Y:S01]  /*5130*/  IADD3 R8, PT, PT, R8, 0x1, RZ ;  /* 0x0000000108087810 */ /* 0x000fe20007ffe0ff */
[----:B------:R-:W-:Y:S02]  /*5140*/  VIADD R33, R33, 0x1 ;  /* 0x0000000121217836 */ /* 0x000fe40000000000 */
[----:B0-----:R-:W-:Y:S01]  /*5150*/  VIADD R0, R0, 0x8 ;  /* 0x0000000800007836 */ /* 0x001fe20000000000 */
[----:B------:R-:W-:Y:S01]  /*5160*/  ISETP.NE.AND P0, PT, R8, RZ, PT ;  /* 0x000000ff0800720c */ /* 0x000fe20003f05270 */
[----:B----4-:R-:W-:-:S07]  /*5170*/  DADD R4, R4, R6 ;  /* 0x0000000004047229 */ /* 0x010fce0000000006 */
[----:B------:R4:W-:Y:S05]  /*5180*/  STG.E.64 desc[UR6][R2.64], R4 ;  /* 0x0000000402007986 */ /* 0x0009ea000c101b06 */
[----:B------:R-:W-:Y:S05]  /*5190*/  @P0 BRA `(.L_x_352) ;  /* 0xfffffffc00d80947 */ /* 0x000fea000383ffff */
[----:B------:R-:W-:Y:S05]  /*51a0*/  EXIT ;  /* 0x000000000000794d */ /* 0x000fea0003800000 */
        .weak           $__internal_1_$__cuda_sm20_div_rn_f64_full
        .type           $__internal_1_$__cuda_sm20_div_rn_f64_full,@function
        .size           $__internal_1_$__cuda_sm20_div_rn_f64_full,(.L_x_368 - $__internal_1_$__cuda_sm20_div_rn_f64_full)
$__internal_1_$__cuda_sm20_div_rn_f64_full:
[C---:B------:R-:W-:Y:S01]  /*51b0*/  FSETP.GEU.AND P0, PT, |R19|.reuse, 1.469367938527859385e-39, PT ;  /* 0x001000001300780b */ /* 0x040fe20003f0e200 */
[----:B------:R-:W-:Y:S01]  /*51c0*/  BSSY.RECONVERGENT B0, `(.L_x_353) ;  /* 0x0000057000007945 */ /* 0x000fe20003800200 */
[----:B------:R-:W-:Y:S02]  /*51d0*/  LOP3.LUT R16, R19, 0x800fffff, RZ, 0xc0, !PT ;  /* 0x800fffff13107812 */ /* 0x000fe400078ec0ff */
[C---:B------:R-:W-:Y:S02]  /*51e0*/  FSETP.GEU.AND P3, PT, |R21|.reuse, 1.469367938527859385e-39, PT ;  /* 0x001000001500780b */ /* 0x040fe40003f6e200 */
[----:B------:R-:W-:Y:S01]  /*51f0*/  LOP3.LUT R17, R16, 0x3ff00000, RZ, 0xfc, !PT ;  /* 0x3ff0000010117812 */ /* 0x000fe200078efcff */
[----:B------:R-:W-:Y:S01]  /*5200*/  IMAD.MOV.U32 R16, RZ, RZ, R18 ;  /* 0x000000ffff107224 */ /* 0x000fe200078e0012 */
[----:B------:R-:W-:Y:S02]  /*5210*/  MOV R30, 0x1 ;  /* 0x00000001001e7802 */ /* 0x000fe40000000f00 */
[----:B------:R-:W-:-:S02]  /*5220*/  LOP3.LUT R6, R21, 0x7ff00000, RZ, 0xc0, !PT ;  /* 0x7ff0000015067812 */ /* 0x000fc400078ec0ff */
[----:B------:R-:W-:Y:S01]  /*5230*/  LOP3.LUT R11, R19, 0x7ff00000, RZ, 0xc0, !PT ;  /* 0x7ff00000130b7812 */ /* 0x000fe200078ec0ff */
[----:B------:R-:W-:-:S03]  /*5240*/  @!P0 DMUL R16, R18, 8.98846567431157953865e+307 ;  /* 0x7fe0000012108828 */ /* 0x000fc60000000000 */
[C---:B------:R-:W-:Y:S02]  /*5250*/  ISETP.GE.U32.AND P2, PT, R6.reuse, R11, PT ;  /* 0x0000000b0600720c */ /* 0x040fe40003f46070 */
[----:B------:R-:W-:Y:S01]  /*5260*/  @!P3 LOP3.LUT R15, R19, 0x7ff00000, RZ, 0xc0, !PT ;  /* 0x7ff00000130fb812 */ /* 0x000fe200078ec0ff */
[----:B------:R-:W0:Y:S03]  /*5270*/  MUFU.RCP64H R31, R17 ;  /* 0x00000011001f7308 */ /* 0x000e260000001800 */
[----:B------:R-:W-:Y:S01]  /*5280*/  @!P3 ISETP.GE.U32.AND P4, PT, R6, R15, PT ;  /* 0x0000000f0600b20c */ /* 0x000fe20003f86070 */
[----:B------:R-:W-:Y:S01]  /*5290*/  IMAD.MOV.U32 R15, RZ, RZ, 0x1ca00000 ;  /* 0x1ca00000ff0f7424 */ /* 0x000fe200078e00ff */
[----:B------:R-:W-:-:S04]  /*52a0*/  @!P0 LOP3.LUT R11, R17, 0x7ff00000, RZ, 0xc0, !PT ;  /* 0x7ff00000110b8812 */ /* 0x000fc800078ec0ff */
[C---:B------:R-:W-:Y:S02]  /*52b0*/  @!P3 SEL R29, R15.reuse, 0x63400000, !P4 ;  /* 0x634000000f1db807 */ /* 0x040fe40006000000 */
[----:B------:R-:W-:Y:S02]  /*52c0*/  SEL R15, R15, 0x63400000, !P2 ;  /* 0x634000000f0f7807 */ /* 0x000fe40005000000 */
[--C-:B------:R-:W-:Y:S02]  /*52d0*/  @!P3 LOP3.LUT R14, R29, 0x80000000, R21.reuse, 0xf8, !PT ;  /* 0x800000001d0eb812 */ /* 0x100fe400078ef815 */
[----:B------:R-:W-:Y:S01]  /*52e0*/  LOP3.LUT R15, R15, 0x800fffff, R21, 0xf8, !PT ;  /* 0x800fffff0f0f7812 */ /* 0x000fe200078ef815 */
[----:B0-----:R-:W-:Y:S01]  /*52f0*/  DFMA R22, R30, -R16, 1 ;  /* 0x3ff000001e16742b */ /* 0x001fe20000000810 */
[----:B------:R-:W-:-:S07]  /*5300*/  MOV R29, R6 ;  /* 0x00000006001d7202 */ /* 0x000fce0000000f00 */
[----:B------:R-:W-:-:S08]  /*5310*/  DFMA R22, R22, R22, R22 ;  /* 0x000000161616722b */ /* 0x000fd00000000016 */
[----:B------:R-:W-:Y:S01]  /*5320*/  DFMA R22, R30, R22, R30 ;  /* 0x000000161e16722b */ /* 0x000fe2000000001e */
[----:B------:R-:W-:Y:S01]  /*5330*/  @!P3 LOP3.LUT R31, R14, 0x100000, RZ, 0xfc, !PT ;  /* 0x001000000e1fb812 */ /* 0x000fe200078efcff */
[----:B------:R-:W-:Y:S02]  /*5340*/  IMAD.MOV.U32 R14, RZ, RZ, R20 ;  /* 0x000000ffff0e7224 */ /* 0x000fe400078e0014 */
[----:B------:R-:W-:-:S04]  /*5350*/  @!P3 IMAD.MOV.U32 R30, RZ, RZ, RZ ;  /* 0x000000ffff1eb224 */ /* 0x000fc800078e00ff */
[----:B------:R-:W-:Y:S02]  /*5360*/  DFMA R32, R22, -R16, 1 ;  /* 0x3ff000001620742b */ /* 0x000fe40000000810 */
[----:B------:R-:W-:-:S06]  /*5370*/  @!P3 DFMA R14, R14, 2, -R30 ;  /* 0x400000000e0eb82b */ /* 0x000fcc000000081e */
[----:B------:R-:W-:-:S04]  /*5380*/  DFMA R32, R22, R32, R22 ;  /* 0x000000201620722b */ /* 0x000fc80000000016 */
[----:B------:R-:W-:-:S04]  /*5390*/  @!P3 LOP3.LUT R29, R15, 0x7ff00000, RZ, 0xc0, !PT ;  /* 0x7ff000000f1db812 */ /* 0x000fc800078ec0ff */
[----:B------:R-:W-:-:S08]  /*53a0*/  DMUL R30, R32, R14 ;  /* 0x0000000e201e7228 */ /* 0x000fd00000000000 */
[----:B------:R-:W-:-:S08]  /*53b0*/  DFMA R22, R30, -R16, R14 ;  /* 0x800000101e16722b */ /* 0x000fd0000000000e */
[----:B------:R-:W-:Y:S01]  /*53c0*/  DFMA R22, R32, R22, R30 ;  /* 0x000000162016722b */ /* 0x000fe2000000001e */
[----:B------:R-:W-:-:S05]  /*53d0*/  VIADD R30, R29, 0xffffffff ;  /* 0xffffffff1d1e7836 */ /* 0x000fca0000000000 */
[----:B------:R-:W-:Y:S01]  /*53e0*/  ISETP.GT.U32.AND P0, PT, R30, 0x7feffffe, PT ;  /* 0x7feffffe1e00780c */ /* 0x000fe20003f04070 */
[----:B------:R-:W-:-:S05]  /*53f0*/  VIADD R30, R11, 0xffffffff ;  /* 0xffffffff0b1e7836 */ /* 0x000fca0000000000 */
[----:B------:R-:W-:-:S13]  /*5400*/  ISETP.GT.U32.OR P0, PT, R30, 0x7feffffe, P0 ;  /* 0x7feffffe1e00780c */ /* 0x000fda0000704470 */
[----:B------:R-:W-:Y:S05]  /*5410*/  @P0 BRA `(.L_x_354) ;  /* 0x0000000000700947 */ /* 0x000fea0003800000 */
[----:B------:R-:W-:Y:S01]  /*5420*/  LOP3.LUT R11, R19, 0x7ff00000, RZ, 0xc0, !PT ;  /* 0x7ff00000130b7812 */ /* 0x000fe200078ec0ff */
[----:B------:R-:W-:Y:S02]  /*5430*/  IMAD.MOV.U32 R20, RZ, RZ, 0x1ca00000 ;  /* 0x1ca00000ff147424 */ /* 0x000fe400078e00ff */
[----:B------:R-:W-:Y:S01]  /*5440*/  IMAD.MOV.U32 R32, RZ, RZ, RZ ;  /* 0x000000ffff207224 */ /* 0x000fe200078e00ff */
[CC--:B------:R-:W-:Y:S02]  /*5450*/  VIADDMNMX R21, R6.reuse, -R11.reuse, 0xb9600000, !PT ;  /* 0xb960000006157446 */ /* 0x0c0fe4000780090b */
[----:B------:R-:W-:Y:S02]  /*5460*/  ISETP.GE.U32.AND P0, PT, R6, R11, PT ;  /* 0x0000000b0600720c */ /* 0x000fe40003f06070 */
[----:B------:R-:W-:Y:S02]  /*5470*/  VIMNMX R21, PT, PT, R21, 0x46a00000, PT ;  /* 0x46a0000015157848 */ /* 0x000fe40003fe0100 */
[----:B------:R-:W-:-:S04]  /*5480*/  SEL R20, R20, 0x63400000, !P0 ;  /* 0x6340000014147807 */ /* 0x000fc80004000000 */
[----:B------:R-:W-:-:S05]  /*5490*/  IADD3 R20, PT, PT, -R20, R21, RZ ;  /* 0x0000001514147210 */ /* 0x000fca0007ffe1ff */
[----:B------:R-:W-:-:S06]  /*54a0*/  VIADD R33, R20, 0x7fe00000 ;  /* 0x7fe0000014217836 */ /* 0x000fcc0000000000 */
[----:B------:R-:W-:-:S10]  /*54b0*/  DMUL R30, R22, R32 ;  /* 0x00000020161e7228 */ /* 0x000fd40000000000 */
[----:B------:R-:W-:-:S13]  /*54c0*/  FSETP.GTU.AND P0, PT, |R31|, 1.469367938527859385e-39, PT ;  /* 0x001000001f00780b */ /* 0x000fda0003f0c200 */
[----:B------:R-:W-:Y:S05]  /*54d0*/  @P0 BRA `(.L_x_355) ;  /* 0x0000000000940947 */ /* 0x000fea0003800000 */
[----:B------:R-:W-:Y:S01]  /*54e0*/  DFMA R14, R22, -R16, R14 ;  /* 0x80000010160e722b */ /* 0x000fe2000000000e */
[----:B------:R-:W-:-:S09]  /*54f0*/  IMAD.MOV.U32 R32, RZ, RZ, RZ ;  /* 0x000000ffff207224 */ /* 0x000fd200078e00ff */
        /* <DEDUP_REMOVED lines=14> */
.L_x_354:
[----:B------:R-:W-:-:S14]  /*55e0*/  DSETP.NAN.AND P0, PT, R20, R20, PT ;  /* 0x000000141400722a */ /* 0x000fdc0003f08000 */
[----:B------:R-:W-:Y:S05]  /*55f0*/  @P0 BRA `(.L_x_356) ;  /* 0x0000000000440947 */ /* 0x000fea0003800000 */
[----:B------:R-:W-:-:S14]  /*5600*/  DSETP.NAN.AND P0, PT, R18, R18, PT ;  /* 0x000000121200722a */ /* 0x000fdc0003f08000 */
[----:B------:R-:W-:Y:S05]  /*5610*/  @P0 BRA `(.L_x_357) ;  /* 0x0000000000300947 */ /* 0x000fea0003800000 */
[----:B------:R-:W-:Y:S01]  /*5620*/  ISETP.NE.AND P0, PT, R29, R11, PT ;  /* 0x0000000b1d00720c */ /* 0x000fe20003f05270 */
[----:B------:R-:W-:Y:S02]  /*5630*/  IMAD.MOV.U32 R30, RZ, RZ, 0x0 ;  /* 0x00000000ff1e7424 */ /* 0x000fe400078e00ff */
[----:B------:R-:W-:-:S10]  /*5640*/  IMAD.MOV.U32 R31, RZ, RZ, -0x80000 ;  /* 0xfff80000ff1f7424 */ /* 0x000fd400078e00ff */
[----:B------:R-:W-:Y:S05]  /*5650*/  @!P0 BRA `(.L_x_355) ;  /* 0x0000000000348947 */ /* 0x000fea0003800000 */
[----:B------:R-:W-:Y:S02]  /*5660*/  ISETP.NE.AND P0, PT, R29, 0x7ff00000, PT ;  /* 0x7ff000001d00780c */ /* 0x000fe40003f05270 */
[----:B------:R-:W-:Y:S02]  /*5670*/  LOP3.LUT R31, R21, 0x80000000, R19, 0x48, !PT ;  /* 0x80000000151f7812 */ /* 0x000fe400078e4813 */
[----:B------:R-:W-:-:S13]  /*5680*/  ISETP.EQ.OR P0, PT, R11, RZ, !P0 ;  /* 0x000000ff0b00720c */ /* 0x000fda0004702670 */
[----:B------:R-:W-:Y:S02]  /*5690*/  @P0 LOP3.LUT R6, R31, 0x7ff00000, RZ, 0xfc, !PT ;  /* 0x7ff000001f060812 */ /* 0x000fe400078efcff */
[----:B------:R-:W-:Y:S01]  /*56a0*/  @!P0 MOV R30, RZ ;  /* 0x000000ff001e8202 */ /* 0x000fe20000000f00 */
[----:B------:R-:W-:Y:S02]  /*56b0*/  @P0 IMAD.MOV.U32 R30, RZ, RZ, RZ ;  /* 0x000000ffff1e0224 */ /* 0x000fe400078e00ff */
[----:B------:R-:W-:Y:S01]  /*56c0*/  @P0 IMAD.MOV.U32 R31, RZ, RZ, R6 ;  /* 0x000000ffff1f0224 */ /* 0x000fe200078e0006 */
[----:B------:R-:W-:Y:S06]  /*56d0*/  BRA `(.L_x_355) ;  /* 0x0000000000147947 */ /* 0x000fec0003800000 */
.L_x_357:
[----:B------:R-:W-:Y:S01]  /*56e0*/  LOP3.LUT R31, R19, 0x80000, RZ, 0xfc, !PT ;  /* 0x00080000131f7812 */ /* 0x000fe200078efcff */
[----:B------:R-:W-:Y:S01]  /*56f0*/  IMAD.MOV.U32 R30, RZ, RZ, R18 ;  /* 0x000000ffff1e7224 */ /* 0x000fe200078e0012 */
[----:B------:R-:W-:Y:S06]  /*5700*/  BRA `(.L_x_355) ;  /* 0x0000000000087947 */ /* 0x000fec0003800000 */
.L_x_356:
[----:B------:R-:W-:Y:S02]  /*5710*/  LOP3.LUT R31, R21, 0x80000, RZ, 0xfc, !PT ;  /* 0x00080000151f7812 */ /* 0x000fe400078efcff */
[----:B------:R-:W-:-:S07]  /*5720*/  MOV R30, R20 ;  /* 0x00000014001e7202 */ /* 0x000fce0000000f00 */
.L_x_355:
[----:B------:R-:W-:Y:S05]  /*5730*/  BSYNC.RECONVERGENT B0 ;  /* 0x0000000000007941 */ /* 0x000fea0003800200 */
.L_x_353:
[----:B------:R-:W-:Y:S02]  /*5740*/  IMAD.MOV.U32 R14, RZ, RZ, R4 ;  /* 0x000000ffff0e7224 */ /* 0x000fe400078e0004 */
[----:B------:R-:W-:-:S04]  /*5750*/  IMAD.MOV.U32 R15, RZ, RZ, 0x0 ;  /* 0x00000000ff0f7424 */ /* 0x000fc800078e00ff */
[----:B------:R-:W-:Y:S05]  /*5760*/  RET.REL.NODEC R14 `(_Z5adi_xPdS_S_ii) ;  /* 0xffffffa80e247950 */ /* 0x000fea0003c3ffff */
.L_x_358:
        /* <DEDUP_REMOVED lines=9> */
.L_x_368:


//--------------------- .text._Z11jacobi_iterPdS_S_S_iiddd --------------------------
	.section	.text._Z11jacobi_iterPdS_S_S_iiddd,"ax",@progbits
	.align	128
        .global         _Z11jacobi_iterPdS_S_S_iiddd
        .type           _Z11jacobi_iterPdS_S_S_iiddd,@function
        .size           _Z11jacobi_iterPdS_S_S_iiddd,(.L_x_369 - _Z11jacobi_iterPdS_S_S_iiddd)
        .other          _Z11jacobi_iterPdS_S_S_iiddd,@"STO_CUDA_ENTRY STV_DEFAULT"
_Z11jacobi_iterPdS_S_S_iiddd:
.text._Z11jacobi_iterPdS_S_S_iiddd:
[----:B------:R-:W-:Y:S01]  /*0000*/  LDC R1, c[0x0][0x37c] ;  /* 0x0000df00ff017b82 */ /* 0x000fe20000000800 */
[----:B------:R-:W0:Y:S07]  /*0010*/  S2R R2, SR_TID.Y ;  /* 0x0000000000027919 */ /* 0x000e2e0000002200 */
[----:B------:R-:W1:Y:S01]  /*0020*/  LDC R0, c[0x0][0x360] ;  /* 0x0000d800ff007b82 */ /* 0x000e620000000800 */
[----:B------:R-:W2:Y:S01]  /*0030*/  LDCU.64 UR6, c[0x0][0x3a0] ;  /* 0x00007400ff0677ac */ /* 0x000ea20008000a00 */
[----:B------:R-:W1:Y:S06]  /*0040*/  S2R R5, SR_TID.X ;  /* 0x0000000000057919 */ /* 0x000e6c0000002100 */
[----:B------:R-:W0:Y:S08]  /*0050*/  S2UR UR5, SR_CTAID.Y ;  /* 0x00000000000579c3 */ /* 0x000e300000002600 */
[----:B------:R-:W0:Y:S08]  /*0060*/  LDC R3, c[0x0][0x364] ;  /* 0x0000d900ff037b82 */ /* 0x000e300000000800 */
[----:B------:R-:W1:Y:S01]  /*0070*/  S2UR UR4, SR_CTAID.X ;  /* 0x00000000000479c3 */ /* 0x000e620000002500 */
[----:B0-----:R-:W-:-:S05]  /*0080*/  IMAD R3, R3, UR5, R2 ;  /* 0x0000000503037c24 */ /* 0x001fca000f8e0202 */
[----:B--2---:R-:W-:Y:S01]  /*0090*/  ISETP.GE.AND P0, PT, R3, UR7, PT ;  /* 0x0000000703007c0c */ /* 0x004fe2000bf06270 */
[----:B-1----:R-:W-:-:S05]  /*00a0*/  IMAD R0, R0, UR4, R5 ;  /* 0x0000000400007c24 */ /* 0x002fca000f8e0205 */
[----:B------:R-:W-:-:S13]  /*00b0*/  ISETP.GE.OR P0, PT, R0, UR6, P0 ;  /* 0x0000000600007c0c */ /* 0x000fda0008706670 */
[----:B------:R-:W-:Y:S05]  /*00c0*/  @P0 EXIT ;  /* 0x000000000000094d */ /* 0x000fea0003800000 */
[----:B------:R-:W0:Y:S01]  /*00d0*/  LDC.64 R4, c[0x0][0x390] ;  /* 0x0000e400ff047b82 */ /* 0x000e220000000a00 */
[----:B------:R-:W1:Y:S01]  /*00e0*/  LDCU.64 UR4, c[0x0][0x358] ;  /* 0x00006b00ff0477ac */ /* 0x000e620008000a00 */
[----:B------:R-:W-:-:S04]  /*00f0*/  IMAD R0, R3, UR6, R0 ;  /* 0x0000000603007c24 */ /* 0x000fc8000f8e0200 */
[----:B------:R-:W-:-:S04]  /*0100*/  IMAD R3, R0, 0x5, RZ ;  /* 0x0000000500037824 */ /* 0x000fc800078e02ff */
[----:B0-----:R-:W-:Y:S02]  /*0110*/  IMAD.WIDE R4, R3, 0x8, R4 ;  /* 0x0000000803047825 */ /* 0x001fe400078e0204 */
[----:B------:R-:W0:Y:S04]  /*0120*/  LDC.64 R2, c[0x0][0x398] ;  /* 0x0000e600ff027b82 */ /* 0x000e280000000a00 */
[----:B-1----:R-:W2:Y:S01]  /*0130*/  LDG.E.64 R4, desc[UR4][R4.64] ;  /* 0x0000000404047981 */ /* 0x002ea2000c1e1b00 */
[----:B0-----:R-:W-:-:S06]  /*0140*/  IMAD.WIDE R2, R0, 0x8, R2 ;  /* 0x0000000800027825 */ /* 0x001fcc00078e0202 */
[----:B------:R-:W3:Y:S01]  /*0150*/  LDG.E.64 R2, desc[UR4][R2.64] ;  /* 0x0000000402027981 */ /* 0x000ee2000c1e1b00 */
[----:B------:R-:W-:Y:S01]  /*0160*/  IMAD.MOV.U32 R6, RZ, RZ, 0x1 ;  /* 0x00000001ff067424 */ /* 0x000fe200078e00ff */
[----:B------:R-:W-:Y:S01]  /*0170*/  UMOV UR6, 0xcccccccd ;  /* 0xcccccccd00067882 */ /* 0x000fe20000000000 */
[----:B------:R-:W-:Y:S01]  /*0180*/  UMOV UR7, 0x3feccccc ;  /* 0x3feccccc00077882 */ /* 0x000fe20000000000 */
[----:B------:R-:W-:Y:S01]  /*0190*/  BSSY.RECONVERGENT B0, `(.L_x_359) ;  /* 0x0000011000007945 */ /* 0x000fe20003800200 */
[----:B--2---:R-:W0:Y:S02]  /*01a0*/  MUFU.RCP64H R7, R5 ;  /* 0x0000000500077308 */ /* 0x004e240000001800 */
[----:B0-----:R-:W-:-:S08]  /*01b0*/  DFMA R8, -R4, R6, 1 ;  /* 0x3ff000000408742b */ /* 0x001fd00000000106 */
[----:B------:R-:W-:-:S08]  /*01c0*/  DFMA R8, R8, R8, R8 ;  /* 0x000000080808722b */ /* 0x000fd00000000008 */
[----:B------:R-:W-:Y:S02]  /*01d0*/  DFMA R8, R6, R8, R6 ;  /* 0x000000080608722b */ /* 0x000fe40000000006 */
[----:B---3--:R-:W-:-:S06]  /*01e0*/  DMUL R6, R2, UR6 ;  /* 0x0000000602067c28 */ /* 0x008fcc0008000000 */
[----:B------:R-:W-:-:S04]  /*01f0*/  DFMA R10, -R4, R8, 1 ;  /* 0x3ff00000040a742b */ /* 0x000fc80000000108 */
[----:B------:R-:W-:-:S04]  /*0200*/  FSETP.GEU.AND P1, PT, |R7|, 6.5827683646048100446e-37, PT ;  /* 0x036000000700780b */ /* 0x000fc80003f2e200 */
        /* <DEDUP_REMOVED lines=8> */
[----:B------:R-:W-:Y:S05]  /*0290*/  CALL.REL.NOINC `($__internal_2_$__cuda_sm20_div_rn_f64_full) ;  /* 0x00000000001c7944 */ /* 0x000fea0003c00000 */
.L_x_360:
[----:B------:R-:W-:Y:S05]  /*02a0*/  BSYNC.RECONVERGENT B0 ;  /* 0x0000000000007941 */ /* 0x000fea0003800200 */
.L_x_359:
[----:B------:R-:W0:Y:S02]  /*02b0*/  LDC.64 R4, c[0x0][0x380] ;  /* 0x0000e000ff047b82 */ /* 0x000e240000000a00 */
[----:B0-----:R-:W-:-:S05]  /*02c0*/  IMAD.WIDE R4, R0, 0x8, R4 ;  /* 0x0000000800047825 */ /* 0x001fca00078e0204 */
[----:B------:R-:W2:Y:S02]  /*02d0*/  LDG.E.64 R6, desc[UR4][R4.64] ;  /* 0x0000000404067981 */ /* 0x000ea4000c1e1b00 */
[----:B--2---:R-:W-:-:S07]  /*02e0*/  DADD R6, R6, R2 ;  /* 0x0000000006067229 */ /* 0x004fce0000000002 */
[----:B------:R-:W-:Y:S01]  /*02f0*/  STG.E.64 desc[UR4][R4.64], R6 ;  /* 0x0000000604007986 */ /* 0x000fe2000c101b04 */
[----:B------:R-:W-:Y:S05]  /*0300*/  EXIT ;  /* 0x000000000000794d */ /* 0x000fea0003800000 */
        .weak           $__internal_2_$__cuda_sm20_div_rn_f64_full
        .type           $__internal_2_$__cuda_sm20_div_rn_f64_full,@function
        .size           $__internal_2_$__cuda_sm20_div_rn_f64_full,(.L_x_369 - $__internal_2_$__cuda_sm20_div_rn_f64_full)
$__internal_2_$__cuda_sm20_div_rn_f64_full:
[C---:B------:R-:W-:Y:S01]  /*0310*/  FSETP.GEU.AND P0, PT, |R5|.reuse, 1.469367938527859385e-39, PT ;  /* 0x001000000500780b */ /* 0x040fe20003f0e200 */
[----:B------:R-:W-:Y:S01]  /*0320*/  IMAD.MOV.U32 R16, RZ, RZ, 0x1 ;  /* 0x00000001ff107424 */ /* 0x000fe200078e00ff */
[----:B------:R-:W-:Y:S01]  /*0330*/  LOP3.LUT R2, R5, 0x800fffff, RZ, 0xc0, !PT ;  /* 0x800fffff05027812 */ /* 0x000fe200078ec0ff */
[----:B------:R-:W-:Y:S01]  /*0340*/  BSSY.RECONVERGENT B1, `(.L_x_361) ;  /* 0x0000055000017945 */ /* 0x000fe20003800200 */
[C---:B------:R-:W-:Y:S02]  /*0350*/  FSETP.GEU.AND P2, PT, |R7|.reuse, 1.469367938527859385e-39, PT ;  /* 0x001000000700780b */ /* 0x040fe40003f4e200 */
[----:B------:R-:W-:Y:S01]  /*0360*/  LOP3.LUT R3, R2, 0x3ff00000, RZ, 0xfc, !PT ;  /* 0x3ff0000002037812 */ /* 0x000fe200078efcff */
[----:B------:R-:W-:Y:S01]  /*0370*/  IMAD.MOV.U32 R2, RZ, RZ, R4 ;  /* 0x000000ffff027224 */ /* 0x000fe200078e0004 */
[----:B------:R-:W-:Y:S02]  /*0380*/  LOP3.LUT R11, R7, 0x7ff00000, RZ, 0xc0, !PT ;  /* 0x7ff00000070b7812 */ /* 0x000fe400078ec0ff */
[----:B------:R-:W-:-:S03]  /*0390*/  LOP3.LUT R14, R5, 0x7ff00000, RZ, 0xc0, !PT ;  /* 0x7ff00000050e7812 */ /* 0x000fc600078ec0ff */
[----:B------:R-:W-:Y:S01]  /*03a0*/  @!P0 DMUL R2, R4, 8.98846567431157953865e+307 ;  /* 0x7fe0000004028828 */ /* 0x000fe20000000000 */
[----:B------:R-:W-:-:S03]  /*03b0*/  ISETP.GE.U32.AND P1, PT, R11, R14, PT ;  /* 0x0000000e0b00720c */ /* 0x000fc60003f26070 */
[----:B------:R-:W-:Y:S01]  /*03c0*/  @!P2 LOP3.LUT R12, R5, 0x7ff00000, RZ, 0xc0, !PT ;  /* 0x7ff00000050ca812 */ /* 0x000fe200078ec0ff */
[----:B------:R-:W-:Y:S01]  /*03d0*/  @!P2 IMAD.MOV.U32 R18, RZ, RZ, RZ ;  /* 0x000000ffff12a224 */ /* 0x000fe200078e00ff */
[----:B------:R-:W0:Y:S02]  /*03e0*/  MUFU.RCP64H R17, R3 ;  /* 0x0000000300117308 */ /* 0x000e240000001800 */
[----:B------:R-:W-:Y:S01]  /*03f0*/  @!P2 ISETP.GE.U32.AND P3, PT, R11, R12, PT ;  /* 0x0000000c0b00a20c */ /* 0x000fe20003f66070 */
[----:B------:R-:W-:-:S05]  /*0400*/  IMAD.MOV.U32 R12, RZ, RZ, 0x1ca00000 ;  /* 0x1ca00000ff0c7424 */ /* 0x000fca00078e00ff */
[----:B------:R-:W-:-:S04]  /*0410*/  @!P2 SEL R13, R12, 0x63400000, !P3 ;  /* 0x634000000c0da807 */ /* 0x000fc80005800000 */
[----:B------:R-:W-:-:S04]  /*0420*/  @!P2 LOP3.LUT R13, R13, 0x80000000, R7, 0xf8, !PT ;  /* 0x800000000d0da812 */ /* 0x000fc800078ef807 */
[----:B------:R-:W-:Y:S01]  /*0430*/  @!P2 LOP3.LUT R19, R13, 0x100000, RZ, 0xfc, !PT ;  /* 0x001000000d13a812 */ /* 0x000fe200078efcff */
[----:B0-----:R-:W-:-:S08]  /*0440*/  DFMA R8, R16, -R2, 1 ;  /* 0x3ff000001008742b */ /* 0x001fd00000000802 */
[----:B------:R-:W-:-:S08]  /*0450*/  DFMA R8, R8, R8, R8 ;  /* 0x000000080808722b */ /* 0x000fd00000000008 */
[----:B------:R-:W-:Y:S01]  /*0460*/  DFMA R16, R16, R8, R16 ;  /* 0x000000081010722b */ /* 0x000fe20000000010 */
[----:B------:R-:W-:Y:S01]  /*0470*/  SEL R9, R12, 0x63400000, !P1 ;  /* 0x634000000c097807 */ /* 0x000fe20004800000 */
[----:B------:R-:W-:-:S03]  /*0480*/  IMAD.MOV.U32 R8, RZ, RZ, R6 ;  /* 0x000000ffff087224 */ /* 0x000fc600078e0006 */
[----:B------:R-:W-:-:S03]  /*0490*/  LOP3.LUT R9, R9, 0x800fffff, R7, 0xf8, !PT ;  /* 0x800fffff09097812 */ /* 0x000fc600078ef807 */
[----:B------:R-:W-:-:S03]  /*04a0*/  DFMA R20, R16, -R2, 1 ;  /* 0x3ff000001014742b */ /* 0x000fc60000000802 */
[----:B------:R-:W-:-:S05]  /*04b0*/  @!P2 DFMA R8, R8, 2, -R18 ;  /* 0x400000000808a82b */ /* 0x000fca0000000812 */
[----:B------:R-:W-:Y:S01]  /*04c0*/  DFMA R16, R16, R20, R16 ;  /* 0x000000141010722b */ /* 0x000fe20000000010 */
[----:B------:R-:W-:Y:S02]  /*04d0*/  IMAD.MOV.U32 R21, RZ, RZ, R11 ;  /* 0x000000ffff157224 */ /* 0x000fe400078e000b */
[----:B------:R-:W-:Y:S01]  /*04e0*/  IMAD.MOV.U32 R20, RZ, RZ, R14 ;  /* 0x000000ffff147224 */ /* 0x000fe200078e000e */
[----:B------:R-:W-:Y:S02]  /*04f0*/  @!P0 LOP3.LUT R20, R3, 0x7ff00000, RZ, 0xc0, !PT ;  /* 0x7ff0000003148812 */ /* 0x000fe400078ec0ff */
[----:B------:R-:W-:Y:S02]  /*0500*/  @!P2 LOP3.LUT R21, R9, 0x7ff00000, RZ, 0xc0, !PT ;  /* 0x7ff000000915a812 */ /* 0x000fe400078ec0ff */
[----:B------:R-:W-:Y:S01]  /*0510*/  DMUL R18, R16, R8 ;  /* 0x0000000810127228 */ /* 0x000fe20000000000 */
[----:B------:R-:W-:Y:S02]  /*0520*/  VIADD R22, R20, 0xffffffff ;  /* 0xffffffff14167836 */ /* 0x000fe40000000000 */
[----:B------:R-:W-:-:S05]  /*0530*/  VIADD R13, R21, 0xffffffff ;  /* 0xffffffff150d7836 */ /* 0x000fca0000000000 */
[----:B------:R-:W-:Y:S01]  /*0540*/  DFMA R14, R18, -R2, R8 ;  /* 0x80000002120e722b */ /* 0x000fe20000000008 */
[----:B------:R-:W-:-:S04]  /*0550*/  ISETP.GT.U32.AND P0, PT, R13, 0x7feffffe, PT ;  /* 0x7feffffe0d00780c */ /* 0x000fc80003f04070 */
[----:B------:R-:W-:-:S03]  /*0560*/  ISETP.GT.U32.OR P0, PT, R22, 0x7feffffe, P0 ;  /* 0x7feffffe1600780c */ /* 0x000fc60000704470 */
[----:B------:R-:W-:-:S10]  /*0570*/  DFMA R14, R16, R14, R18 ;  /* 0x0000000e100e722b */ /* 0x000fd40000000012 */
[----:B------:R-:W-:Y:S05]  /*0580*/  @P0 BRA `(.L_x_362) ;  /* 0x00000000006c0947 */ /* 0x000fea0003800000 */
[----:B------:R-:W-:-:S04]  /*0590*/  LOP3.LUT R16, R5, 0x7ff00000, RZ, 0xc0, !PT ;  /* 0x7ff0000005107812 */ /* 0x000fc800078ec0ff */
[CC--:B------:R-:W-:Y:S02]  /*05a0*/  VIADDMNMX R6, R11.reuse, -R16.reuse, 0xb9600000, !PT ;  /* 0xb96000000b067446 */ /* 0x0c0fe40007800910 */
[----:B------:R-:W-:Y:S02]  /*05b0*/  ISETP.GE.U32.AND P0, PT, R11, R16, PT ;  /* 0x000000100b00720c */ /* 0x000fe40003f06070 */
[----:B------:R-:W-:Y:S02]  /*05c0*/  VIMNMX R6, PT, PT, R6, 0x46a00000, PT ;  /* 0x46a0000006067848 */ /* 0x000fe40003fe0100 */
[----:B------:R-:W-:-:S05]  /*05d0*/  SEL R11, R12, 0x63400000, !P0 ;  /* 0x634000000c0b7807 */ /* 0x000fca0004000000 */
[----:B------:R-:W-:Y:S02]  /*05e0*/  IMAD.IADD R11, R6, 0x1, -R11 ;  /* 0x00000001060b7824 */ /* 0x000fe400078e0a0b */
[----:B------:R-:W-:Y:S02]  /*05f0*/  IMAD.MOV.U32 R6, RZ, RZ, RZ ;  /* 0x000000ffff067224 */ /* 0x000fe400078e00ff */
        /* <DEDUP_REMOVED lines=10> */
[----:B------:R-:W-:Y:S01]  /*06a0*/  IMAD.MOV R3, RZ, RZ, -R11 ;  /* 0x000000ffff037224 */ /* 0x000fe200078e0a0b */
[----:B------:R-:W-:Y:S01]  /*06b0*/  DMUL.RP R6, R14, R6 ;  /* 0x000000060e067228 */ /* 0x000fe20000008000 */
[----:B------:R-:W-:Y:S01]  /*06c0*/  IMAD.MOV.U32 R2, RZ, RZ, RZ ;  /* 0x000000ffff027224 */ /* 0x000fe200078e00ff */
[----:B------:R-:W-:-:S05]  /*06d0*/  IADD3 R11, PT, PT, -R11, -0x43300000, RZ ;  /* 0xbcd000000b0b7810 */ /* 0x000fca0007ffe1ff */
[----:B------:R-:W-:-:S03]  /*06e0*/  DFMA R2, R12, -R2, R14 ;  /* 0x800000020c02722b */ /* 0x000fc6000000000e */
[----:B------:R-:W-:-:S07]  /*06f0*/  LOP3.LUT R5, R7, R5, RZ, 0x3c, !PT ;  /* 0x0000000507057212 */ /* 0x000fce00078e3cff */
[----:B------:R-:W-:-:S04]  /*0700*/  FSETP.NEU.AND P0, PT, |R3|, R11, PT ;  /* 0x0000000b0300720b */ /* 0x000fc80003f0d200 */
[----:B------:R-:W-:Y:S02]  /*0710*/  FSEL R12, R6, R12, !P0 ;  /* 0x0000000c060c7208 */ /* 0x000fe40004000000 */
[----:B------:R-:W-:Y:S01]  /*0720*/  FSEL R13, R5, R13, !P0 ;  /* 0x0000000d050d7208 */ /* 0x000fe20004000000 */
[----:B------:R-:W-:Y:S06]  /*0730*/  BRA `(.L_x_363) ;  /* 0x0000000000547947 */ /* 0x000fec0003800000 */
.L_x_362:
        /* <DEDUP_REMOVED lines=11> */
[----:B------:R-:W-:Y:S01]  /*07f0*/  @P0 LOP3.LUT R2, R13, 0x7ff00000, RZ, 0xfc, !PT ;  /* 0x7ff000000d020812 */ /* 0x000fe200078efcff */
[----:B------:R-:W-:Y:S02]  /*0800*/  @!P0 IMAD.MOV.U32 R12, RZ, RZ, RZ ;  /* 0x000000ffff0c8224 */ /* 0x000fe400078e00ff */
[----:B------:R-:W-:Y:S02]  /*0810*/  @P0 IMAD.MOV.U32 R12, RZ, RZ, RZ ;  /* 0x000000ffff0c0224 */ /* 0x000fe400078e00ff */
[----:B------:R-:W-:Y:S01]  /*0820*/  @P0 IMAD.MOV.U32 R13, RZ, RZ, R2 ;  /* 0x000000ffff0d0224 */ /* 0x000fe200078e0002 */
[----:B------:R-:W-:Y:S06]  /*0830*/  BRA `(.L_x_363) ;  /* 0x0000000000147947 */ /* 0x000fec0003800000 */
.L_x_365:
[----:B------:R-:W-:Y:S01]  /*0840*/  LOP3.LUT R13, R5, 0x80000, RZ, 0xfc, !PT ;  /* 0x00080000050d7812 */ /* 0x000fe200078efcff */
[----:B------:R-:W-:Y:S01]  /*0850*/  IMAD.MOV.U32 R12, RZ, RZ, R4 ;  /* 0x000000ffff0c7224 */ /* 0x000fe200078e0004 */
[----:B------:R-:W-:Y:S06]  /*0860*/  BRA `(.L_x_363) ;  /* 0x0000000000087947 */ /* 0x000fec0003800000 */
.L_x_364:
[----:B------:R-:W-:Y:S01]  /*0870*/  LOP3.LUT R13, R7, 0x80000, RZ, 0xfc, !PT ;  /* 0x00080000070d7812 */ /* 0x000fe200078efcff */
[----:B------:R-:W-:-:S07]  /*0880*/  IMAD.MOV.U32 R12, RZ, RZ, R6 ;  /* 0x000000ffff0c7224 */ /* 0x000fce00078e0006 */
.L_x_363:
[----:B------:R-:W-:Y:S05]  /*0890*/  BSYNC.RECONVERGENT B1 ;  /* 0x0000000000017941 */ /* 0x000fea0003800200 */
.L_x_361:
[----:B------:R-:W-:Y:S02]  /*08a0*/  IMAD.MOV.U32 R11, RZ, RZ, 0x0 ;  /* 0x00000000ff0b7424 */ /* 0x000fe400078e00ff */
[----:B------:R-:W-:Y:S02]  /*08b0*/  IMAD.MOV.U32 R2, RZ, RZ, R12 ;  /* 0x000000ffff027224 */ /* 0x000fe400078e000c */
[----:B------:R-:W-:Y:S01]  /*08c0*/  IMAD.MOV.U32 R3, RZ, RZ, R13 ;  /* 0x000000ffff037224 */ /* 0x000fe200078e000d */
[----:B------:R-:W-:Y:S06]  /*08d0*/  RET.REL.NODEC R10 `(_Z11jacobi_iterPdS_S_S_iiddd) ;  /* 0xfffffff40ac87950 */ /* 0x000fec0003c3ffff */
.L_x_366:
        /* <DEDUP_REMOVED lines=10> */
.L_x_369:


//--------------------- .nv.shared._ZN3cub18CUB_300001_SM_10006detail6reduce28DeviceReduceSingleTileKernelINS2_10policy_hubIdyN4cuda3std3__44plusIdEEE10Policy1000EPdSC_iS9_ddNS7_10__identityEEEvT0_T1_T2_T3_T4_T6_ --------------------------
	.section	.nv.shared._ZN3cub18CUB_300001_SM_10006detail6reduce28DeviceReduceSingleTileKernelINS2_10policy_hubIdyN4cuda3std3__44plusIdEEE10Policy1000EPdSC_iS9_ddNS7_10__identityEEEvT0_T1_T2_T3_T4_T6_,"aw",@nobits
	.sectionflags	@""
	.align	8
.nv.shared._ZN3cub18CUB_300001_SM_10006detail6reduce28DeviceReduceSingleTileKernelINS2_10policy_hubIdyN4cuda3std3__44plusIdEEE10Policy1000EPdSC_iS9_ddNS7_10__identityEEEvT0_T1_T2_T3_T4_T6_:
	.zero		1176


//--------------------- .nv.shared.reserved.0     --------------------------
	.section	.nv.shared.reserved.0,"aw",@nobits
	.weak		__nv_reservedSMEM_offset_0_alias
	.size		__nv_reservedSMEM_offset_0_alias, 0, 64
	.other		__nv_reservedSMEM_offset_0_alias,@"STO_CUDA_RESERVED_SHARED STV_DEFAULT"
__nv_reservedSMEM_offset_0_alias:
	.zero		0
	.zero		64


//--------------------- .nv.global                --------------------------
	.section	.nv.global,"aw",@nobits
.nv.global:
	.type		_ZN34_INTERNAL_3f550f5a_4_k_cu_acb3e1186thrust24THRUST_300001_SM_1000_NS3seqE,@object
	.size		_ZN34_INTERNAL_3f550f5a_4_k_cu_acb3e1186thrust24THRUST_300001_SM_1000_NS3seqE,(_ZN34_INTERNAL_3f550f5a_4_k_cu_acb3e1184cuda3std3__48in_placeE - _ZN34_INTERNAL_3f550f5a_4_k_cu_acb3e1186thrust24THRUST_300001_SM_1000_NS3seqE)
_ZN34_INTERNAL_3f550f5a_4_k_cu_acb3e1186thrust24THRUST_300001_SM_1000_NS3seqE:
	.zero		1
	.type		_ZN34_INTERNAL_3f550f5a_4_k_cu_acb3e1184cuda3std3__48in_placeE,@object
	.size		_ZN34_INTERNAL_3f550f5a_4_k_cu_acb3e1184cuda3std3__48in_placeE,(_ZN34_INTERNAL_3f550f5a_4_k_cu_acb3e1184cuda3std6ranges3__45__cpo4sizeE - _ZN34_INTERNAL_3f550f5a_4_k_cu_acb3e1184cuda3std3__48in_placeE)
_ZN34_INTERNAL_3f550f5a_4_k_cu_acb3e1184cuda3std3__48in_placeE:
	.zero		1
	.type		_ZN34_INTERNAL_3f550f5a_4_k_cu_acb3e1184cuda3std6ranges3__45__cpo4sizeE,@object
	.size		_ZN34_INTERNAL_3f550f5a_4_k_cu_acb3e1184cuda3std6ranges3__45__cpo4sizeE,(_ZN34_INTERNAL_3f550f5a_4_k_cu_acb3e1186thrust24THRUST_300001_SM_1000_NS12placeholders2_3E - _ZN34_INTERNAL_3f550f5a_4_k_cu_acb3e1184cuda3std6ranges3__45__cpo4sizeE)
_ZN34_INTERNAL_3f550f5a_4_k_cu_acb3e1184cuda3std6ranges3__45__cpo4sizeE:
	.zero		1
	.type		_ZN34_INTERNAL_3f550f5a_4_k_cu_acb3e1186thrust24THRUST_300001_SM_1000_NS12placeholders2_3E,@object
	.size		_ZN34_INTERNAL_3f550f5a_4_k_cu_acb3e1186thrust24THRUST_300001_SM_1000_NS12placeholders2_3E,(_ZN34_INTERNAL_3f550f5a_4_k_cu_acb3e1184cuda3std3__45__cpo6cbeginE - _ZN34_INTERNAL_3f550f5a_4_k_cu_acb3e1186thrust24THRUST_300001_SM_1000_NS12placeholders2_3E)
_ZN34_INTERNAL_3f550f5a_4_k_cu_acb3e1186thrust24THRUST_300001_SM_1000_NS12placeholders2_3E:
	.zero		1
	.type		_ZN34_INTERNAL_3f550f5a_4_k_cu_acb3e1184cuda3std3__45__cpo6cbeginE,@object
	.size		_ZN34_INTERNAL_3f550f5a_4_k_cu_acb3e1184cuda3std3__45__cpo6cbeginE,(_ZN34_INTERNAL_3f550f5a_4_k_cu_acb3e1184cuda3std6ranges3__45__cpo6cbeginE - _ZN34_INTERNAL_3f550f5a_4_k_cu_acb3e1184cuda3std3__45__cpo6cbeginE)
_ZN34_INTERNAL_3f550f5a_4_k_cu_acb3e1184cuda3std3__45__cpo6cbeginE:
	.zero		1
	.type		_ZN34_INTERNAL_3f550f5a_4_k_cu_acb3e1184cuda3std6ranges3__45__cpo6cbeginE,@object
	.size		_ZN34_INTERNAL_3f550f5a_4_k_cu_acb3e1184cuda3std6ranges3__45__cpo6cbeginE,(_ZN34_INTERNAL_3f550f5a_4_k_cu_acb3e1186thrust24THRUST_300001_SM_1000_NS12placeholders2_7E - _ZN34_INTERNAL_3f550f5a_4_k_cu_acb3e1184cuda3std6ranges3__45__cpo6cbeginE)
_ZN34_INTERNAL_3f550f5a_4_k_cu_acb3e1184cuda3std6ranges3__45__cpo6cbeginE:
	.zero		1
	.type		_ZN34_INTERNAL_3f550f5a_4_k_cu_acb3e1186thrust24THRUST_300001_SM_1000_NS12placeholders2_7E,@object
	.size		_ZN34_INTERNAL_3f550f5a_4_k_cu_acb3e1186thrust24THRUST_300001_SM_1000_NS12placeholders2_7E,(_ZN34_INTERNAL_3f550f5a_4_k_cu_acb3e1184cuda3std3__45__cpo7crbeginE - _ZN34_INTERNAL_3f550f5a_4_k_cu_acb3e1186thrust24THRUST_300001_SM_1000_NS12placeholders2_7E)
_ZN34_INTERNAL_3f550f5a_4_k_cu_acb3e1186thrust24THRUST_300001_SM_1000_NS12placeholders2_7E:
	.zero		1
	.type		_ZN34_INTERNAL_3f550f5a_4_k_cu_acb3e1184cuda3std3__45__cpo7crbeginE,@object
	.size		_ZN34_INTERNAL_3f550f5a_4_k_cu_acb3e1184cuda3std3__45__cpo7crbeginE,(_ZN34_INTERNAL_3f550f5a_4_k_cu_acb3e1184cuda3std6ranges3__45__cpo4nextE - _ZN34_INTERNAL_3f550f5a_4_k_cu_acb3e1184cuda3std3__45__cpo7crbeginE)
_ZN34_INTERNAL_3f550f5a_4_k_cu_acb3e1184cuda3std3__45__cpo7crbeginE:
	.zero		1
	.type		_ZN34_INTERNAL_3f550f5a_4_k_cu_acb3e1184cuda3std6ranges3__45__cpo4nextE,@object
	.size		_ZN34_INTERNAL_3f550f5a_4_k_cu_acb3e1184cuda3std6ranges3__45__cpo4nextE,(_ZN34_INTERNAL_3f550f5a_4_k_cu_acb3e1184cuda3std6ranges3__45__cpo4swapE - _ZN34_INTERNAL_3f550f5a_4_k_cu_acb3e1184cuda3std6ranges3__45__cpo4nextE)
_ZN34_INTERNAL_3f550f5a_4_k_cu_acb3e1184cuda3std6ranges3__45__cpo4nextE:
	.zero		1
	.type		_ZN34_INTERNAL_3f550f5a_4_k_cu_acb3e1184cuda3std6ranges3__45__cpo4swapE,@object
	.size		_ZN34_INTERNAL_3f550f5a_4_k_cu_acb3e1184cuda3std6ranges3__45__cpo4swapE,(_ZN34_INTERNAL_3f550f5a_4_k_cu_acb3e1186thrust24THRUST_300001_SM_1000_NS8cuda_cub10par_nosyncE - _ZN34_INTERNAL_3f550f5a_4_k_cu_acb3e1184cuda3std6ranges3__45__cpo4swapE)
_ZN34_INTERNAL_3f550f5a_4_k_cu_acb3e1184cuda3std6ranges3__45__cpo4swapE:
	.zero		1
	.type		_ZN34_INTERNAL_3f550f5a_4_k_cu_acb3e1186thrust24THRUST_300001_SM_1000_NS8cuda_cub10par_nosyncE,@object
	.size		_ZN34_INTERNAL_3f550f5a_4_k_cu_acb3e1186thrust24THRUST_300001_SM_1000_NS8cuda_cub10par_nosyncE,(_ZN34_INTERNAL_3f550f5a_4_k_cu_acb3e1186thrust24THRUST_300001_SM_1000_NS12placeholders2_9E - _ZN34_INTERNAL_3f550f5a_4_k_cu_acb3e1186thrust24THRUST_300001_SM_1000_NS8cuda_cub10par_nosyncE)
_ZN34_INTERNAL_3f550f5a_4_k_cu_acb3e1186thrust24THRUST_300001_SM_1000_NS8cuda_cub10par_nosyncE:
	.zero		1
	.type		_ZN34_INTERNAL_3f550f5a_4_k_cu_acb3e1186thrust24THRUST_300001_SM_1000_NS12placeholders2_9E,@object
	.size		_ZN34_INTERNAL_3f550f5a_4_k_cu_acb3e1186thrust24THRUST_300001_SM_1000_NS12placeholders2_9E,(_ZN34_INTERNAL_3f550f5a_4_k_cu_acb3e1184cuda3std3__436_GLOBAL__N__3f550f5a_4_k_cu_acb3e1186ignoreE - _ZN34_INTERNAL_3f550f5a_4_k_cu_acb3e1186thrust24THRUST_300001_SM_1000_NS12placeholders2_9E)
_ZN34_INTERNAL_3f550f5a_4_k_cu_acb3e1186thrust24THRUST_300001_SM_1000_NS12placeholders2_9E:
	.zero		1
	.type		_ZN34_INTERNAL_3f550f5a_4_k_cu_acb3e1184cuda3std3__436_GLOBAL__N__3f550f5a_4_k_cu_acb3e1186ignoreE,@object
	.size		_ZN34_INTERNAL_3f550f5a_4_k_cu_acb3e1184cuda3std3__436_GLOBAL__N__3f550f5a_4_k_cu_acb3e1186ignoreE,(_ZN34_INTERNAL_3f550f5a_4_k_cu_acb3e1184cuda3std6ranges3__45__cpo4dataE - _ZN34_INTERNAL_3f550f5a_4_k_cu_acb3e1184cuda3std3__436_GLOBAL__N__3f550f5a_4_k_cu_acb3e1186ignoreE)
_ZN34_INTERNAL_3f550f5a_4_k_cu_acb3e1184cuda3std3__436_GLOBAL__N__3f550f5a_4_k_cu_acb3e1186ignoreE:
	.zero		1
	.type		_ZN34_INTERNAL_3f550f5a_4_k_cu_acb3e1184cuda3std6ranges3__45__cpo4dataE,@object
	.size		_ZN34_INTERNAL_3f550f5a_4_k_cu_acb3e1184cuda3std6ranges3__45__cpo4dataE,(_ZN34_INTERNAL_3f550f5a_4_k_cu_acb3e1186thrust24THRUST_300001_SM_1000_NS12placeholders2_1E - _ZN34_INTERNAL_3f550f5a_4_k_cu_acb3e1184cuda3std6ranges3__45__cpo4dataE)
_ZN34_INTERNAL_3f550f5a_4_k_cu_acb3e1184cuda3std6ranges3__45__cpo4dataE:
	.zero		1
	.type		_ZN34_INTERNAL_3f550f5a_4_k_cu_acb3e1186thrust24THRUST_300001_SM_1000_NS12placeholders2_1E,@object
	.size		_ZN34_INTERNAL_3f550f5a_4_k_cu_acb3e1186thrust24THRUST_300001_SM_1000_NS12placeholders2_1E,(_ZN34_INTERNAL_3f550f5a_4_k_cu_acb3e1184cuda3std3__45__cpo5beginE - _ZN34_INTERNAL_3f550f5a_4_k_cu_acb3e1186thrust24THRUST_300001_SM_1000_NS12placeholders2_1E)
_ZN34_INTERNAL_3f550f5a_4_k_cu_acb3e1186thrust24THRUST_300001_SM_1000_NS12placeholders2_1E:
	.zero		1
	.type		_ZN34_INTERNAL_3f550f5a_4_k_cu_acb3e1184cuda3std3__45__cpo5beginE,@object
	.size		_ZN34_INTERNAL_3f550f5a_4_k_cu_acb3e1184cuda3std3__45__cpo5beginE,(_ZN34_INTERNAL_3f550f5a_4_k_cu_acb3e1184cuda3std6ranges3__45__cpo5beginE - _ZN34_INTERNAL_3f550f5a_4_k_cu_acb3e1184cuda3std3__45__cpo5beginE)
_ZN34_INTERNAL_3f550f5a_4_k_cu_acb3e1184cuda3std3__45__cpo5beginE:
	.zero		1
	.type		_ZN34_INTERNAL_3f550f5a_4_k_cu_acb3e1184cuda3std6ranges3__45__cpo5beginE,@object
	.size		_ZN34_INTERNAL_3f550f5a_4_k_cu_acb3e1184cuda3std6ranges3__45__cpo5beginE,(_ZN34_INTERNAL_3f550f5a_4_k_cu_acb3e1186thrust24THRUST_300001_SM_1000_NS12placeholders2_5E - _ZN34_INTERNAL_3f550f5a_4_k_cu_acb3e1184cuda3std6ranges3__45__cpo5beginE)
_ZN34_INTERNAL_3f550f5a_4_k_cu_acb3e1184cuda3std6ranges3__45__cpo5beginE:
	.zero		1
	.type		_ZN34_INTERNAL_3f550f5a_4_k_cu_acb3e1186thrust24THRUST_300001_SM_1000_NS12placeholders2_5E,@object
	.size		_ZN34_INTERNAL_3f550f5a_4_k_cu_acb3e1186thrust24THRUST_300001_SM_1000_NS12placeholders2_5E,(_ZN34_INTERNAL_3f550f5a_4_k_cu_acb3e1184cuda3std3__45__cpo6rbeginE - _ZN34_INTERNAL_3f550f5a_4_k_cu_acb3e1186thrust24THRUST_300001_SM_1000_NS12placeholders2_5E)
_ZN34_INTERNAL_3f550f5a_4_k_cu_acb3e1186thrust24THRUST_300001_SM_1000_NS12placeholders2_5E:
	.zero		1
	.type		_ZN34_INTERNAL_3f550f5a_4_k_cu_acb3e1184cuda3std3__45__cpo6rbeginE,@object
	.size		_ZN34_INTERNAL_3f550f5a_4_k_cu_acb3e1184cuda3std3__45__cpo6rbeginE,(_ZN34_INTERNAL_3f550f5a_4_k_cu_acb3e1184cuda3std6ranges3__45__cpo7advanceE - _ZN34_INTERNAL_3f550f5a_4_k_cu_acb3e1184cuda3std3__45__cpo6rbeginE)
_ZN34_INTERNAL_3f550f5a_4_k_cu_acb3e1184cuda3std3__45__cpo6rbeginE:
	.zero		1
	.type		_ZN34_INTERNAL_3f550f5a_4_k_cu_acb3e1184cuda3std6ranges3__45__cpo7advanceE,@object
	.size		_ZN34_INTERNAL_3f550f5a_4_k_cu_acb3e1184cuda3std6ranges3__45__cpo7advanceE,(_ZN34_INTERNAL_3f550f5a_4_k_cu_acb3e1184cuda3std3__47nulloptE - _ZN34_INTERNAL_3f550f5a_4_k_cu_acb3e1184cuda3std6ranges3__45__cpo7advanceE)
_ZN34_INTERNAL_3f550f5a_4_k_cu_acb3e1184cuda3std6ranges3__45__cpo7advanceE:
	.zero		1
	.type		_ZN34_INTERNAL_3f550f5a_4_k_cu_acb3e1184cuda3std3__47nulloptE,@object
	.size		_ZN34_INTERNAL_3f550f5a_4_k_cu_acb3e1184cuda3std3__47nulloptE,(_ZN34_INTERNAL_3f550f5a_4_k_cu_acb3e1184cuda3std6ranges3__45__cpo8distanceE - _ZN34_INTERNAL_3f550f5a_4_k_cu_acb3e1184cuda3std3__47nulloptE)
_ZN34_INTERNAL_3f550f5a_4_k_cu_acb3e1184cuda3std3__47nulloptE:
	.zero		1
	.type		_ZN34_INTERNAL_3f550f5a_4_k_cu_acb3e1184cuda3std6ranges3__45__cpo8distanceE,@object
	.size		_ZN34_INTERNAL_3f550f5a_4_k_cu_acb3e1184cuda3std6ranges3__45__cpo8distanceE,(_ZN34_INTERNAL_3f550f5a_4_k_cu_acb3e1186thrust24THRUST_300001_SM_1000_NS12placeholders3_10E - _ZN34_INTERNAL_3f550f5a_4_k_cu_acb3e1184cuda3std6ranges3__45__cpo8distanceE)
_ZN34_INTERNAL_3f550f5a_4_k_cu_acb3e1184cuda3std6ranges3__45__cpo8distanceE:
	.zero		1
	.type		_ZN34_INTERNAL_3f550f5a_4_k_cu_acb3e1186thrust24THRUST_300001_SM_1000_NS12placeholders3_10E,@object
	.size		_ZN34_INTERNAL_3f550f5a_4_k_cu_acb3e1186thrust24THRUST_300001_SM_1000_NS12placeholders3_10E,(_ZN34_INTERNAL_3f550f5a_4_k_cu_acb3e1184cuda3std3__419piecewise_constructE - _ZN34_INTERNAL_3f550f5a_4_k_cu_acb3e1186thrust24THRUST_300001_SM_1000_NS12placeholders3_10E)
_ZN34_INTERNAL_3f550f5a_4_k_cu_acb3e1186thrust24THRUST_300001_SM_1000_NS12placeholders3_10E:
	.zero		1
	.type		_ZN34_INTERNAL_3f550f5a_4_k_cu_acb3e1184cuda3std3__419piecewise_constructE,@object
	.size		_ZN34_INTERNAL_3f550f5a_4_k_cu_acb3e1184cuda3std3__419piecewise_constructE,(_ZN34_INTERNAL_3f550f5a_4_k_cu_acb3e1184cuda3std6ranges3__45__cpo5cdataE - _ZN34_INTERNAL_3f550f5a_4_k_cu_acb3e1184cuda3std3__419piecewise_constructE)
_ZN34_INTERNAL_3f550f5a_4_k_cu_acb3e1184cuda3std3__419piecewise_constructE:
	.zero		1
	.type		_ZN34_INTERNAL_3f550f5a_4_k_cu_acb3e1184cuda3std6ranges3__45__cpo5cdataE,@object
	.size		_ZN34_INTERNAL_3f550f5a_4_k_cu_acb3e1184cuda3std6ranges3__45__cpo5cdataE,(_ZN34_INTERNAL_3f550f5a_4_k_cu_acb3e1186thrust24THRUST_300001_SM_1000_NS12placeholders2_2E - _ZN34_INTERNAL_3f550f5a_4_k_cu_acb3e1184cuda3std6ranges3__45__cpo5cdataE)
_ZN34_INTERNAL_3f550f5a_4_k_cu_acb3e1184cuda3std6ranges3__45__cpo5cdataE:
	.zero		1
	.type		_ZN34_INTERNAL_3f550f5a_4_k_cu_acb3e1186thrust24THRUST_300001_SM_1000_NS12placeholders2_2E,@object
	.size		_ZN34_INTERNAL_3f550f5a_4_k_cu_acb3e1186thrust24THRUST_300001_SM_1000_NS12placeholders2_2E,(_ZN34_INTERNAL_3f550f5a_4_k_cu_acb3e1184cuda3std3__45__cpo3endE - _ZN34_INTERNAL_3f550f5a_4_k_cu_acb3e1186thrust24THRUST_300001_SM_1000_NS12placeholders2_2E)
_ZN34_INTERNAL_3f550f5a_4_k_cu_acb3e1186thrust24THRUST_300001_SM_1000_NS12placeholders2_2E:
	.zero		1
	.type		_ZN34_INTERNAL_3f550f5a_4_k_cu_acb3e1184cuda3std3__45__cpo3endE,@object
	.size		_ZN34_INTERNAL_3f550f5a_4_k_cu_acb3e1184cuda3std3__45__cpo3endE,(_ZN34_INTERNAL_3f550f5a_4_k_cu_acb3e1184cuda3std6ranges3__45__cpo3endE - _ZN34_INTERNAL_3f550f5a_4_k_cu_acb3e1184cuda3std3__45__cpo3endE)
_ZN34_INTERNAL_3f550f5a_4_k_cu_acb3e1184cuda3std3__45__cpo3endE:
	.zero		1
	.type		_ZN34_INTERNAL_3f550f5a_4_k_cu_acb3e1184cuda3std6ranges3__45__cpo3endE,@object
	.size		_ZN34_INTERNAL_3f550f5a_4_k_cu_acb3e1184cuda3std6ranges3__45__cpo3endE,(_ZN34_INTERNAL_3f550f5a_4_k_cu_acb3e1186thrust24THRUST_300001_SM_1000_NS12placeholders2_6E - _ZN34_INTERNAL_3f550f5a_4_k_cu_acb3e1184cuda3std6ranges3__45__cpo3endE)
_ZN34_INTERNAL_3f550f5a_4_k_cu_acb3e1184cuda3std6ranges3__45__cpo3endE:
	.zero		1
	.type		_ZN34_INTERNAL_3f550f5a_4_k_cu_acb3e1186thrust24THRUST_300001_SM_1000_NS12placeholders2_6E,@object
	.size		_ZN34_INTERNAL_3f550f5a_4_k_cu_acb3e1186thrust24THRUST_300001_SM_1000_NS12placeholders2_6E,(_ZN34_INTERNAL_3f550f5a_4_k_cu_acb3e1184cuda3std3__45__cpo4rendE - _ZN34_INTERNAL_3f550f5a_4_k_cu_acb3e1186thrust24THRUST_300001_SM_1000_NS12placeholders2_6E)
_ZN34_INTERNAL_3f550f5a_4_k_cu_acb3e1186thrust24THRUST_300001_SM_1000_NS12placeholders2_6E:
	.zero		1
	.type		_ZN34_INTERNAL_3f550f5a_4_k_cu_acb3e1184cuda3std3__45__cpo4rendE,@object
	.size		_ZN34_INTERNAL_3f550f5a_4_k_cu_acb3e1184cuda3std3__45__cpo4rendE,(_ZN34_INTERNAL_3f550f5a_4_k_cu_acb3e1184cuda3std6ranges3__45__cpo9iter_swapE - _ZN34_INTERNAL_3f550f5a_4_k_cu_acb3e1184cuda3std3__45__cpo4rendE)
_ZN34_INTERNAL_3f550f5a_4_k_cu_acb3e1184cuda3std3__45__cpo4rendE:
	.zero		1
	.type		_ZN34_INTERNAL_3f550f5a_4_k_cu_acb3e1184cuda3std6ranges3__45__cpo9iter_swapE,@object
	.size		_ZN34_INTERNAL_3f550f5a_4_k_cu_acb3e1184cuda3std6ranges3__45__cpo9iter_swapE,(_ZN34_INTERNAL_3f550f5a_4_k_cu_acb3e1184cuda3std3__48unexpectE - _ZN34_INTERNAL_3f550f5a_4_k_cu_acb3e1184cuda3std6ranges3__45__cpo9iter_swapE)
_ZN34_INTERNAL_3f550f5a_4_k_cu_acb3e1184cuda3std6ranges3__45__cpo9iter_swapE:
	.zero		1
	.type		_ZN34_INTERNAL_3f550f5a_4_k_cu_acb3e1184cuda3std3__48unexpectE,@object
	.size		_ZN34_INTERNAL_3f550f5a_4_k_cu_acb3e1184cuda3std3__48unexpectE,(_ZN34_INTERNAL_3f550f5a_4_k_cu_acb3e1186thrust24THRUST_300001_SM_1000_NS8cuda_cub3parE - _ZN34_INTERNAL_3f550f5a_4_k_cu_acb3e1184cuda3std3__48unexpectE)
_ZN34_INTERNAL_3f550f5a_4_k_cu_acb3e1184cuda3std3__48unexpectE:
	.zero		1
	.type		_ZN34_INTERNAL_3f550f5a_4_k_cu_acb3e1186thrust24THRUST_300001_SM_1000_NS8cuda_cub3parE,@object
	.size		_ZN34_INTERNAL_3f550f5a_4_k_cu_acb3e1186thrust24THRUST_300001_SM_1000_NS8cuda_cub3parE,(_ZN34_INTERNAL_3f550f5a_4_k_cu_acb3e1186thrust24THRUST_300001_SM_1000_NS12placeholders2_4E - _ZN34_INTERNAL_3f550f5a_4_k_cu_acb3e1186thrust24THRUST_300001_SM_1000_NS8cuda_cub3parE)
_ZN34_INTERNAL_3f550f5a_4_k_cu_acb3e1186thrust24THRUST_300001_SM_1000_NS8cuda_cub3parE:
	.zero		1
	.type		_ZN34_INTERNAL_3f550f5a_4_k_cu_acb3e1186thrust24THRUST_300001_SM_1000_NS12placeholders2_4E,@object
	.size		_ZN34_INTERNAL_3f550f5a_4_k_cu_acb3e1186thrust24THRUST_300001_SM_1000_NS12placeholders2_4E,(_ZN34_INTERNAL_3f550f5a_4_k_cu_acb3e1184cuda3std3__45__cpo4cendE - _ZN34_INTERNAL_3f550f5a_4_k_cu_acb3e1186thrust24THRUST_300001_SM_1000_NS12placeholders2_4E)
_ZN34_INTERNAL_3f550f5a_4_k_cu_acb3e1186thrust24THRUST_300001_SM_1000_NS12placeholders2_4E:
	.zero		1
	.type		_ZN34_INTERNAL_3f550f5a_4_k_cu_acb3e1184cuda3std3__45__cpo4cendE,@object
	.size		_ZN34_INTERNAL_3f550f5a_4_k_cu_acb3e1184cuda3std3__45__cpo4cendE,(_ZN34_INTERNAL_3f550f5a_4_k_cu_acb3e1184cuda3std6ranges3__45__cpo4cendE - _ZN34_INTERNAL_3f550f5a_4_k_cu_acb3e1184cuda3std3__45__cpo4cendE)
_ZN34_INTERNAL_3f550f5a_4_k_cu_acb3e1184cuda3std3__45__cpo4cendE:
	.zero		1
	.type		_ZN34_INTERNAL_3f550f5a_4_k_cu_acb3e1184cuda3std6ranges3__45__cpo4cendE,@object
	.size		_ZN34_INTERNAL_3f550f5a_4_k_cu_acb3e1184cuda3std6ranges3__45__cpo4cendE,(_ZN34_INTERNAL_3f550f5a_4_k_cu_acb3e1184cuda3std3__420unreachable_sentinelE - _ZN34_INTERNAL_3f550f5a_4_k_cu_acb3e1184cuda3std6ranges3__45__cpo4cendE)
_ZN34_INTERNAL_3f550f5a_4_k_cu_acb3e1184cuda3std6ranges3__45__cpo4cendE:
	.zero		1
	.type		_ZN34_INTERNAL_3f550f5a_4_k_cu_acb3e1184cuda3std3__420unreachable_sentinelE,@object
	.size		_ZN34_INTERNAL_3f550f5a_4_k_cu_acb3e1184cuda3std3__420unreachable_sentinelE,(_ZN34_INTERNAL_3f550f5a_4_k_cu_acb3e1184cuda3std6ranges3__45__cpo5ssizeE - _ZN34_INTERNAL_3f550f5a_4_k_cu_acb3e1184cuda3std3__420unreachable_sentinelE)
_ZN34_INTERNAL_3f550f5a_4_k_cu_acb3e1184cuda3std3__420unreachable_sentinelE:
	.zero		1
	.type		_ZN34_INTERNAL_3f550f5a_4_k_cu_acb3e1184cuda3std6ranges3__45__cpo5ssizeE,@object
	.size		_ZN34_INTERNAL_3f550f5a_4_k_cu_acb3e1184cuda3std6ranges3__45__cpo5ssizeE,(_ZN34_INTERNAL_3f550f5a_4_k_cu_acb3e1186thrust24THRUST_300001_SM_1000_NS12placeholders2_8E - _ZN34_INTERNAL_3f550f5a_4_k_cu_acb3e1184cuda3std6ranges3__45__cpo5ssizeE)
_ZN34_INTERNAL_3f550f5a_4_k_cu_acb3e1184cuda3std6ranges3__45__cpo5ssizeE:
	.zero		1
	.type		_ZN34_INTERNAL_3f550f5a_4_k_cu_acb3e1186thrust24THRUST_300001_SM_1000_NS12placeholders2_8E,@object
	.size		_ZN34_INTERNAL_3f550f5a_4_k_cu_acb3e1186thrust24THRUST_300001_SM_1000_NS12placeholders2_8E,(_ZN34_INTERNAL_3f550f5a_4_k_cu_acb3e1184cuda3std3__45__cpo5crendE - _ZN34_INTERNAL_3f550f5a_4_k_cu_acb3e1186thrust24THRUST_300001_SM_1000_NS12placeholders2_8E)
_ZN34_INTERNAL_3f550f5a_4_k_cu_acb3e1186thrust24THRUST_300001_SM_1000_NS12placeholders2_8E:
	.zero		1
	.type		_ZN34_INTERNAL_3f550f5a_4_k_cu_acb3e1184cuda3std3__45__cpo5crendE,@object
	.size		_ZN34_INTERNAL_3f550f5a_4_k_cu_acb3e1184cuda3std3__45__cpo5crendE,(_ZN34_INTERNAL_3f550f5a_4_k_cu_acb3e1184cuda3std6ranges3__45__cpo4prevE - _ZN34_INTERNAL_3f550f5a_4_k_cu_acb3e1184cuda3std3__45__cpo5crendE)
_ZN34_INTERNAL_3f550f5a_4_k_cu_acb3e1184cuda3std3__45__cpo5crendE:
	.zero		1
	.type		_ZN34_INTERNAL_3f550f5a_4_k_cu_acb3e1184cuda3std6ranges3__45__cpo4prevE,@object
	.size		_ZN34_INTERNAL_3f550f5a_4_k_cu_acb3e1184cuda3std6ranges3__45__cpo4prevE,(_ZN34_INTERNAL_3f550f5a_4_k_cu_acb3e1184cuda3std6ranges3__45__cpo9iter_moveE - _ZN34_INTERNAL_3f550f5a_4_k_cu_acb3e1184cuda3std6ranges3__45__cpo4prevE)
_ZN34_INTERNAL_3f550f5a_4_k_cu_acb3e1184cuda3std6ranges3__45__cpo4prevE:
	.zero		1
	.type		_ZN34_INTERNAL_3f550f5a_4_k_cu_acb3e1184cuda3std6ranges3__45__cpo9iter_moveE,@object
	.size		_ZN34_INTERNAL_3f550f5a_4_k_cu_acb3e1184cuda3std6ranges3__45__cpo9iter_moveE,(_ZN34_INTERNAL_3f550f5a_4_k_cu_acb3e1186thrust24THRUST_300001_SM_1000_NS6system6detail10sequential3seqE - _ZN34_INTERNAL_3f550f5a_4_k_cu_acb3e1184cuda3std6ranges3__45__cpo9iter_moveE)
_ZN34_INTERNAL_3f550f5a_4_k_cu_acb3e1184cuda3std6ranges3__45__cpo9iter_moveE:
	.zero		1
	.type		_ZN34_INTERNAL_3f550f5a_4_k_cu_acb3e1186thrust24THRUST_300001_SM_1000_NS6system6detail10sequential3seqE,@object
	.size		_ZN34_INTERNAL_3f550f5a_4_k_cu_acb3e1186thrust24THRUST_300001_SM_1000_NS6system6detail10sequential3seqE,(.L_31 - _ZN34_INTERNAL_3f550f5a_4_k_cu_acb3e1186thrust24THRUST_300001_SM_1000_NS6system6detail10sequential3seqE)
_ZN34_INTERNAL_3f550f5a_4_k_cu_acb3e1186thrust24THRUST_300001_SM_1000_NS6system6detail10sequential3seqE:
	.zero		1
.L_31:


//--------------------- .nv.shared._ZN3cub18CUB_300001_SM_10006detail6reduce18DeviceReduceKernelINS2_10policy_hubIdyN4cuda3std3__44plusIdEEE10Policy1000EN6thrust24THRUST_300001_SM_1000_NS10device_ptrIdEEyS9_d6squareEEvT0_PT3_T1_NS0_13GridEvenShareISK_EET2_T4_ --------------------------
	.section	.nv.shared._ZN3cub18CUB_300001_SM_10006detail6reduce18DeviceReduceKernelINS2_10policy_hubIdyN4cuda3std3__44plusIdEEE10Policy1000EN6thrust24THRUST_300001_SM_1000_NS10device_ptrIdEEyS9_d6squareEEvT0_PT3_T1_NS0_13GridEvenShareISK_EET2_T4_,"aw",@nobits
	.sectionflags	@""
	.align	8
.nv.shared._ZN3cub18CUB_300001_SM_10006detail6reduce18DeviceReduceKernelINS2_10policy_hubIdyN4cuda3std3__44plusIdEEE10Policy1000EN6thrust24THRUST_300001_SM_1000_NS10device_ptrIdEEyS9_d6squareEEvT0_PT3_T1_NS0_13GridEvenShareISK_EET2_T4_:
	.zero		1176


//--------------------- .nv.shared._ZN3cub18CUB_300001_SM_10006detail6reduce28DeviceReduceSingleTileKernelINS2_10policy_hubIdyN4cuda3std3__44plusIdEEE10Policy1000EN6thrust24THRUST_300001_SM_1000_NS10device_ptrIdEEPdyS9_dd6squareEEvT0_T1_T2_T3_T4_T6_ --------------------------
	.section	.nv.shared._ZN3cub18CUB_300001_SM_10006detail6reduce28DeviceReduceSingleTileKernelINS2_10policy_hubIdyN4cuda3std3__44plusIdEEE10Policy1000EN6thrust24THRUST_300001_SM_1000_NS10device_ptrIdEEPdyS9_dd6squareEEvT0_T1_T2_T3_T4_T6_,"aw",@nobits
	.sectionflags	@""
	.align	8
.nv.shared._ZN3cub18CUB_300001_SM_10006detail6reduce28DeviceReduceSingleTileKernelINS2_10policy_hubIdyN4cuda3std3__44plusIdEEE10Policy1000EN6thrust24THRUST_300001_SM_1000_NS10device_ptrIdEEPdyS9_dd6squareEEvT0_T1_T2_T3_T4_T6_:
	.zero		1176


//--------------------- .nv.shared._ZN3cub18CUB_300001_SM_10006detail6reduce28DeviceReduceSingleTileKernelINS2_10policy_hubIdjN4cuda3std3__44plusIdEEE10Policy1000EPdSC_iS9_ddNS7_10__identityEEEvT0_T1_T2_T3_T4_T6_ --------------------------
	.section	.nv.shared._ZN3cub18CUB_300001_SM_10006detail6reduce28DeviceReduceSingleTileKernelINS2_10policy_hubIdjN4cuda3std3__44plusIdEEE10Policy1000EPdSC_iS9_ddNS7_10__identityEEEvT0_T1_T2_T3_T4_T6_,"aw",@nobits
	.sectionflags	@""
	.align	8
.nv.shared._ZN3cub18CUB_300001_SM_10006detail6reduce28DeviceReduceSingleTileKernelINS2_10policy_hubIdjN4cuda3std3__44plusIdEEE10Policy1000EPdSC_iS9_ddNS7_10__identityEEEvT0_T1_T2_T3_T4_T6_:
	.zero		1216


//--------------------- .nv.shared._ZN3cub18CUB_300001_SM_10006detail6reduce18DeviceReduceKernelINS2_10policy_hubIdjN4cuda3std3__44plusIdEEE10Policy1000EN6thrust24THRUST_300001_SM_1000_NS10device_ptrIdEEjS9_d6squareEEvT0_PT3_T1_NS0_13GridEvenShareISK_EET2_T4_ --------------------------
	.section	.nv.shared._ZN3cub18CUB_300001_SM_10006detail6reduce18DeviceReduceKernelINS2_10policy_hubIdjN4cuda3std3__44plusIdEEE10Policy1000EN6thrust24THRUST_300001_SM_1000_NS10device_ptrIdEEjS9_d6squareEEvT0_PT3_T1_NS0_13GridEvenShareISK_EET2_T4_,"aw",@nobits
	.sectionflags	@""
	.align	8
.nv.shared._ZN3cub18CUB_300001_SM_10006detail6reduce18DeviceReduceKernelINS2_10policy_hubIdjN4cuda3std3__44plusIdEEE10Policy1000EN6thrust24THRUST_300001_SM_1000_NS10device_ptrIdEEjS9_d6squareEEvT0_PT3_T1_NS0_13GridEvenShareISK_EET2_T4_:
	.zero		1216


//--------------------- .nv.shared._ZN3cub18CUB_300001_SM_10006detail6reduce28DeviceReduceSingleTileKernelINS2_10policy_hubIdjN4cuda3std3__44plusIdEEE10Policy1000EN6thrust24THRUST_300001_SM_1000_NS10device_ptrIdEEPdjS9_dd6squareEEvT0_T1_T2_T3_T4_T6_ --------------------------
	.section	.nv.shared._ZN3cub18CUB_300001_SM_10006detail6reduce28DeviceReduceSingleTileKernelINS2_10policy_hubIdjN4cuda3std3__44plusIdEEE10Policy1000EN6thrust24THRUST_300001_SM_1000_NS10device_ptrIdEEPdjS9_dd6squareEEvT0_T1_T2_T3_T4_T6_,"aw",@nobits
	.sectionflags	@""
	.align	8
.nv.shared._ZN3cub18CUB_300001_SM_10006detail6reduce28DeviceReduceSingleTileKernelINS2_10policy_hubIdjN4cuda3std3__44plusIdEEE10Policy1000EN6thrust24THRUST_300001_SM_1000_NS10device_ptrIdEEPdjS9_dd6squareEEvT0_T1_T2_T3_T4_T6_:
	.zero		1216


//--------------------- .nv.shared._Z5adi_yPdS_S_ii --------------------------
	.section	.nv.shared._Z5adi_yPdS_S_ii,"aw",@nobits
	.sectionflags	@""
	.align	8
.nv.shared._Z5adi_yPdS_S_ii:
	.zero		31744


//--------------------- .nv.shared._Z5adi_xPdS_S_ii --------------------------
	.section	.nv.shared._Z5adi_xPdS_S_ii,"aw",@nobits
	.sectionflags	@""
	.align	8
.nv.shared._Z5adi_xPdS_S_ii:
	.zero		11264


//--------------------- .nv.constant0._ZN3cub18CUB_300001_SM_10006detail6reduce28DeviceReduceSingleTileKernelINS2_10policy_hubIdyN4cuda3std3__44plusIdEEE10Policy1000EPdSC_iS9_ddNS7_10__identityEEEvT0_T1_T2_T3_T4_T6_ --------------------------
	.section	.nv.constant0._ZN3cub18CUB_300001_SM_10006detail6reduce28DeviceReduceSingleTileKernelINS2_10policy_hubIdyN4cuda3std3__44plusIdEEE10Policy1000EPdSC_iS9_ddNS7_10__identityEEEvT0_T1_T2_T3_T4_T6_,"a",@progbits
	.sectionflags	@""
	.align	4
.nv.constant0._ZN3cub18CUB_300001_SM_10006detail6reduce28DeviceReduceSingleTileKernelINS2_10policy_hubIdyN4cuda3std3__44plusIdEEE10Policy1000EPdSC_iS9_ddNS7_10__identityEEEvT0_T1_T2_T3_T4_T6_:
	.zero		929


//--------------------- .nv.constant0._ZN3cub18CUB_300001_SM_10006detail6reduce18DeviceReduceKernelINS2_10policy_hubIdyN4cuda3std3__44plusIdEEE10Policy1000EN6thrust24THRUST_300001_SM_1000_NS10device_ptrIdEEyS9_d6squareEEvT0_PT3_T1_NS0_13GridEvenShareISK_EET2_T4_ --------------------------
	.section	.nv.constant0._ZN3cub18CUB_300001_SM_10006detail6reduce18DeviceReduceKernelINS2_10policy_hubIdyN4cuda3std3__44plusIdEEE10Policy1000EN6thrust24THRUST_300001_SM_1000_NS10device_ptrIdEEyS9_d6squareEEvT0_PT3_T1_NS0_13GridEvenShareISK_EET2_T4_,"a",@progbits
	.sectionflags	@""
	.align	4
.nv.constant0._ZN3cub18CUB_300001_SM_10006detail6reduce18DeviceReduceKernelINS2_10policy_hubIdyN4cuda3std3__44plusIdEEE10Policy1000EN6thrust24THRUST_300001_SM_1000_NS10device_ptrIdEEyS9_d6squareEEvT0_PT3_T1_NS0_13GridEvenShareISK_EET2_T4_:
	.zero		994


//--------------------- .nv.constant0._ZN3cub18CUB_300001_SM_10006detail6reduce28DeviceReduceSingleTileKernelINS2_10policy_hubIdyN4cuda3std3__44plusIdEEE10Policy1000EN6thrust24THRUST_300001_SM_1000_NS10device_ptrIdEEPdyS9_dd6squareEEvT0_T1_T2_T3_T4_T6_ --------------------------
	.section	.nv.constant0._ZN3cub18CUB_300001_SM_10006detail6reduce28DeviceReduceSingleTileKernelINS2_10policy_hubIdyN4cuda3std3__44plusIdEEE10Policy1000EN6thrust24THRUST_300001_SM_1000_NS10device_ptrIdEEPdyS9_dd6squareEEvT0_T1_T2_T3_T4_T6_,"a",@progbits
	.sectionflags	@""
	.align	4
.nv.constant0._ZN3cub18CUB_300001_SM_10006detail6reduce28DeviceReduceSingleTileKernelINS2_10policy_hubIdyN4cuda3std3__44plusIdEEE10Policy1000EN6thrust24THRUST_300001_SM_1000_NS10device_ptrIdEEPdyS9_dd6squareEEvT0_T1_T2_T3_T4_T6_:
	.zero		937


//--------------------- .nv.constant0._ZN3cub18CUB_300001_SM_10006detail6reduce28DeviceReduceSingleTileKernelINS2_10policy_hubIdjN4cuda3std3__44plusIdEEE10Policy1000EPdSC_iS9_ddNS7_10__identityEEEvT0_T1_T2_T3_T4_T6_ --------------------------
	.section	.nv.constant0._ZN3cub18CUB_300001_SM_10006detail6reduce28DeviceReduceSingleTileKernelINS2_10policy_hubIdjN4cuda3std3__44plusIdEEE10Policy1000EPdSC_iS9_ddNS7_10__identityEEEvT0_T1_T2_T3_T4_T6_,"a",@progbits
	.sectionflags	@""
	.align	4
.nv.constant0._ZN3cub18CUB_300001_SM_10006detail6reduce28DeviceReduceSingleTileKernelINS2_10policy_hubIdjN4cuda3std3__44plusIdEEE10Policy1000EPdSC_iS9_ddNS7_10__identityEEEvT0_T1_T2_T3_T4_T6_:
	.zero		929


//--------------------- .nv.constant0._ZN3cub18CUB_300001_SM_10006detail6reduce18DeviceReduceKernelINS2_10policy_hubIdjN4cuda3std3__44plusIdEEE10Policy1000EN6thrust24THRUST_300001_SM_1000_NS10device_ptrIdEEjS9_d6squareEEvT0_PT3_T1_NS0_13GridEvenShareISK_EET2_T4_ --------------------------
	.section	.nv.constant0._ZN3cub18CUB_300001_SM_10006detail6reduce18DeviceReduceKernelINS2_10policy_hubIdjN4cuda3std3__44plusIdEEE10Policy1000EN6thrust24THRUST_300001_SM_1000_NS10device_ptrIdEEjS9_d6squareEEvT0_PT3_T1_NS0_13GridEvenShareISK_EET2_T4_,"a",@progbits
	.sectionflags	@""
	.align	4
.nv.constant0._ZN3cub18CUB_300001_SM_10006detail6reduce18DeviceReduceKernelINS2_10policy_hubIdjN4cuda3std3__44plusIdEEE10Policy1000EN6thrust24THRUST_300001_SM_1000_NS10device_ptrIdEEjS9_d6squareEEvT0_PT3_T1_NS0_13GridEvenShareISK_EET2_T4_:
	.zero		958


//--------------------- .nv.constant0._ZN3cub18CUB_300001_SM_10006detail6reduce28DeviceReduceSingleTileKernelINS2_10policy_hubIdjN4cuda3std3__44plusIdEEE10Policy1000EN6thrust24THRUST_300001_SM_1000_NS10device_ptrIdEEPdjS9_dd6squareEEvT0_T1_T2_T3_T4_T6_ --------------------------
	.section	.nv.constant0._ZN3cub18CUB_300001_SM_10006detail6reduce28DeviceReduceSingleTileKernelINS2_10policy_hubIdjN4cuda3std3__44plusIdEEE10Policy1000EN6thrust24THRUST_300001_SM_1000_NS10device_ptrIdEEPdjS9_dd6squareEEvT0_T1_T2_T3_T4_T6_,"a",@progbits
	.sectionflags	@""
	.align	4
.nv.constant0._ZN3cub18CUB_300001_SM_10006detail6reduce28DeviceReduceSingleTileKernelINS2_10policy_hubIdjN4cuda3std3__44plusIdEEE10Policy1000EN6thrust24THRUST_300001_SM_1000_NS10device_ptrIdEEPdjS9_dd6squareEEvT0_T1_T2_T3_T4_T6_:
	.zero		929


//--------------------- .nv.constant0._ZN3cub18CUB_300001_SM_10006detail11EmptyKernelIvEEvv --------------------------
	.section	.nv.constant0._ZN3cub18CUB_300001_SM_10006detail11EmptyKernelIvEEvv,"a",@progbits
	.sectionflags	@""
	.align	4
.nv.constant0._ZN3cub18CUB_300001_SM_10006detail11EmptyKernelIvEEvv:
	.zero		896


//--------------------- .nv.constant0._Z5adi_yPdS_S_ii --------------------------
	.section	.nv.constant0._Z5adi_yPdS_S_ii,"a",@progbits
	.sectionflags	@""
	.align	4
.nv.constant0._Z5adi_yPdS_S_ii:
	.zero		928


//--------------------- .nv.constant0._Z5adi_xPdS_S_ii --------------------------
	.section	.nv.constant0._Z5adi_xPdS_S_ii,"a",@progbits
	.sectionflags	@""
	.align	4
.nv.constant0._Z5adi_xPdS_S_ii:
	.zero		928


//--------------------- .nv.constant0._Z11jacobi_iterPdS_S_S_iiddd --------------------------
	.section	.nv.constant0._Z11jacobi_iterPdS_S_S_iiddd,"a",@progbits
	.sectionflags	@""
	.align	4
.nv.constant0._Z11jacobi_iterPdS_S_S_iiddd:
	.zero		960


//--------------------- SYMBOLS --------------------------

	.type		.nv.reservedSmem.offset0,@object
	.size		.nv.reservedSmem.offset0,0x4
	.type		.nv.reservedSmem.cap,@object
	.size		.nv.reservedSmem.cap,0x4
